//
// Generated by NVIDIA NVVM Compiler
//
// Compiler Build ID: CL-36424714
// Cuda compilation tools, release 13.0, V13.0.88
// Based on NVVM 20.0.0
//

.version 9.0
.target sm_100
.address_size 64

	// .globl	_Z12init_dev_rngPjP17curandStateXORWOW
.global .align 4 .b8 precalc_xorwow_matrix[102400];
.global .align 4 .b8 precalc_xorwow_offset_matrix[102400];
.global .align 4 .b8 mrg32k3aM1[2304];
.global .align 4 .b8 mrg32k3aM2[2304];
.global .align 4 .b8 mrg32k3aM1SubSeq[2016];
.global .align 4 .b8 mrg32k3aM2SubSeq[2016];
.global .align 4 .b8 mrg32k3aM1Seq[2304];
.global .align 4 .b8 mrg32k3aM2Seq[2304];
.const .align 8 .b8 __cr_lgamma_table[72];
.const .align 4 .f32 d_amp;
.const .align 4 .f32 d_omega;
.const .align 4 .f32 d_force;
.const .align 4 .f32 d_Dg;
.const .align 4 .f32 d_Dp;
.const .align 4 .f32 d_lambda;
.const .align 4 .f32 d_mean;
.const .align 4 .f32 d_fa;
.const .align 4 .f32 d_fb;
.const .align 4 .f32 d_mua;
.const .align 4 .f32 d_mub;
.const .align 4 .u32 d_comp;
.const .align 4 .u32 d_spp;
.const .align 4 .u32 d_2ndorder;
.const .align 8 .u64 d_paths;
.const .align 8 .u64 d_steps;
.const .align 8 .u64 d_trigger;
.const .align 1 .u8 d_domainx;
.const .align 4 .u32 d_points;
.global .align 4 .b8 __cudart_i2opi_f[24] = {65, 144, 67, 60, 153, 149, 98, 219, 192, 221, 52, 245, 209, 87, 39, 252, 41, 21, 68, 78, 110, 131, 249, 162};

.visible .entry _Z12init_dev_rngPjP17curandStateXORWOW(
	.param .u64 .ptr .align 1 _Z12init_dev_rngPjP17curandStateXORWOW_param_0,
	.param .u64 .ptr .align 1 _Z12init_dev_rngPjP17curandStateXORWOW_param_1
)
{
	.reg .pred 	%p<24>;
	.reg .b32 	%r<409>;
	.reg .b64 	%rd<22>;

	ld.param.u64 	%rd8, [_Z12init_dev_rngPjP17curandStateXORWOW_param_0];
	ld.param.u64 	%rd9, [_Z12init_dev_rngPjP17curandStateXORWOW_param_1];
	cvta.to.global.u64 	%rd10, %rd9;
	cvta.to.global.u64 	%rd11, %rd8;
	mov.u32 	%r182, %ctaid.x;
	mov.u32 	%r183, %ntid.x;
	mov.u32 	%r184, %tid.x;
	mad.lo.s32 	%r185, %r182, %r183, %r184;
	cvt.u64.u32 	%rd21, %r185;
	mul.wide.u32 	%rd12, %r185, 4;
	add.s64 	%rd13, %rd11, %rd12;
	ld.global.u32 	%r186, [%rd13];
	mul.wide.u32 	%rd14, %r185, 48;
	add.s64 	%rd2, %rd10, %rd14;
	xor.b32  	%r187, %r186, -1429050551;
	mul.lo.s32 	%r188, %r187, 1099087573;
	add.s32 	%r189, %r188, -638133224;
	add.s32 	%r190, %r188, 123456789;
	st.global.v2.u32 	[%rd2], {%r189, %r190};
	xor.b32  	%r191, %r188, 362436069;
	mov.b32 	%r192, -123459836;
	st.global.v2.u32 	[%rd2+8], {%r191, %r192};
	add.s32 	%r193, %r188, 5783321;
	mov.b32 	%r194, -589760388;
	st.global.v2.u32 	[%rd2+16], {%r194, %r193};
	setp.eq.s32 	%p1, %r185, 0;
	@%p1 bra 	$L__BB0_42;
	mov.b32 	%r315, 0;
	mov.u64 	%rd16, precalc_xorwow_matrix;
$L__BB0_2:
	and.b64  	%rd4, %rd21, 3;
	setp.eq.s64 	%p2, %rd4, 0;
	@%p2 bra 	$L__BB0_41;
	mul.wide.u32 	%rd15, %r315, 3200;
	add.s64 	%rd5, %rd16, %rd15;
	cvt.u32.u64 	%r2, %rd4;
	mov.b32 	%r316, 0;
$L__BB0_4:
	mov.b32 	%r329, 0;
	mov.u32 	%r330, %r329;
	mov.u32 	%r331, %r329;
	mov.u32 	%r332, %r329;
	mov.u32 	%r333, %r329;
	mov.u32 	%r322, %r329;
$L__BB0_5:
	mul.wide.u32 	%rd17, %r322, 4;
	add.s64 	%rd18, %rd2, %rd17;
	ld.global.u32 	%r10, [%rd18+4];
	shl.b32 	%r11, %r322, 5;
	mov.b32 	%r328, 0;
$L__BB0_6:
	.pragma "nounroll";
	shr.u32 	%r199, %r10, %r328;
	and.b32  	%r200, %r199, 1;
	setp.eq.b32 	%p3, %r200, 1;
	not.pred 	%p4, %p3;
	add.s32 	%r201, %r11, %r328;
	mul.lo.s32 	%r202, %r201, 5;
	mul.wide.u32 	%rd19, %r202, 4;
	add.s64 	%rd6, %rd5, %rd19;
	@%p4 bra 	$L__BB0_8;
	ld.global.u32 	%r203, [%rd6];
	xor.b32  	%r333, %r333, %r203;
	ld.global.u32 	%r204, [%rd6+4];
	xor.b32  	%r332, %r332, %r204;
	ld.global.u32 	%r205, [%rd6+8];
	xor.b32  	%r331, %r331, %r205;
	ld.global.u32 	%r206, [%rd6+12];
	xor.b32  	%r330, %r330, %r206;
	ld.global.u32 	%r207, [%rd6+16];
	xor.b32  	%r329, %r329, %r207;
$L__BB0_8:
	and.b32  	%r209, %r199, 2;
	setp.eq.s32 	%p5, %r209, 0;
	@%p5 bra 	$L__BB0_10;
	ld.global.u32 	%r210, [%rd6+20];
	xor.b32  	%r333, %r333, %r210;
	ld.global.u32 	%r211, [%rd6+24];
	xor.b32  	%r332, %r332, %r211;
	ld.global.u32 	%r212, [%rd6+28];
	xor.b32  	%r331, %r331, %r212;
	ld.global.u32 	%r213, [%rd6+32];
	xor.b32  	%r330, %r330, %r213;
	ld.global.u32 	%r214, [%rd6+36];
	xor.b32  	%r329, %r329, %r214;
$L__BB0_10:
	and.b32  	%r216, %r199, 4;
	setp.eq.s32 	%p6, %r216, 0;
	@%p6 bra 	$L__BB0_12;
	ld.global.u32 	%r217, [%rd6+40];
	xor.b32  	%r333, %r333, %r217;
	ld.global.u32 	%r218, [%rd6+44];
	xor.b32  	%r332, %r332, %r218;
	ld.global.u32 	%r219, [%rd6+48];
	xor.b32  	%r331, %r331, %r219;
	ld.global.u32 	%r220, [%rd6+52];
	xor.b32  	%r330, %r330, %r220;
	ld.global.u32 	%r221, [%rd6+56];
	xor.b32  	%r329, %r329, %r221;
$L__BB0_12:
	and.b32  	%r223, %r199, 8;
	setp.eq.s32 	%p7, %r223, 0;
	@%p7 bra 	$L__BB0_14;
	ld.global.u32 	%r224, [%rd6+60];
	xor.b32  	%r333, %r333, %r224;
	ld.global.u32 	%r225, [%rd6+64];
	xor.b32  	%r332, %r332, %r225;
	ld.global.u32 	%r226, [%rd6+68];
	xor.b32  	%r331, %r331, %r226;
	ld.global.u32 	%r227, [%rd6+72];
	xor.b32  	%r330, %r330, %r227;
	ld.global.u32 	%r228, [%rd6+76];
	xor.b32  	%r329, %r329, %r228;
$L__BB0_14:
	and.b32  	%r230, %r199, 16;
	setp.eq.s32 	%p8, %r230, 0;
	@%p8 bra 	$L__BB0_16;
	ld.global.u32 	%r231, [%rd6+80];
	xor.b32  	%r333, %r333, %r231;
	ld.global.u32 	%r232, [%rd6+84];
	xor.b32  	%r332, %r332, %r232;
	ld.global.u32 	%r233, [%rd6+88];
	xor.b32  	%r331, %r331, %r233;
	ld.global.u32 	%r234, [%rd6+92];
	xor.b32  	%r330, %r330, %r234;
	ld.global.u32 	%r235, [%rd6+96];
	xor.b32  	%r329, %r329, %r235;
$L__BB0_16:
	and.b32  	%r237, %r199, 32;
	setp.eq.s32 	%p9, %r237, 0;
	@%p9 bra 	$L__BB0_18;
	ld.global.u32 	%r238, [%rd6+100];
	xor.b32  	%r333, %r333, %r238;
	ld.global.u32 	%r239, [%rd6+104];
	xor.b32  	%r332, %r332, %r239;
	ld.global.u32 	%r240, [%rd6+108];
	xor.b32  	%r331, %r331, %r240;
	ld.global.u32 	%r241, [%rd6+112];
	xor.b32  	%r330, %r330, %r241;
	ld.global.u32 	%r242, [%rd6+116];
	xor.b32  	%r329, %r329, %r242;
$L__BB0_18:
	and.b32  	%r244, %r199, 64;
	setp.eq.s32 	%p10, %r244, 0;
	@%p10 bra 	$L__BB0_20;
	ld.global.u32 	%r245, [%rd6+120];
	xor.b32  	%r333, %r333, %r245;
	ld.global.u32 	%r246, [%rd6+124];
	xor.b32  	%r332, %r332, %r246;
	ld.global.u32 	%r247, [%rd6+128];
	xor.b32  	%r331, %r331, %r247;
	ld.global.u32 	%r248, [%rd6+132];
	xor.b32  	%r330, %r330, %r248;
	ld.global.u32 	%r249, [%rd6+136];
	xor.b32  	%r329, %r329, %r249;
$L__BB0_20:
	and.b32  	%r251, %r199, 128;
	setp.eq.s32 	%p11, %r251, 0;
	@%p11 bra 	$L__BB0_22;
	ld.global.u32 	%r252, [%rd6+140];
	xor.b32  	%r333, %r333, %r252;
	ld.global.u32 	%r253, [%rd6+144];
	xor.b32  	%r332, %r332, %r253;
	ld.global.u32 	%r254, [%rd6+148];
	xor.b32  	%r331, %r331, %r254;
	ld.global.u32 	%r255, [%rd6+152];
	xor.b32  	%r330, %r330, %r255;
	ld.global.u32 	%r256, [%rd6+156];
	xor.b32  	%r329, %r329, %r256;
$L__BB0_22:
	and.b32  	%r258, %r199, 256;
	setp.eq.s32 	%p12, %r258, 0;
	@%p12 bra 	$L__BB0_24;
	ld.global.u32 	%r259, [%rd6+160];
	xor.b32  	%r333, %r333, %r259;
	ld.global.u32 	%r260, [%rd6+164];
	xor.b32  	%r332, %r332, %r260;
	ld.global.u32 	%r261, [%rd6+168];
	xor.b32  	%r331, %r331, %r261;
	ld.global.u32 	%r262, [%rd6+172];
	xor.b32  	%r330, %r330, %r262;
	ld.global.u32 	%r263, [%rd6+176];
	xor.b32  	%r329, %r329, %r263;
$L__BB0_24:
	and.b32  	%r265, %r199, 512;
	setp.eq.s32 	%p13, %r265, 0;
	@%p13 bra 	$L__BB0_26;
	ld.global.u32 	%r266, [%rd6+180];
	xor.b32  	%r333, %r333, %r266;
	ld.global.u32 	%r267, [%rd6+184];
	xor.b32  	%r332, %r332, %r267;
	ld.global.u32 	%r268, [%rd6+188];
	xor.b32  	%r331, %r331, %r268;
	ld.global.u32 	%r269, [%rd6+192];
	xor.b32  	%r330, %r330, %r269;
	ld.global.u32 	%r270, [%rd6+196];
	xor.b32  	%r329, %r329, %r270;
$L__BB0_26:
	and.b32  	%r272, %r199, 1024;
	setp.eq.s32 	%p14, %r272, 0;
	@%p14 bra 	$L__BB0_28;
	ld.global.u32 	%r273, [%rd6+200];
	xor.b32  	%r333, %r333, %r273;
	ld.global.u32 	%r274, [%rd6+204];
	xor.b32  	%r332, %r332, %r274;
	ld.global.u32 	%r275, [%rd6+208];
	xor.b32  	%r331, %r331, %r275;
	ld.global.u32 	%r276, [%rd6+212];
	xor.b32  	%r330, %r330, %r276;
	ld.global.u32 	%r277, [%rd6+216];
	xor.b32  	%r329, %r329, %r277;
$L__BB0_28:
	and.b32  	%r279, %r199, 2048;
	setp.eq.s32 	%p15, %r279, 0;
	@%p15 bra 	$L__BB0_30;
	ld.global.u32 	%r280, [%rd6+220];
	xor.b32  	%r333, %r333, %r280;
	ld.global.u32 	%r281, [%rd6+224];
	xor.b32  	%r332, %r332, %r281;
	ld.global.u32 	%r282, [%rd6+228];
	xor.b32  	%r331, %r331, %r282;
	ld.global.u32 	%r283, [%rd6+232];
	xor.b32  	%r330, %r330, %r283;
	ld.global.u32 	%r284, [%rd6+236];
	xor.b32  	%r329, %r329, %r284;
$L__BB0_30:
	and.b32  	%r286, %r199, 4096;
	setp.eq.s32 	%p16, %r286, 0;
	@%p16 bra 	$L__BB0_32;
	ld.global.u32 	%r287, [%rd6+240];
	xor.b32  	%r333, %r333, %r287;
	ld.global.u32 	%r288, [%rd6+244];
	xor.b32  	%r332, %r332, %r288;
	ld.global.u32 	%r289, [%rd6+248];
	xor.b32  	%r331, %r331, %r289;
	ld.global.u32 	%r290, [%rd6+252];
	xor.b32  	%r330, %r330, %r290;
	ld.global.u32 	%r291, [%rd6+256];
	xor.b32  	%r329, %r329, %r291;
$L__BB0_32:
	and.b32  	%r293, %r199, 8192;
	setp.eq.s32 	%p17, %r293, 0;
	@%p17 bra 	$L__BB0_34;
	ld.global.u32 	%r294, [%rd6+260];
	xor.b32  	%r333, %r333, %r294;
	ld.global.u32 	%r295, [%rd6+264];
	xor.b32  	%r332, %r332, %r295;
	ld.global.u32 	%r296, [%rd6+268];
	xor.b32  	%r331, %r331, %r296;
	ld.global.u32 	%r297, [%rd6+272];
	xor.b32  	%r330, %r330, %r297;
	ld.global.u32 	%r298, [%rd6+276];
	xor.b32  	%r329, %r329, %r298;
$L__BB0_34:
	and.b32  	%r300, %r199, 16384;
	setp.eq.s32 	%p18, %r300, 0;
	@%p18 bra 	$L__BB0_36;
	ld.global.u32 	%r301, [%rd6+280];
	xor.b32  	%r333, %r333, %r301;
	ld.global.u32 	%r302, [%rd6+284];
	xor.b32  	%r332, %r332, %r302;
	ld.global.u32 	%r303, [%rd6+288];
	xor.b32  	%r331, %r331, %r303;
	ld.global.u32 	%r304, [%rd6+292];
	xor.b32  	%r330, %r330, %r304;
	ld.global.u32 	%r305, [%rd6+296];
	xor.b32  	%r329, %r329, %r305;
$L__BB0_36:
	and.b32  	%r307, %r199, 32768;
	setp.eq.s32 	%p19, %r307, 0;
	@%p19 bra 	$L__BB0_38;
	ld.global.u32 	%r308, [%rd6+300];
	xor.b32  	%r333, %r333, %r308;
	ld.global.u32 	%r309, [%rd6+304];
	xor.b32  	%r332, %r332, %r309;
	ld.global.u32 	%r310, [%rd6+308];
	xor.b32  	%r331, %r331, %r310;
	ld.global.u32 	%r311, [%rd6+312];
	xor.b32  	%r330, %r330, %r311;
	ld.global.u32 	%r312, [%rd6+316];
	xor.b32  	%r329, %r329, %r312;
$L__BB0_38:
	add.s32 	%r328, %r328, 16;
	setp.ne.s32 	%p20, %r328, 32;
	@%p20 bra 	$L__BB0_6;
	mad.lo.s32 	%r313, %r322, -31, %r11;
	add.s32 	%r322, %r313, 1;
	setp.ne.s32 	%p21, %r322, 5;
	@%p21 bra 	$L__BB0_5;
	st.global.u32 	[%rd2+4], %r333;
	st.global.u32 	[%rd2+8], %r332;
	st.global.u32 	[%rd2+12], %r331;
	st.global.u32 	[%rd2+16], %r330;
	st.global.u32 	[%rd2+20], %r329;
	add.s32 	%r316, %r316, 1;
	setp.lt.u32 	%p22, %r316, %r2;
	@%p22 bra 	$L__BB0_4;
$L__BB0_41:
	shr.u64 	%rd7, %rd21, 2;
	add.s32 	%r315, %r315, 1;
	setp.gt.u64 	%p23, %rd21, 3;
	mov.u64 	%rd21, %rd7;
	@%p23 bra 	$L__BB0_2;
$L__BB0_42:
	mov.b32 	%r314, 0;
	st.global.v2.u32 	[%rd2+24], {%r314, %r314};
	st.global.u32 	[%rd2+32], %r314;
	mov.b64 	%rd20, 0;
	st.global.u64 	[%rd2+40], %rd20;
	ret;

}
	// .globl	_Z11run_momentsPfS_S_S_P17curandStateXORWOW
.visible .entry _Z11run_momentsPfS_S_S_P17curandStateXORWOW(
	.param .u64 .ptr .align 1 _Z11run_momentsPfS_S_S_P17curandStateXORWOW_param_0,
	.param .u64 .ptr .align 1 _Z11run_momentsPfS_S_S_P17curandStateXORWOW_param_1,
	.param .u64 .ptr .align 1 _Z11run_momentsPfS_S_S_P17curandStateXORWOW_param_2,
	.param .u64 .ptr .align 1 _Z11run_momentsPfS_S_S_P17curandStateXORWOW_param_3,
	.param .u64 .ptr .align 1 _Z11run_momentsPfS_S_S_P17curandStateXORWOW_param_4
)
{
	.local .align 4 .b8 	__local_depot1[28];
	.reg .b64 	%SP;
	.reg .b64 	%SPL;
	.reg .pred 	%p<213>;
	.reg .b16 	%rs<2>;
	.reg .b32 	%r<1081>;
	.reg .b32 	%f<978>;
	.reg .b64 	%rd<199>;
	.reg .b64 	%fd<198>;

	mov.u64 	%SPL, __local_depot1;
	ld.param.u64 	%rd54, [_Z11run_momentsPfS_S_S_P17curandStateXORWOW_param_0];
	ld.param.u64 	%rd55, [_Z11run_momentsPfS_S_S_P17curandStateXORWOW_param_1];
	ld.param.u64 	%rd51, [_Z11run_momentsPfS_S_S_P17curandStateXORWOW_param_2];
	ld.param.u64 	%rd53, [_Z11run_momentsPfS_S_S_P17curandStateXORWOW_param_4];
	cvta.to.global.u64 	%rd56, %rd53;
	cvta.to.global.u64 	%rd57, %rd51;
	cvta.to.global.u64 	%rd58, %rd55;
	cvta.to.global.u64 	%rd59, %rd54;
	add.u64 	%rd1, %SPL, 0;
	add.u64 	%rd2, %SPL, 0;
	add.u64 	%rd3, %SPL, 0;
	add.u64 	%rd4, %SPL, 0;
	add.u64 	%rd5, %SPL, 0;
	add.u64 	%rd6, %SPL, 0;
	add.u64 	%rd7, %SPL, 0;
	add.u64 	%rd8, %SPL, 0;
	mov.u32 	%r346, %ctaid.x;
	mov.u32 	%r347, %ntid.x;
	mov.u32 	%r348, %tid.x;
	mad.lo.s32 	%r349, %r346, %r347, %r348;
	cvt.u64.u32 	%rd9, %r349;
	mul.wide.u32 	%rd68, %r349, 4;
	add.s64 	%rd10, %rd59, %rd68;
	ld.global.f32 	%f948, [%rd10];
	add.s64 	%rd11, %rd58, %rd68;
	ld.global.f32 	%f949, [%rd11];
	add.s64 	%rd69, %rd57, %rd68;
	ld.global.f32 	%f977, [%rd69];
	mul.wide.u32 	%rd70, %r349, 48;
	add.s64 	%rd71, %rd56, %rd70;
	ld.global.v2.u32 	{%r966, %r929}, [%rd71];
	ld.global.v2.u32 	{%r4, %r3}, [%rd71+8];
	ld.global.v2.u32 	{%r5, %r6}, [%rd71+16];
	ld.global.v2.u32 	{%r7, %r1024}, [%rd71+24];
	ld.global.f32 	%f4, [%rd71+32];
	ld.global.f64 	%fd194, [%rd71+40];
	ld.const.f32 	%f5, [d_amp];
	ld.const.f32 	%f6, [d_omega];
	ld.const.f32 	%f7, [d_force];
	ld.const.f32 	%f8, [d_Dg];
	ld.const.f32 	%f939, [d_Dp];
	ld.const.f32 	%f940, [d_lambda];
	ld.const.f32 	%f11, [d_mean];
	ld.const.u32 	%r10, [d_comp];
	ld.const.f32 	%f941, [d_fa];
	ld.const.f32 	%f942, [d_fb];
	ld.const.f32 	%f943, [d_mua];
	ld.const.f32 	%f944, [d_mub];
	ld.const.u64 	%rd12, [d_paths];
	and.b64  	%rd72, %rd12, -4294967296;
	setp.ne.s64 	%p1, %rd72, 0;
	@%p1 bra 	$L__BB1_2;
	cvt.u32.u64 	%r350, %rd12;
	cvt.u32.u64 	%r351, %rd9;
	div.u32 	%r352, %r351, %r350;
	cvt.u64.u32 	%rd186, %r352;
	bra.uni 	$L__BB1_3;
$L__BB1_2:
	div.s64 	%rd186, %rd9, %rd12;
$L__BB1_3:
	ld.const.s32 	%rd16, [d_points];
	or.b64  	%rd73, %rd186, %rd16;
	and.b64  	%rd74, %rd73, -4294967296;
	setp.ne.s64 	%p2, %rd74, 0;
	@%p2 bra 	$L__BB1_5;
	cvt.u32.u64 	%r353, %rd16;
	cvt.u32.u64 	%r354, %rd186;
	rem.u32 	%r355, %r354, %r353;
	cvt.u64.u32 	%rd187, %r355;
	bra.uni 	$L__BB1_6;
$L__BB1_5:
	rem.s64 	%rd187, %rd186, %rd16;
$L__BB1_6:
	ld.param.u64 	%rd184, [_Z11run_momentsPfS_S_S_P17curandStateXORWOW_param_3];
	cvta.to.global.u64 	%rd75, %rd184;
	shl.b64 	%rd76, %rd187, 2;
	add.s64 	%rd77, %rd75, %rd76;
	ld.global.f32 	%f16, [%rd77];
	ld.const.u8 	%rs1, [d_domainx];
	setp.gt.s16 	%p3, %rs1, 107;
	@%p3 bra 	$L__BB1_15;
	setp.gt.s16 	%p10, %rs1, 101;
	@%p10 bra 	$L__BB1_10;
	setp.eq.s16 	%p14, %rs1, 68;
	mov.f32 	%f935, %f5;
	mov.f32 	%f936, %f6;
	mov.f32 	%f937, %f7;
	mov.f32 	%f938, %f16;
	@%p14 bra 	$L__BB1_40;
	setp.eq.s16 	%p15, %rs1, 97;
	mov.f32 	%f935, %f16;
	mov.f32 	%f936, %f6;
	mov.f32 	%f937, %f7;
	mov.f32 	%f938, %f8;
	@%p15 bra 	$L__BB1_40;
	bra.uni 	$L__BB1_23;
$L__BB1_10:
	setp.eq.s16 	%p11, %rs1, 102;
	mov.f32 	%f935, %f5;
	mov.f32 	%f936, %f6;
	mov.f32 	%f937, %f16;
	mov.f32 	%f938, %f8;
	@%p11 bra 	$L__BB1_40;
	setp.eq.s16 	%p12, %rs1, 105;
	@%p12 bra 	$L__BB1_28;
	setp.eq.s16 	%p13, %rs1, 106;
	@%p13 bra 	$L__BB1_13;
	bra.uni 	$L__BB1_23;
$L__BB1_13:
	setp.ne.s32 	%p22, %r10, 1;
	@%p22 bra 	$L__BB1_32;
	neg.f32 	%f189, %f16;
	mul.f32 	%f190, %f943, %f189;
	div.rn.f32 	%f941, %f190, %f944;
	mov.f32 	%f935, %f5;
	mov.f32 	%f936, %f6;
	mov.f32 	%f937, %f7;
	mov.f32 	%f938, %f8;
	mov.f32 	%f942, %f16;
	bra.uni 	$L__BB1_40;
$L__BB1_15:
	setp.gt.s16 	%p4, %rs1, 109;
	@%p4 bra 	$L__BB1_20;
	setp.eq.s16 	%p8, %rs1, 108;
	@%p8 bra 	$L__BB1_26;
	setp.eq.s16 	%p9, %rs1, 109;
	@%p9 bra 	$L__BB1_18;
	bra.uni 	$L__BB1_23;
$L__BB1_18:
	setp.ne.s32 	%p19, %r10, 1;
	@%p19 bra 	$L__BB1_34;
	neg.f32 	%f182, %f942;
	mul.f32 	%f183, %f16, %f182;
	div.rn.f32 	%f944, %f183, %f941;
	mov.f32 	%f935, %f5;
	mov.f32 	%f936, %f6;
	mov.f32 	%f937, %f7;
	mov.f32 	%f938, %f8;
	mov.f32 	%f943, %f16;
	bra.uni 	$L__BB1_40;
$L__BB1_20:
	setp.eq.s16 	%p5, %rs1, 110;
	@%p5 bra 	$L__BB1_36;
	setp.eq.s16 	%p6, %rs1, 112;
	@%p6 bra 	$L__BB1_24;
	setp.ne.s16 	%p7, %rs1, 119;
	mov.f32 	%f935, %f5;
	mov.f32 	%f936, %f16;
	mov.f32 	%f937, %f7;
	mov.f32 	%f938, %f8;
	@%p7 bra 	$L__BB1_23;
	bra.uni 	$L__BB1_40;
$L__BB1_23:
	mov.f32 	%f935, %f5;
	mov.f32 	%f936, %f6;
	mov.f32 	%f937, %f7;
	mov.f32 	%f938, %f8;
	bra.uni 	$L__BB1_40;
$L__BB1_24:
	setp.eq.f32 	%p16, %f11, 0f00000000;
	mov.f32 	%f935, %f5;
	mov.f32 	%f936, %f6;
	mov.f32 	%f937, %f7;
	mov.f32 	%f938, %f8;
	mov.f32 	%f939, %f16;
	@%p16 bra 	$L__BB1_40;
	mul.f32 	%f173, %f11, %f11;
	div.rn.f32 	%f940, %f173, %f16;
	mov.f32 	%f935, %f5;
	mov.f32 	%f936, %f6;
	mov.f32 	%f937, %f7;
	mov.f32 	%f938, %f8;
	mov.f32 	%f939, %f16;
	bra.uni 	$L__BB1_40;
$L__BB1_26:
	setp.eq.f32 	%p21, %f11, 0f00000000;
	mov.f32 	%f935, %f5;
	mov.f32 	%f936, %f6;
	mov.f32 	%f937, %f7;
	mov.f32 	%f938, %f8;
	mov.f32 	%f940, %f16;
	@%p21 bra 	$L__BB1_40;
	mul.f32 	%f184, %f11, %f11;
	div.rn.f32 	%f939, %f184, %f16;
	mov.f32 	%f935, %f5;
	mov.f32 	%f936, %f6;
	mov.f32 	%f937, %f7;
	mov.f32 	%f938, %f8;
	mov.f32 	%f940, %f16;
	bra.uni 	$L__BB1_40;
$L__BB1_28:
	setp.ne.s32 	%p24, %r10, 1;
	@%p24 bra 	$L__BB1_30;
	neg.f32 	%f195, %f16;
	mul.f32 	%f196, %f944, %f195;
	div.rn.f32 	%f942, %f196, %f943;
	mov.f32 	%f935, %f5;
	mov.f32 	%f936, %f6;
	mov.f32 	%f937, %f7;
	mov.f32 	%f938, %f8;
	mov.f32 	%f941, %f16;
	bra.uni 	$L__BB1_40;
$L__BB1_30:
	setp.eq.f32 	%p25, %f11, 0f00000000;
	mov.f32 	%f935, %f5;
	mov.f32 	%f936, %f6;
	mov.f32 	%f937, %f7;
	mov.f32 	%f938, %f8;
	mov.f32 	%f941, %f16;
	@%p25 bra 	$L__BB1_40;
	add.f32 	%f191, %f943, %f944;
	mul.f32 	%f192, %f11, %f191;
	mul.f32 	%f193, %f944, %f16;
	sub.f32 	%f194, %f192, %f193;
	div.rn.f32 	%f942, %f194, %f943;
	mov.f32 	%f935, %f5;
	mov.f32 	%f936, %f6;
	mov.f32 	%f937, %f7;
	mov.f32 	%f938, %f8;
	mov.f32 	%f941, %f16;
	bra.uni 	$L__BB1_40;
$L__BB1_32:
	setp.eq.f32 	%p23, %f11, 0f00000000;
	mov.f32 	%f935, %f5;
	mov.f32 	%f936, %f6;
	mov.f32 	%f937, %f7;
	mov.f32 	%f938, %f8;
	mov.f32 	%f942, %f16;
	@%p23 bra 	$L__BB1_40;
	add.f32 	%f185, %f943, %f944;
	mul.f32 	%f186, %f11, %f185;
	mul.f32 	%f187, %f943, %f16;
	sub.f32 	%f188, %f186, %f187;
	div.rn.f32 	%f941, %f188, %f944;
	mov.f32 	%f935, %f5;
	mov.f32 	%f936, %f6;
	mov.f32 	%f937, %f7;
	mov.f32 	%f938, %f8;
	mov.f32 	%f942, %f16;
	bra.uni 	$L__BB1_40;
$L__BB1_34:
	setp.eq.f32 	%p20, %f11, 0f00000000;
	mov.f32 	%f935, %f5;
	mov.f32 	%f936, %f6;
	mov.f32 	%f937, %f7;
	mov.f32 	%f938, %f8;
	mov.f32 	%f943, %f16;
	@%p20 bra 	$L__BB1_40;
	sub.f32 	%f179, %f942, %f11;
	mul.f32 	%f180, %f179, %f16;
	sub.f32 	%f181, %f11, %f941;
	div.rn.f32 	%f944, %f180, %f181;
	mov.f32 	%f935, %f5;
	mov.f32 	%f936, %f6;
	mov.f32 	%f937, %f7;
	mov.f32 	%f938, %f8;
	mov.f32 	%f943, %f16;
	bra.uni 	$L__BB1_40;
$L__BB1_36:
	setp.ne.s32 	%p17, %r10, 1;
	@%p17 bra 	$L__BB1_38;
	neg.f32 	%f177, %f941;
	mul.f32 	%f178, %f16, %f177;
	div.rn.f32 	%f943, %f178, %f942;
	mov.f32 	%f935, %f5;
	mov.f32 	%f936, %f6;
	mov.f32 	%f937, %f7;
	mov.f32 	%f938, %f8;
	mov.f32 	%f944, %f16;
	bra.uni 	$L__BB1_40;
$L__BB1_38:
	setp.eq.f32 	%p18, %f11, 0f00000000;
	mov.f32 	%f935, %f5;
	mov.f32 	%f936, %f6;
	mov.f32 	%f937, %f7;
	mov.f32 	%f938, %f8;
	mov.f32 	%f944, %f16;
	@%p18 bra 	$L__BB1_40;
	sub.f32 	%f174, %f941, %f11;
	mul.f32 	%f175, %f174, %f16;
	sub.f32 	%f176, %f11, %f942;
	div.rn.f32 	%f943, %f175, %f176;
	mov.f32 	%f935, %f5;
	mov.f32 	%f936, %f6;
	mov.f32 	%f937, %f7;
	mov.f32 	%f938, %f8;
	mov.f32 	%f944, %f16;
$L__BB1_40:
	setp.eq.f32 	%p26, %f941, 0f00000000;
	@%p26 bra 	$L__BB1_44;
	rcp.rn.f32 	%f37, %f943;
	rcp.rn.f32 	%f38, %f944;
	mov.f32 	%f198, 0f40C90FDB;
	div.rn.f32 	%f39, %f198, %f936;
	setp.geu.f32 	%p27, %f37, %f38;
	@%p27 bra 	$L__BB1_43;
	setp.lt.f32 	%p29, %f37, %f39;
	selp.f32 	%f945, %f37, %f39, %p29;
	bra.uni 	$L__BB1_45;
$L__BB1_43:
	setp.lt.f32 	%p28, %f38, %f39;
	selp.f32 	%f945, %f38, %f39, %p28;
	bra.uni 	$L__BB1_45;
$L__BB1_44:
	mov.f32 	%f197, 0f40C90FDB;
	div.rn.f32 	%f945, %f197, %f936;
$L__BB1_45:
	ld.const.u32 	%r357, [d_spp];
	cvt.rn.f32.s32 	%f199, %r357;
	div.rn.f32 	%f44, %f945, %f199;
	ld.const.u64 	%rd20, [d_steps];
	ld.const.u32 	%r358, [d_2ndorder];
	setp.eq.s32 	%p30, %r358, 0;
	setp.eq.f32 	%p31, %f939, 0f00000000;
	or.pred  	%p32, %p30, %p31;
	mov.u32 	%r892, %r6;
	mov.u32 	%r893, %r5;
	mov.u32 	%r894, %r3;
	mov.u32 	%r964, %r4;
	@%p32 bra 	$L__BB1_47;
	shr.u32 	%r359, %r929, 2;
	xor.b32  	%r360, %r359, %r929;
	shl.b32 	%r361, %r6, 4;
	shl.b32 	%r362, %r360, 1;
	xor.b32  	%r363, %r361, %r362;
	xor.b32  	%r364, %r363, %r6;
	xor.b32  	%r892, %r364, %r360;
	add.s32 	%r966, %r966, 362437;
	add.s32 	%r365, %r892, %r966;
	cvt.rn.f32.u32 	%f200, %r365;
	fma.rn.f32 	%f201, %f200, 0f2F800000, 0f2F000000;
	setp.lt.f32 	%p33, %f201, 0f00800000;
	mul.f32 	%f202, %f201, 0f4B000000;
	selp.f32 	%f203, %f202, %f201, %p33;
	selp.f32 	%f204, 0fC1B80000, 0f00000000, %p33;
	mov.b32 	%r366, %f203;
	add.s32 	%r367, %r366, -1059760811;
	and.b32  	%r368, %r367, -8388608;
	sub.s32 	%r369, %r366, %r368;
	mov.b32 	%f205, %r369;
	cvt.rn.f32.s32 	%f206, %r368;
	fma.rn.f32 	%f207, %f206, 0f34000000, %f204;
	add.f32 	%f208, %f205, 0fBF800000;
	fma.rn.f32 	%f209, %f208, 0fBE055027, 0f3E1039F6;
	fma.rn.f32 	%f210, %f209, %f208, 0fBDF8CDCC;
	fma.rn.f32 	%f211, %f210, %f208, 0f3E0F2955;
	fma.rn.f32 	%f212, %f211, %f208, 0fBE2AD8B9;
	fma.rn.f32 	%f213, %f212, %f208, 0f3E4CED0B;
	fma.rn.f32 	%f214, %f213, %f208, 0fBE7FFF22;
	fma.rn.f32 	%f215, %f214, %f208, 0f3EAAAA78;
	fma.rn.f32 	%f216, %f215, %f208, 0fBF000000;
	mul.f32 	%f217, %f208, %f216;
	fma.rn.f32 	%f218, %f217, %f208, %f208;
	fma.rn.f32 	%f219, %f207, 0f3F317218, %f218;
	setp.gt.u32 	%p34, %r366, 2139095039;
	fma.rn.f32 	%f220, %f203, 0f7F800000, 0f7F800000;
	selp.f32 	%f221, %f220, %f219, %p34;
	setp.eq.f32 	%p35, %f203, 0f00000000;
	neg.f32 	%f222, %f221;
	selp.f32 	%f223, 0f7F800000, %f222, %p35;
	div.rn.f32 	%f224, %f223, %f940;
	div.rn.f32 	%f225, %f224, %f44;
	add.f32 	%f226, %f225, 0f3F000000;
	cvt.rmi.f32.f32 	%f227, %f226;
	cvt.rzi.s32.f32 	%r973, %f227;
	mov.u32 	%r893, %r6;
	mov.u32 	%r894, %r5;
	mov.u32 	%r964, %r3;
	mov.u32 	%r929, %r4;
$L__BB1_47:
	setp.eq.f32 	%p36, %f941, 0f00000000;
	mov.u32 	%r1050, %r892;
	mov.u32 	%r1051, %r893;
	mov.u32 	%r1052, %r894;
	@%p36 bra 	$L__BB1_51;
	shr.u32 	%r371, %r929, 2;
	xor.b32  	%r372, %r371, %r929;
	shl.b32 	%r373, %r892, 4;
	shl.b32 	%r374, %r372, 1;
	xor.b32  	%r375, %r373, %r374;
	xor.b32  	%r376, %r375, %r892;
	xor.b32  	%r1051, %r376, %r372;
	add.s32 	%r377, %r966, %r1051;
	add.s32 	%r378, %r377, 362437;
	cvt.rn.f32.u32 	%f228, %r378;
	fma.rn.f32 	%f229, %f228, 0f2F800000, 0f2F000000;
	setp.geu.f32 	%p37, %f229, 0f3F000000;
	@%p37 bra 	$L__BB1_50;
	shr.u32 	%r392, %r964, 2;
	xor.b32  	%r393, %r392, %r964;
	shl.b32 	%r394, %r1051, 4;
	shl.b32 	%r395, %r393, 1;
	xor.b32  	%r396, %r395, %r394;
	xor.b32  	%r397, %r396, %r393;
	xor.b32  	%r1050, %r397, %r1051;
	add.s32 	%r966, %r966, 724874;
	add.s32 	%r398, %r1050, %r966;
	cvt.rn.f32.u32 	%f258, %r398;
	fma.rn.f32 	%f259, %f258, 0f2F800000, 0f2F000000;
	setp.lt.f32 	%p41, %f259, 0f00800000;
	mul.f32 	%f260, %f259, 0f4B000000;
	selp.f32 	%f261, %f260, %f259, %p41;
	selp.f32 	%f262, 0fC1B80000, 0f00000000, %p41;
	mov.b32 	%r399, %f261;
	add.s32 	%r400, %r399, -1059760811;
	and.b32  	%r401, %r400, -8388608;
	sub.s32 	%r402, %r399, %r401;
	mov.b32 	%f263, %r402;
	cvt.rn.f32.s32 	%f264, %r401;
	fma.rn.f32 	%f265, %f264, 0f34000000, %f262;
	add.f32 	%f266, %f263, 0fBF800000;
	fma.rn.f32 	%f267, %f266, 0fBE055027, 0f3E1039F6;
	fma.rn.f32 	%f268, %f267, %f266, 0fBDF8CDCC;
	fma.rn.f32 	%f269, %f268, %f266, 0f3E0F2955;
	fma.rn.f32 	%f270, %f269, %f266, 0fBE2AD8B9;
	fma.rn.f32 	%f271, %f270, %f266, 0f3E4CED0B;
	fma.rn.f32 	%f272, %f271, %f266, 0fBE7FFF22;
	fma.rn.f32 	%f273, %f272, %f266, 0f3EAAAA78;
	fma.rn.f32 	%f274, %f273, %f266, 0fBF000000;
	mul.f32 	%f275, %f266, %f274;
	fma.rn.f32 	%f276, %f275, %f266, %f266;
	fma.rn.f32 	%f277, %f265, 0f3F317218, %f276;
	setp.gt.u32 	%p42, %r399, 2139095039;
	fma.rn.f32 	%f278, %f261, 0f7F800000, 0f7F800000;
	selp.f32 	%f279, %f278, %f277, %p42;
	setp.eq.f32 	%p43, %f261, 0f00000000;
	neg.f32 	%f280, %f279;
	selp.f32 	%f281, 0f7F800000, %f280, %p43;
	div.rn.f32 	%f282, %f281, %f943;
	div.rn.f32 	%f283, %f282, %f44;
	add.f32 	%f284, %f283, 0f3F000000;
	cvt.rmi.f32.f32 	%f285, %f284;
	cvt.rzi.s32.f32 	%r959, %f285;
	mov.b32 	%r960, 0;
	mov.u32 	%r1052, %r892;
	mov.u32 	%r964, %r893;
	mov.u32 	%r929, %r894;
	bra.uni 	$L__BB1_51;
$L__BB1_50:
	shr.u32 	%r380, %r964, 2;
	xor.b32  	%r381, %r380, %r964;
	shl.b32 	%r382, %r1051, 4;
	shl.b32 	%r383, %r381, 1;
	xor.b32  	%r384, %r383, %r382;
	xor.b32  	%r385, %r384, %r381;
	xor.b32  	%r1050, %r385, %r1051;
	add.s32 	%r966, %r966, 724874;
	add.s32 	%r386, %r1050, %r966;
	cvt.rn.f32.u32 	%f230, %r386;
	fma.rn.f32 	%f231, %f230, 0f2F800000, 0f2F000000;
	setp.lt.f32 	%p38, %f231, 0f00800000;
	mul.f32 	%f232, %f231, 0f4B000000;
	selp.f32 	%f233, %f232, %f231, %p38;
	selp.f32 	%f234, 0fC1B80000, 0f00000000, %p38;
	mov.b32 	%r387, %f233;
	add.s32 	%r388, %r387, -1059760811;
	and.b32  	%r389, %r388, -8388608;
	sub.s32 	%r390, %r387, %r389;
	mov.b32 	%f235, %r390;
	cvt.rn.f32.s32 	%f236, %r389;
	fma.rn.f32 	%f237, %f236, 0f34000000, %f234;
	add.f32 	%f238, %f235, 0fBF800000;
	fma.rn.f32 	%f239, %f238, 0fBE055027, 0f3E1039F6;
	fma.rn.f32 	%f240, %f239, %f238, 0fBDF8CDCC;
	fma.rn.f32 	%f241, %f240, %f238, 0f3E0F2955;
	fma.rn.f32 	%f242, %f241, %f238, 0fBE2AD8B9;
	fma.rn.f32 	%f243, %f242, %f238, 0f3E4CED0B;
	fma.rn.f32 	%f244, %f243, %f238, 0fBE7FFF22;
	fma.rn.f32 	%f245, %f244, %f238, 0f3EAAAA78;
	fma.rn.f32 	%f246, %f245, %f238, 0fBF000000;
	mul.f32 	%f247, %f238, %f246;
	fma.rn.f32 	%f248, %f247, %f238, %f238;
	fma.rn.f32 	%f249, %f237, 0f3F317218, %f248;
	setp.gt.u32 	%p39, %r387, 2139095039;
	fma.rn.f32 	%f250, %f233, 0f7F800000, 0f7F800000;
	selp.f32 	%f251, %f250, %f249, %p39;
	setp.eq.f32 	%p40, %f233, 0f00000000;
	neg.f32 	%f252, %f251;
	selp.f32 	%f253, 0f7F800000, %f252, %p40;
	div.rn.f32 	%f254, %f253, %f944;
	div.rn.f32 	%f255, %f254, %f44;
	add.f32 	%f256, %f255, 0f3F000000;
	cvt.rmi.f32.f32 	%f257, %f256;
	cvt.rzi.s32.f32 	%r959, %f257;
	mov.b32 	%r960, 1;
	mov.u32 	%r1052, %r892;
	mov.u32 	%r964, %r893;
	mov.u32 	%r929, %r894;
$L__BB1_51:
	setp.lt.s64 	%p44, %rd20, 1;
	mov.f32 	%f976, 0f00000000;
	@%p44 bra 	$L__BB1_199;
	div.rn.f32 	%f45, %f940, %f939;
	mul.f32 	%f288, %f940, %f44;
	cvt.f64.f32 	%fd44, %f288;
	mov.b32 	%r403, 1127219200;
	mov.b32 	%r404, -2147483648;
	mov.b64 	%fd2, {%r404, %r403};
	sqrt.rn.f64 	%fd3, %fd44;
	fma.rn.f32 	%f289, %f288, 0f3BBB989D, 0f3F000000;
	cvt.sat.f32.f32 	%f290, %f289;
	mov.f32 	%f291, 0f4B400001;
	mov.f32 	%f292, 0f437C0000;
	fma.rm.f32 	%f293, %f290, %f292, %f291;
	add.f32 	%f294, %f293, 0fCB40007F;
	neg.f32 	%f295, %f294;
	fma.rn.f32 	%f296, %f288, 0f3FB8AA3B, %f295;
	fma.rn.f32 	%f46, %f288, 0f32A57060, %f296;
	mov.f32 	%f976, 0f00000000;
	mov.b64 	%rd188, 0;
	ex2.approx.ftz.f32 	%f738, %f46;
	mov.u64 	%rd165, __cr_lgamma_table;
	mov.u64 	%rd155, __cudart_i2opi_f;
	ld.const.u64 	%rd175, [d_trigger];
$L__BB1_53:
	setp.eq.s32 	%p45, %r358, 0;
	@%p45 bra 	$L__BB1_130;
	mul.f32 	%f51, %f948, 0f40C90FDB;
	mul.f32 	%f297, %f51, 0f3F22F983;
	cvt.rni.s32.f32 	%r920, %f297;
	cvt.rn.f32.s32 	%f298, %r920;
	fma.rn.f32 	%f299, %f298, 0fBFC90FDA, %f51;
	fma.rn.f32 	%f300, %f298, 0fB3A22168, %f299;
	fma.rn.f32 	%f950, %f298, 0fA7C234C5, %f300;
	abs.f32 	%f53, %f51;
	setp.ltu.f32 	%p46, %f53, 0f47CE4780;
	@%p46 bra 	$L__BB1_62;
	setp.neu.f32 	%p47, %f53, 0f7F800000;
	@%p47 bra 	$L__BB1_57;
	mov.f32 	%f303, 0f00000000;
	mul.rn.f32 	%f950, %f51, %f303;
	mov.b32 	%r920, 0;
	bra.uni 	$L__BB1_62;
$L__BB1_57:
	mov.b32 	%r47, %f51;
	mov.b64 	%rd191, 0;
	mov.b32 	%r917, 0;
	mov.u64 	%rd189, __cudart_i2opi_f;
	mov.u64 	%rd190, %rd8;
$L__BB1_58:
	.pragma "nounroll";
	ld.global.nc.u32 	%r407, [%rd189];
	shl.b32 	%r408, %r47, 8;
	or.b32  	%r409, %r408, -2147483648;
	mad.wide.u32 	%rd81, %r407, %r409, %rd191;
	shr.u64 	%rd191, %rd81, 32;
	st.local.u32 	[%rd190], %rd81;
	add.s32 	%r917, %r917, 1;
	add.s64 	%rd190, %rd190, 4;
	add.s64 	%rd189, %rd189, 4;
	setp.ne.s32 	%p48, %r917, 6;
	@%p48 bra 	$L__BB1_58;
	shr.u32 	%r410, %r47, 23;
	st.local.u32 	[%rd8+24], %rd191;
	and.b32  	%r50, %r410, 31;
	and.b32  	%r411, %r410, 224;
	add.s32 	%r412, %r411, -128;
	shr.u32 	%r413, %r412, 5;
	mul.wide.u32 	%rd82, %r413, 4;
	sub.s64 	%rd28, %rd8, %rd82;
	ld.local.u32 	%r918, [%rd28+24];
	ld.local.u32 	%r919, [%rd28+20];
	setp.eq.s32 	%p49, %r50, 0;
	@%p49 bra 	$L__BB1_61;
	shf.l.wrap.b32 	%r918, %r919, %r918, %r50;
	ld.local.u32 	%r414, [%rd28+16];
	shf.l.wrap.b32 	%r919, %r414, %r919, %r50;
$L__BB1_61:
	shr.u32 	%r415, %r918, 30;
	shf.l.wrap.b32 	%r416, %r919, %r918, 2;
	shl.b32 	%r417, %r919, 2;
	shr.u32 	%r418, %r416, 31;
	add.s32 	%r419, %r418, %r415;
	neg.s32 	%r420, %r419;
	setp.lt.s32 	%p50, %r47, 0;
	selp.b32 	%r920, %r420, %r419, %p50;
	xor.b32  	%r421, %r416, %r47;
	shr.s32 	%r422, %r416, 31;
	xor.b32  	%r423, %r422, %r416;
	xor.b32  	%r424, %r422, %r417;
	cvt.u64.u32 	%rd83, %r423;
	shl.b64 	%rd84, %rd83, 32;
	cvt.u64.u32 	%rd85, %r424;
	or.b64  	%rd86, %rd84, %rd85;
	cvt.rn.f64.s64 	%fd45, %rd86;
	mul.f64 	%fd46, %fd45, 0d3BF921FB54442D19;
	cvt.rn.f32.f64 	%f301, %fd46;
	neg.f32 	%f302, %f301;
	setp.lt.s32 	%p51, %r421, 0;
	selp.f32 	%f950, %f302, %f301, %p51;
$L__BB1_62:
	add.s32 	%r426, %r920, 1;
	mul.rn.f32 	%f304, %f950, %f950;
	and.b32  	%r427, %r920, 1;
	setp.eq.b32 	%p52, %r427, 1;
	selp.f32 	%f305, %f950, 0f3F800000, %p52;
	fma.rn.f32 	%f306, %f304, %f305, 0f00000000;
	fma.rn.f32 	%f307, %f304, 0f37CBAC00, 0fBAB607ED;
	selp.f32 	%f308, 0fB94D4153, %f307, %p52;
	selp.f32 	%f309, 0f3C0885E4, 0f3D2AAABB, %p52;
	fma.rn.f32 	%f310, %f308, %f304, %f309;
	selp.f32 	%f311, 0fBE2AAAA8, 0fBEFFFFFF, %p52;
	fma.rn.f32 	%f312, %f310, %f304, %f311;
	fma.rn.f32 	%f313, %f312, %f306, %f305;
	and.b32  	%r428, %r426, 2;
	setp.eq.s32 	%p53, %r428, 0;
	mov.f32 	%f314, 0f00000000;
	sub.f32 	%f315, %f314, %f313;
	selp.f32 	%f57, %f313, %f315, %p53;
	mul.f32 	%f316, %f949, 0f3F22F983;
	cvt.rni.s32.f32 	%r924, %f316;
	cvt.rn.f32.s32 	%f317, %r924;
	fma.rn.f32 	%f318, %f317, 0fBFC90FDA, %f949;
	fma.rn.f32 	%f319, %f317, 0fB3A22168, %f318;
	fma.rn.f32 	%f951, %f317, 0fA7C234C5, %f319;
	abs.f32 	%f59, %f949;
	setp.ltu.f32 	%p54, %f59, 0f47CE4780;
	@%p54 bra 	$L__BB1_70;
	setp.neu.f32 	%p55, %f59, 0f7F800000;
	@%p55 bra 	$L__BB1_65;
	mov.f32 	%f322, 0f00000000;
	mul.rn.f32 	%f951, %f949, %f322;
	mov.b32 	%r924, 0;
	bra.uni 	$L__BB1_70;
$L__BB1_65:
	mov.b32 	%r60, %f949;
	mov.b64 	%rd192, 0;
	mov.b32 	%r921, 0;
$L__BB1_66:
	.pragma "nounroll";
	mul.wide.u32 	%rd88, %r921, 4;
	mov.u64 	%rd89, __cudart_i2opi_f;
	add.s64 	%rd90, %rd89, %rd88;
	ld.global.nc.u32 	%r430, [%rd90];
	shl.b32 	%r431, %r60, 8;
	or.b32  	%r432, %r431, -2147483648;
	mad.wide.u32 	%rd91, %r430, %r432, %rd192;
	shr.u64 	%rd192, %rd91, 32;
	add.s64 	%rd92, %rd7, %rd88;
	st.local.u32 	[%rd92], %rd91;
	add.s32 	%r921, %r921, 1;
	setp.ne.s32 	%p56, %r921, 6;
	@%p56 bra 	$L__BB1_66;
	shr.u32 	%r433, %r60, 23;
	st.local.u32 	[%rd7+24], %rd192;
	and.b32  	%r63, %r433, 31;
	and.b32  	%r434, %r433, 224;
	add.s32 	%r435, %r434, -128;
	shr.u32 	%r436, %r435, 5;
	mul.wide.u32 	%rd93, %r436, 4;
	sub.s64 	%rd31, %rd7, %rd93;
	ld.local.u32 	%r922, [%rd31+24];
	ld.local.u32 	%r923, [%rd31+20];
	setp.eq.s32 	%p57, %r63, 0;
	@%p57 bra 	$L__BB1_69;
	shf.l.wrap.b32 	%r922, %r923, %r922, %r63;
	ld.local.u32 	%r437, [%rd31+16];
	shf.l.wrap.b32 	%r923, %r437, %r923, %r63;
$L__BB1_69:
	shr.u32 	%r438, %r922, 30;
	shf.l.wrap.b32 	%r439, %r923, %r922, 2;
	shl.b32 	%r440, %r923, 2;
	shr.u32 	%r441, %r439, 31;
	add.s32 	%r442, %r441, %r438;
	neg.s32 	%r443, %r442;
	setp.lt.s32 	%p58, %r60, 0;
	selp.b32 	%r924, %r443, %r442, %p58;
	xor.b32  	%r444, %r439, %r60;
	shr.s32 	%r445, %r439, 31;
	xor.b32  	%r446, %r445, %r439;
	xor.b32  	%r447, %r445, %r440;
	cvt.u64.u32 	%rd94, %r446;
	shl.b64 	%rd95, %rd94, 32;
	cvt.u64.u32 	%rd96, %r447;
	or.b64  	%rd97, %rd95, %rd96;
	cvt.rn.f64.s64 	%fd47, %rd97;
	mul.f64 	%fd48, %fd47, 0d3BF921FB54442D19;
	cvt.rn.f32.f64 	%f320, %fd48;
	neg.f32 	%f321, %f320;
	setp.lt.s32 	%p59, %r444, 0;
	selp.f32 	%f951, %f321, %f320, %p59;
$L__BB1_70:
	setp.eq.f32 	%p60, %f938, 0f00000000;
	add.s32 	%r449, %r924, 1;
	mul.rn.f32 	%f324, %f951, %f951;
	and.b32  	%r450, %r924, 1;
	setp.eq.b32 	%p61, %r450, 1;
	selp.f32 	%f325, %f951, 0f3F800000, %p61;
	fma.rn.f32 	%f326, %f324, %f325, 0f00000000;
	fma.rn.f32 	%f327, %f324, 0f37CBAC00, 0fBAB607ED;
	selp.f32 	%f328, 0fB94D4153, %f327, %p61;
	selp.f32 	%f329, 0f3C0885E4, 0f3D2AAABB, %p61;
	fma.rn.f32 	%f330, %f328, %f324, %f329;
	selp.f32 	%f331, 0fBE2AAAA8, 0fBEFFFFFF, %p61;
	fma.rn.f32 	%f332, %f330, %f324, %f331;
	fma.rn.f32 	%f333, %f332, %f326, %f325;
	and.b32  	%r451, %r449, 2;
	setp.eq.s32 	%p62, %r451, 0;
	mov.f32 	%f952, 0f00000000;
	sub.f32 	%f334, %f952, %f333;
	selp.f32 	%f335, %f333, %f334, %p62;
	mul.f32 	%f336, %f57, 0fC0C90FDB;
	fma.rn.f32 	%f337, %f935, %f335, %f336;
	add.f32 	%f63, %f937, %f337;
	mov.u32 	%r925, %r1050;
	mov.u32 	%r926, %r1051;
	mov.u32 	%r927, %r1052;
	mov.u32 	%r928, %r964;
	@%p60 bra 	$L__BB1_75;
	mul.f32 	%f338, %f938, 0f40C00000;
	mul.f32 	%f64, %f338, %f44;
	shr.u32 	%r452, %r929, 2;
	xor.b32  	%r453, %r452, %r929;
	shl.b32 	%r454, %r1050, 4;
	shl.b32 	%r455, %r453, 1;
	xor.b32  	%r456, %r454, %r455;
	xor.b32  	%r457, %r456, %r1050;
	xor.b32  	%r925, %r457, %r453;
	add.s32 	%r966, %r966, 362437;
	add.s32 	%r458, %r925, %r966;
	cvt.rn.f32.u32 	%f339, %r458;
	fma.rn.f32 	%f65, %f339, 0f2F800000, 0f2F000000;
	setp.gtu.f32 	%p63, %f65, 0f3E2AAAAB;
	@%p63 bra 	$L__BB1_73;
	sqrt.rn.f32 	%f340, %f64;
	neg.f32 	%f952, %f340;
	mov.u32 	%r926, %r1050;
	mov.u32 	%r927, %r1051;
	mov.u32 	%r928, %r1052;
	mov.u32 	%r929, %r964;
	bra.uni 	$L__BB1_75;
$L__BB1_73:
	setp.leu.f32 	%p64, %f65, 0f3E2AAAAB;
	setp.gtu.f32 	%p65, %f65, 0f3EAAAAAB;
	or.pred  	%p66, %p64, %p65;
	mov.u32 	%r926, %r1050;
	mov.u32 	%r927, %r1051;
	mov.u32 	%r928, %r1052;
	mov.u32 	%r929, %r964;
	@%p66 bra 	$L__BB1_75;
	sqrt.rn.f32 	%f952, %f64;
	mov.u32 	%r926, %r1050;
	mov.u32 	%r927, %r1051;
	mov.u32 	%r928, %r1052;
	mov.u32 	%r929, %r964;
$L__BB1_75:
	fma.rn.f32 	%f342, %f44, %f63, %f948;
	add.f32 	%f343, %f342, %f952;
	mul.f32 	%f69, %f343, 0f40C90FDB;
	mul.f32 	%f344, %f69, 0f3F22F983;
	cvt.rni.s32.f32 	%r934, %f344;
	cvt.rn.f32.s32 	%f345, %r934;
	fma.rn.f32 	%f346, %f345, 0fBFC90FDA, %f69;
	fma.rn.f32 	%f347, %f345, 0fB3A22168, %f346;
	fma.rn.f32 	%f953, %f345, 0fA7C234C5, %f347;
	abs.f32 	%f71, %f69;
	setp.ltu.f32 	%p67, %f71, 0f47CE4780;
	@%p67 bra 	$L__BB1_83;
	setp.neu.f32 	%p68, %f71, 0f7F800000;
	@%p68 bra 	$L__BB1_78;
	mov.f32 	%f350, 0f00000000;
	mul.rn.f32 	%f953, %f69, %f350;
	mov.b32 	%r934, 0;
	bra.uni 	$L__BB1_83;
$L__BB1_78:
	mov.b32 	%r81, %f69;
	mov.b64 	%rd193, 0;
	mov.b32 	%r931, 0;
$L__BB1_79:
	.pragma "nounroll";
	mul.wide.u32 	%rd99, %r931, 4;
	mov.u64 	%rd100, __cudart_i2opi_f;
	add.s64 	%rd101, %rd100, %rd99;
	ld.global.nc.u32 	%r460, [%rd101];
	shl.b32 	%r461, %r81, 8;
	or.b32  	%r462, %r461, -2147483648;
	mad.wide.u32 	%rd102, %r460, %r462, %rd193;
	shr.u64 	%rd193, %rd102, 32;
	add.s64 	%rd103, %rd6, %rd99;
	st.local.u32 	[%rd103], %rd102;
	add.s32 	%r931, %r931, 1;
	setp.ne.s32 	%p69, %r931, 6;
	@%p69 bra 	$L__BB1_79;
	shr.u32 	%r463, %r81, 23;
	st.local.u32 	[%rd6+24], %rd193;
	and.b32  	%r84, %r463, 31;
	and.b32  	%r464, %r463, 224;
	add.s32 	%r465, %r464, -128;
	shr.u32 	%r466, %r465, 5;
	mul.wide.u32 	%rd104, %r466, 4;
	sub.s64 	%rd34, %rd6, %rd104;
	ld.local.u32 	%r932, [%rd34+24];
	ld.local.u32 	%r933, [%rd34+20];
	setp.eq.s32 	%p70, %r84, 0;
	@%p70 bra 	$L__BB1_82;
	shf.l.wrap.b32 	%r932, %r933, %r932, %r84;
	ld.local.u32 	%r467, [%rd34+16];
	shf.l.wrap.b32 	%r933, %r467, %r933, %r84;
$L__BB1_82:
	shr.u32 	%r468, %r932, 30;
	shf.l.wrap.b32 	%r469, %r933, %r932, 2;
	shl.b32 	%r470, %r933, 2;
	shr.u32 	%r471, %r469, 31;
	add.s32 	%r472, %r471, %r468;
	neg.s32 	%r473, %r472;
	setp.lt.s32 	%p71, %r81, 0;
	selp.b32 	%r934, %r473, %r472, %p71;
	xor.b32  	%r474, %r469, %r81;
	shr.s32 	%r475, %r469, 31;
	xor.b32  	%r476, %r475, %r469;
	xor.b32  	%r477, %r475, %r470;
	cvt.u64.u32 	%rd105, %r476;
	shl.b64 	%rd106, %rd105, 32;
	cvt.u64.u32 	%rd107, %r477;
	or.b64  	%rd108, %rd106, %rd107;
	cvt.rn.f64.s64 	%fd49, %rd108;
	mul.f64 	%fd50, %fd49, 0d3BF921FB54442D19;
	cvt.rn.f32.f64 	%f348, %fd50;
	neg.f32 	%f349, %f348;
	setp.lt.s32 	%p72, %r474, 0;
	selp.f32 	%f953, %f349, %f348, %p72;
$L__BB1_83:
	add.s32 	%r479, %r934, 1;
	mul.rn.f32 	%f351, %f953, %f953;
	and.b32  	%r480, %r934, 1;
	setp.eq.b32 	%p73, %r480, 1;
	selp.f32 	%f352, %f953, 0f3F800000, %p73;
	fma.rn.f32 	%f353, %f351, %f352, 0f00000000;
	fma.rn.f32 	%f354, %f351, 0f37CBAC00, 0fBAB607ED;
	selp.f32 	%f355, 0fB94D4153, %f354, %p73;
	selp.f32 	%f356, 0f3C0885E4, 0f3D2AAABB, %p73;
	fma.rn.f32 	%f357, %f355, %f351, %f356;
	selp.f32 	%f358, 0fBE2AAAA8, 0fBEFFFFFF, %p73;
	fma.rn.f32 	%f359, %f357, %f351, %f358;
	fma.rn.f32 	%f360, %f359, %f353, %f352;
	and.b32  	%r481, %r479, 2;
	setp.eq.s32 	%p74, %r481, 0;
	mov.f32 	%f361, 0f00000000;
	sub.f32 	%f362, %f361, %f360;
	selp.f32 	%f75, %f360, %f362, %p74;
	fma.rn.f32 	%f76, %f936, %f44, %f949;
	mul.f32 	%f363, %f76, 0f3F22F983;
	cvt.rni.s32.f32 	%r938, %f363;
	cvt.rn.f32.s32 	%f364, %r938;
	fma.rn.f32 	%f365, %f364, 0fBFC90FDA, %f76;
	fma.rn.f32 	%f366, %f364, 0fB3A22168, %f365;
	fma.rn.f32 	%f954, %f364, 0fA7C234C5, %f366;
	abs.f32 	%f78, %f76;
	setp.ltu.f32 	%p75, %f78, 0f47CE4780;
	@%p75 bra 	$L__BB1_91;
	setp.neu.f32 	%p76, %f78, 0f7F800000;
	@%p76 bra 	$L__BB1_86;
	mov.f32 	%f369, 0f00000000;
	mul.rn.f32 	%f954, %f76, %f369;
	mov.b32 	%r938, 0;
	bra.uni 	$L__BB1_91;
$L__BB1_86:
	mov.b32 	%r94, %f76;
	mov.b64 	%rd194, 0;
	mov.b32 	%r935, 0;
$L__BB1_87:
	.pragma "nounroll";
	mul.wide.u32 	%rd110, %r935, 4;
	mov.u64 	%rd111, __cudart_i2opi_f;
	add.s64 	%rd112, %rd111, %rd110;
	ld.global.nc.u32 	%r483, [%rd112];
	shl.b32 	%r484, %r94, 8;
	or.b32  	%r485, %r484, -2147483648;
	mad.wide.u32 	%rd113, %r483, %r485, %rd194;
	shr.u64 	%rd194, %rd113, 32;
	add.s64 	%rd114, %rd5, %rd110;
	st.local.u32 	[%rd114], %rd113;
	add.s32 	%r935, %r935, 1;
	setp.ne.s32 	%p77, %r935, 6;
	@%p77 bra 	$L__BB1_87;
	shr.u32 	%r486, %r94, 23;
	st.local.u32 	[%rd5+24], %rd194;
	and.b32  	%r97, %r486, 31;
	and.b32  	%r487, %r486, 224;
	add.s32 	%r488, %r487, -128;
	shr.u32 	%r489, %r488, 5;
	mul.wide.u32 	%rd115, %r489, 4;
	sub.s64 	%rd37, %rd5, %rd115;
	ld.local.u32 	%r936, [%rd37+24];
	ld.local.u32 	%r937, [%rd37+20];
	setp.eq.s32 	%p78, %r97, 0;
	@%p78 bra 	$L__BB1_90;
	shf.l.wrap.b32 	%r936, %r937, %r936, %r97;
	ld.local.u32 	%r490, [%rd37+16];
	shf.l.wrap.b32 	%r937, %r490, %r937, %r97;
$L__BB1_90:
	shr.u32 	%r491, %r936, 30;
	shf.l.wrap.b32 	%r492, %r937, %r936, 2;
	shl.b32 	%r493, %r937, 2;
	shr.u32 	%r494, %r492, 31;
	add.s32 	%r495, %r494, %r491;
	neg.s32 	%r496, %r495;
	setp.lt.s32 	%p79, %r94, 0;
	selp.b32 	%r938, %r496, %r495, %p79;
	xor.b32  	%r497, %r492, %r94;
	shr.s32 	%r498, %r492, 31;
	xor.b32  	%r499, %r498, %r492;
	xor.b32  	%r500, %r498, %r493;
	cvt.u64.u32 	%rd116, %r499;
	shl.b64 	%rd117, %rd116, 32;
	cvt.u64.u32 	%rd118, %r500;
	or.b64  	%rd119, %rd117, %rd118;
	cvt.rn.f64.s64 	%fd51, %rd119;
	mul.f64 	%fd52, %fd51, 0d3BF921FB54442D19;
	cvt.rn.f32.f64 	%f367, %fd52;
	neg.f32 	%f368, %f367;
	setp.lt.s32 	%p80, %r497, 0;
	selp.f32 	%f954, %f368, %f367, %p80;
$L__BB1_91:
	add.s32 	%r502, %r938, 1;
	mul.rn.f32 	%f371, %f954, %f954;
	and.b32  	%r503, %r938, 1;
	setp.eq.b32 	%p82, %r503, 1;
	selp.f32 	%f372, %f954, 0f3F800000, %p82;
	fma.rn.f32 	%f373, %f371, %f372, 0f00000000;
	fma.rn.f32 	%f374, %f371, 0f37CBAC00, 0fBAB607ED;
	selp.f32 	%f375, 0fB94D4153, %f374, %p82;
	selp.f32 	%f376, 0f3C0885E4, 0f3D2AAABB, %p82;
	fma.rn.f32 	%f377, %f375, %f371, %f376;
	selp.f32 	%f378, 0fBE2AAAA8, 0fBEFFFFFF, %p82;
	fma.rn.f32 	%f379, %f377, %f371, %f378;
	fma.rn.f32 	%f380, %f379, %f373, %f372;
	and.b32  	%r504, %r502, 2;
	setp.eq.s32 	%p83, %r504, 0;
	mov.f32 	%f955, 0f00000000;
	sub.f32 	%f381, %f955, %f380;
	selp.f32 	%f382, %f380, %f381, %p83;
	mul.f32 	%f383, %f75, 0fC0C90FDB;
	fma.rn.f32 	%f384, %f935, %f382, %f383;
	add.f32 	%f385, %f937, %f384;
	add.f32 	%f386, %f63, %f385;
	mul.f32 	%f387, %f386, 0f3F000000;
	fma.rn.f32 	%f82, %f44, %f387, %f948;
	mov.u32 	%r939, %r925;
	mov.u32 	%r940, %r926;
	mov.u32 	%r941, %r927;
	mov.u32 	%r942, %r928;
	@%p60 bra 	$L__BB1_96;
	mul.f32 	%f388, %f938, 0f40C00000;
	mul.f32 	%f83, %f388, %f44;
	shr.u32 	%r505, %r929, 2;
	xor.b32  	%r506, %r505, %r929;
	shl.b32 	%r507, %r925, 4;
	shl.b32 	%r508, %r506, 1;
	xor.b32  	%r509, %r507, %r508;
	xor.b32  	%r510, %r509, %r925;
	xor.b32  	%r939, %r510, %r506;
	add.s32 	%r966, %r966, 362437;
	add.s32 	%r511, %r939, %r966;
	cvt.rn.f32.u32 	%f389, %r511;
	fma.rn.f32 	%f84, %f389, 0f2F800000, 0f2F000000;
	setp.gtu.f32 	%p84, %f84, 0f3E2AAAAB;
	@%p84 bra 	$L__BB1_94;
	sqrt.rn.f32 	%f390, %f83;
	neg.f32 	%f955, %f390;
	mov.u32 	%r940, %r925;
	mov.u32 	%r941, %r926;
	mov.u32 	%r942, %r927;
	mov.u32 	%r929, %r928;
	bra.uni 	$L__BB1_96;
$L__BB1_94:
	setp.leu.f32 	%p85, %f84, 0f3E2AAAAB;
	setp.gtu.f32 	%p86, %f84, 0f3EAAAAAB;
	or.pred  	%p87, %p85, %p86;
	mov.u32 	%r940, %r925;
	mov.u32 	%r941, %r926;
	mov.u32 	%r942, %r927;
	mov.u32 	%r929, %r928;
	@%p87 bra 	$L__BB1_96;
	sqrt.rn.f32 	%f955, %f83;
	mov.u32 	%r940, %r925;
	mov.u32 	%r941, %r926;
	mov.u32 	%r942, %r927;
	mov.u32 	%r929, %r928;
$L__BB1_96:
	add.f32 	%f392, %f82, %f955;
	mul.f32 	%f88, %f392, 0f40C90FDB;
	mul.f32 	%f393, %f88, 0f3F22F983;
	cvt.rni.s32.f32 	%r948, %f393;
	cvt.rn.f32.s32 	%f394, %r948;
	fma.rn.f32 	%f395, %f394, 0fBFC90FDA, %f88;
	fma.rn.f32 	%f396, %f394, 0fB3A22168, %f395;
	fma.rn.f32 	%f956, %f394, 0fA7C234C5, %f396;
	abs.f32 	%f90, %f88;
	setp.ltu.f32 	%p88, %f90, 0f47CE4780;
	@%p88 bra 	$L__BB1_104;
	setp.neu.f32 	%p89, %f90, 0f7F800000;
	@%p89 bra 	$L__BB1_99;
	mov.f32 	%f399, 0f00000000;
	mul.rn.f32 	%f956, %f88, %f399;
	mov.b32 	%r948, 0;
	bra.uni 	$L__BB1_104;
$L__BB1_99:
	mov.b32 	%r115, %f88;
	mov.b64 	%rd195, 0;
	mov.b32 	%r945, 0;
$L__BB1_100:
	.pragma "nounroll";
	mul.wide.u32 	%rd121, %r945, 4;
	mov.u64 	%rd122, __cudart_i2opi_f;
	add.s64 	%rd123, %rd122, %rd121;
	ld.global.nc.u32 	%r513, [%rd123];
	shl.b32 	%r514, %r115, 8;
	or.b32  	%r515, %r514, -2147483648;
	mad.wide.u32 	%rd124, %r513, %r515, %rd195;
	shr.u64 	%rd195, %rd124, 32;
	add.s64 	%rd125, %rd4, %rd121;
	st.local.u32 	[%rd125], %rd124;
	add.s32 	%r945, %r945, 1;
	setp.ne.s32 	%p90, %r945, 6;
	@%p90 bra 	$L__BB1_100;
	shr.u32 	%r516, %r115, 23;
	st.local.u32 	[%rd4+24], %rd195;
	and.b32  	%r118, %r516, 31;
	and.b32  	%r517, %r516, 224;
	add.s32 	%r518, %r517, -128;
	shr.u32 	%r519, %r518, 5;
	mul.wide.u32 	%rd126, %r519, 4;
	sub.s64 	%rd40, %rd4, %rd126;
	ld.local.u32 	%r946, [%rd40+24];
	ld.local.u32 	%r947, [%rd40+20];
	setp.eq.s32 	%p91, %r118, 0;
	@%p91 bra 	$L__BB1_103;
	shf.l.wrap.b32 	%r946, %r947, %r946, %r118;
	ld.local.u32 	%r520, [%rd40+16];
	shf.l.wrap.b32 	%r947, %r520, %r947, %r118;
$L__BB1_103:
	shr.u32 	%r521, %r946, 30;
	shf.l.wrap.b32 	%r522, %r947, %r946, 2;
	shl.b32 	%r523, %r947, 2;
	shr.u32 	%r524, %r522, 31;
	add.s32 	%r525, %r524, %r521;
	neg.s32 	%r526, %r525;
	setp.lt.s32 	%p92, %r115, 0;
	selp.b32 	%r948, %r526, %r525, %p92;
	xor.b32  	%r527, %r522, %r115;
	shr.s32 	%r528, %r522, 31;
	xor.b32  	%r529, %r528, %r522;
	xor.b32  	%r530, %r528, %r523;
	cvt.u64.u32 	%rd127, %r529;
	shl.b64 	%rd128, %rd127, 32;
	cvt.u64.u32 	%rd129, %r530;
	or.b64  	%rd130, %rd128, %rd129;
	cvt.rn.f64.s64 	%fd53, %rd130;
	mul.f64 	%fd54, %fd53, 0d3BF921FB54442D19;
	cvt.rn.f32.f64 	%f397, %fd54;
	neg.f32 	%f398, %f397;
	setp.lt.s32 	%p93, %r527, 0;
	selp.f32 	%f956, %f398, %f397, %p93;
$L__BB1_104:
	add.s32 	%r532, %r948, 1;
	mul.rn.f32 	%f400, %f956, %f956;
	and.b32  	%r533, %r948, 1;
	setp.eq.b32 	%p94, %r533, 1;
	selp.f32 	%f401, %f956, 0f3F800000, %p94;
	fma.rn.f32 	%f402, %f400, %f401, 0f00000000;
	fma.rn.f32 	%f403, %f400, 0f37CBAC00, 0fBAB607ED;
	selp.f32 	%f404, 0fB94D4153, %f403, %p94;
	selp.f32 	%f405, 0f3C0885E4, 0f3D2AAABB, %p94;
	fma.rn.f32 	%f406, %f404, %f400, %f405;
	selp.f32 	%f407, 0fBE2AAAA8, 0fBEFFFFFF, %p94;
	fma.rn.f32 	%f408, %f406, %f400, %f407;
	fma.rn.f32 	%f409, %f408, %f402, %f401;
	and.b32  	%r534, %r532, 2;
	setp.eq.s32 	%p95, %r534, 0;
	mov.f32 	%f410, 0f00000000;
	sub.f32 	%f411, %f410, %f409;
	selp.f32 	%f94, %f409, %f411, %p95;
	add.f32 	%f412, %f936, %f936;
	mul.f32 	%f971, %f412, 0f3F000000;
	fma.rn.f32 	%f95, %f971, %f44, %f949;
	mul.f32 	%f414, %f95, 0f3F22F983;
	cvt.rni.s32.f32 	%r952, %f414;
	cvt.rn.f32.s32 	%f415, %r952;
	fma.rn.f32 	%f416, %f415, 0fBFC90FDA, %f95;
	fma.rn.f32 	%f417, %f415, 0fB3A22168, %f416;
	fma.rn.f32 	%f957, %f415, 0fA7C234C5, %f417;
	abs.f32 	%f97, %f95;
	setp.ltu.f32 	%p96, %f97, 0f47CE4780;
	@%p96 bra 	$L__BB1_112;
	setp.neu.f32 	%p97, %f97, 0f7F800000;
	@%p97 bra 	$L__BB1_107;
	mov.f32 	%f420, 0f00000000;
	mul.rn.f32 	%f957, %f95, %f420;
	mov.b32 	%r952, 0;
	bra.uni 	$L__BB1_112;
$L__BB1_107:
	mov.b32 	%r128, %f95;
	mov.b64 	%rd196, 0;
	mov.b32 	%r949, 0;
$L__BB1_108:
	.pragma "nounroll";
	mul.wide.u32 	%rd132, %r949, 4;
	mov.u64 	%rd133, __cudart_i2opi_f;
	add.s64 	%rd134, %rd133, %rd132;
	ld.global.nc.u32 	%r536, [%rd134];
	shl.b32 	%r537, %r128, 8;
	or.b32  	%r538, %r537, -2147483648;
	mad.wide.u32 	%rd135, %r536, %r538, %rd196;
	shr.u64 	%rd196, %rd135, 32;
	add.s64 	%rd136, %rd3, %rd132;
	st.local.u32 	[%rd136], %rd135;
	add.s32 	%r949, %r949, 1;
	setp.ne.s32 	%p98, %r949, 6;
	@%p98 bra 	$L__BB1_108;
	shr.u32 	%r539, %r128, 23;
	st.local.u32 	[%rd3+24], %rd196;
	and.b32  	%r131, %r539, 31;
	and.b32  	%r540, %r539, 224;
	add.s32 	%r541, %r540, -128;
	shr.u32 	%r542, %r541, 5;
	mul.wide.u32 	%rd137, %r542, 4;
	sub.s64 	%rd43, %rd3, %rd137;
	ld.local.u32 	%r950, [%rd43+24];
	ld.local.u32 	%r951, [%rd43+20];
	setp.eq.s32 	%p99, %r131, 0;
	@%p99 bra 	$L__BB1_111;
	shf.l.wrap.b32 	%r950, %r951, %r950, %r131;
	ld.local.u32 	%r543, [%rd43+16];
	shf.l.wrap.b32 	%r951, %r543, %r951, %r131;
$L__BB1_111:
	shr.u32 	%r544, %r950, 30;
	shf.l.wrap.b32 	%r545, %r951, %r950, 2;
	shl.b32 	%r546, %r951, 2;
	shr.u32 	%r547, %r545, 31;
	add.s32 	%r548, %r547, %r544;
	neg.s32 	%r549, %r548;
	setp.lt.s32 	%p100, %r128, 0;
	selp.b32 	%r952, %r549, %r548, %p100;
	xor.b32  	%r550, %r545, %r128;
	shr.s32 	%r551, %r545, 31;
	xor.b32  	%r552, %r551, %r545;
	xor.b32  	%r553, %r551, %r546;
	cvt.u64.u32 	%rd138, %r552;
	shl.b64 	%rd139, %rd138, 32;
	cvt.u64.u32 	%rd140, %r553;
	or.b64  	%rd141, %rd139, %rd140;
	cvt.rn.f64.s64 	%fd55, %rd141;
	mul.f64 	%fd56, %fd55, 0d3BF921FB54442D19;
	cvt.rn.f32.f64 	%f418, %fd56;
	neg.f32 	%f419, %f418;
	setp.lt.s32 	%p101, %r550, 0;
	selp.f32 	%f957, %f419, %f418, %p101;
$L__BB1_112:
	setp.eq.f32 	%p102, %f941, 0f00000000;
	add.s32 	%r555, %r952, 1;
	mul.rn.f32 	%f422, %f957, %f957;
	and.b32  	%r556, %r952, 1;
	setp.eq.b32 	%p103, %r556, 1;
	selp.f32 	%f423, %f957, 0f3F800000, %p103;
	fma.rn.f32 	%f424, %f422, %f423, 0f00000000;
	fma.rn.f32 	%f425, %f422, 0f37CBAC00, 0fBAB607ED;
	selp.f32 	%f426, 0fB94D4153, %f425, %p103;
	selp.f32 	%f427, 0f3C0885E4, 0f3D2AAABB, %p103;
	fma.rn.f32 	%f428, %f426, %f422, %f427;
	selp.f32 	%f429, 0fBE2AAAA8, 0fBEFFFFFF, %p103;
	fma.rn.f32 	%f430, %f428, %f422, %f429;
	fma.rn.f32 	%f431, %f430, %f424, %f423;
	and.b32  	%r557, %r555, 2;
	setp.eq.s32 	%p104, %r557, 0;
	mov.f32 	%f958, 0f00000000;
	sub.f32 	%f432, %f958, %f431;
	selp.f32 	%f433, %f431, %f432, %p104;
	mul.f32 	%f434, %f94, 0fC0C90FDB;
	fma.rn.f32 	%f435, %f935, %f433, %f434;
	add.f32 	%f436, %f937, %f435;
	add.f32 	%f437, %f63, %f436;
	mul.f32 	%f438, %f437, 0f3F000000;
	fma.rn.f32 	%f101, %f44, %f438, %f948;
	mov.u32 	%r953, %r939;
	mov.u32 	%r954, %r940;
	mov.u32 	%r955, %r941;
	mov.u32 	%r956, %r942;
	@%p102 bra 	$L__BB1_118;
	setp.gt.s32 	%p105, %r959, 0;
	@%p105 bra 	$L__BB1_117;
	setp.ne.s32 	%p107, %r960, 0;
	@%p107 bra 	$L__BB1_116;
	shr.u32 	%r571, %r929, 2;
	xor.b32  	%r572, %r571, %r929;
	shl.b32 	%r573, %r939, 4;
	shl.b32 	%r574, %r572, 1;
	xor.b32  	%r575, %r573, %r574;
	xor.b32  	%r576, %r575, %r939;
	xor.b32  	%r953, %r576, %r572;
	add.s32 	%r966, %r966, 362437;
	add.s32 	%r577, %r953, %r966;
	cvt.rn.f32.u32 	%f467, %r577;
	fma.rn.f32 	%f468, %f467, 0f2F800000, 0f2F000000;
	setp.lt.f32 	%p111, %f468, 0f00800000;
	mul.f32 	%f469, %f468, 0f4B000000;
	selp.f32 	%f470, %f469, %f468, %p111;
	selp.f32 	%f471, 0fC1B80000, 0f00000000, %p111;
	mov.b32 	%r578, %f470;
	add.s32 	%r579, %r578, -1059760811;
	and.b32  	%r580, %r579, -8388608;
	sub.s32 	%r581, %r578, %r580;
	mov.b32 	%f472, %r581;
	cvt.rn.f32.s32 	%f473, %r580;
	fma.rn.f32 	%f474, %f473, 0f34000000, %f471;
	add.f32 	%f475, %f472, 0fBF800000;
	fma.rn.f32 	%f476, %f475, 0fBE055027, 0f3E1039F6;
	fma.rn.f32 	%f477, %f476, %f475, 0fBDF8CDCC;
	fma.rn.f32 	%f478, %f477, %f475, 0f3E0F2955;
	fma.rn.f32 	%f479, %f478, %f475, 0fBE2AD8B9;
	fma.rn.f32 	%f480, %f479, %f475, 0f3E4CED0B;
	fma.rn.f32 	%f481, %f480, %f475, 0fBE7FFF22;
	fma.rn.f32 	%f482, %f481, %f475, 0f3EAAAA78;
	fma.rn.f32 	%f483, %f482, %f475, 0fBF000000;
	mul.f32 	%f484, %f475, %f483;
	fma.rn.f32 	%f485, %f484, %f475, %f475;
	fma.rn.f32 	%f486, %f474, 0f3F317218, %f485;
	setp.gt.u32 	%p112, %r578, 2139095039;
	fma.rn.f32 	%f487, %f470, 0f7F800000, 0f7F800000;
	selp.f32 	%f488, %f487, %f486, %p112;
	setp.eq.f32 	%p113, %f470, 0f00000000;
	neg.f32 	%f489, %f488;
	selp.f32 	%f490, 0f7F800000, %f489, %p113;
	div.rn.f32 	%f491, %f490, %f944;
	div.rn.f32 	%f492, %f491, %f44;
	add.f32 	%f493, %f492, 0f3F000000;
	cvt.rmi.f32.f32 	%f494, %f493;
	cvt.rzi.s32.f32 	%r959, %f494;
	mov.b32 	%r960, 1;
	mov.u32 	%r954, %r939;
	mov.u32 	%r955, %r940;
	mov.u32 	%r956, %r941;
	mov.u32 	%r929, %r942;
	mov.f32 	%f958, %f942;
	bra.uni 	$L__BB1_118;
$L__BB1_116:
	shr.u32 	%r559, %r929, 2;
	xor.b32  	%r560, %r559, %r929;
	shl.b32 	%r561, %r939, 4;
	shl.b32 	%r562, %r560, 1;
	xor.b32  	%r563, %r561, %r562;
	xor.b32  	%r564, %r563, %r939;
	xor.b32  	%r953, %r564, %r560;
	add.s32 	%r966, %r966, 362437;
	add.s32 	%r565, %r953, %r966;
	cvt.rn.f32.u32 	%f439, %r565;
	fma.rn.f32 	%f440, %f439, 0f2F800000, 0f2F000000;
	setp.lt.f32 	%p108, %f440, 0f00800000;
	mul.f32 	%f441, %f440, 0f4B000000;
	selp.f32 	%f442, %f441, %f440, %p108;
	selp.f32 	%f443, 0fC1B80000, 0f00000000, %p108;
	mov.b32 	%r566, %f442;
	add.s32 	%r567, %r566, -1059760811;
	and.b32  	%r568, %r567, -8388608;
	sub.s32 	%r569, %r566, %r568;
	mov.b32 	%f444, %r569;
	cvt.rn.f32.s32 	%f445, %r568;
	fma.rn.f32 	%f446, %f445, 0f34000000, %f443;
	add.f32 	%f447, %f444, 0fBF800000;
	fma.rn.f32 	%f448, %f447, 0fBE055027, 0f3E1039F6;
	fma.rn.f32 	%f449, %f448, %f447, 0fBDF8CDCC;
	fma.rn.f32 	%f450, %f449, %f447, 0f3E0F2955;
	fma.rn.f32 	%f451, %f450, %f447, 0fBE2AD8B9;
	fma.rn.f32 	%f452, %f451, %f447, 0f3E4CED0B;
	fma.rn.f32 	%f453, %f452, %f447, 0fBE7FFF22;
	fma.rn.f32 	%f454, %f453, %f447, 0f3EAAAA78;
	fma.rn.f32 	%f455, %f454, %f447, 0fBF000000;
	mul.f32 	%f456, %f447, %f455;
	fma.rn.f32 	%f457, %f456, %f447, %f447;
	fma.rn.f32 	%f458, %f446, 0f3F317218, %f457;
	setp.gt.u32 	%p109, %r566, 2139095039;
	fma.rn.f32 	%f459, %f442, 0f7F800000, 0f7F800000;
	selp.f32 	%f460, %f459, %f458, %p109;
	setp.eq.f32 	%p110, %f442, 0f00000000;
	neg.f32 	%f461, %f460;
	selp.f32 	%f462, 0f7F800000, %f461, %p110;
	div.rn.f32 	%f463, %f462, %f943;
	div.rn.f32 	%f464, %f463, %f44;
	add.f32 	%f465, %f464, 0f3F000000;
	cvt.rmi.f32.f32 	%f466, %f465;
	cvt.rzi.s32.f32 	%r959, %f466;
	mov.b32 	%r960, 0;
	mov.u32 	%r954, %r939;
	mov.u32 	%r955, %r940;
	mov.u32 	%r956, %r941;
	mov.u32 	%r929, %r942;
	mov.f32 	%f958, %f941;
	bra.uni 	$L__BB1_118;
$L__BB1_117:
	add.s32 	%r959, %r959, -1;
	setp.eq.s32 	%p106, %r960, 0;
	selp.f32 	%f958, %f941, %f942, %p106;
	mov.u32 	%r953, %r939;
	mov.u32 	%r954, %r940;
	mov.u32 	%r955, %r941;
	mov.u32 	%r956, %r942;
$L__BB1_118:
	fma.rn.f32 	%f104, %f44, %f958, %f101;
	mov.f32 	%f959, 0f00000000;
	mov.u32 	%r961, %r953;
	mov.u32 	%r962, %r954;
	mov.u32 	%r963, %r955;
	mov.u32 	%r964, %r956;
	@%p60 bra 	$L__BB1_123;
	mul.f32 	%f496, %f938, 0f40C00000;
	mul.f32 	%f105, %f496, %f44;
	shr.u32 	%r582, %r929, 2;
	xor.b32  	%r583, %r582, %r929;
	shl.b32 	%r584, %r953, 4;
	shl.b32 	%r585, %r583, 1;
	xor.b32  	%r586, %r584, %r585;
	xor.b32  	%r587, %r586, %r953;
	xor.b32  	%r961, %r587, %r583;
	add.s32 	%r966, %r966, 362437;
	add.s32 	%r588, %r961, %r966;
	cvt.rn.f32.u32 	%f497, %r588;
	fma.rn.f32 	%f106, %f497, 0f2F800000, 0f2F000000;
	setp.gtu.f32 	%p115, %f106, 0f3E2AAAAB;
	@%p115 bra 	$L__BB1_121;
	sqrt.rn.f32 	%f498, %f105;
	neg.f32 	%f959, %f498;
	mov.u32 	%r962, %r953;
	mov.u32 	%r963, %r954;
	mov.u32 	%r964, %r955;
	mov.u32 	%r929, %r956;
	bra.uni 	$L__BB1_123;
$L__BB1_121:
	setp.leu.f32 	%p116, %f106, 0f3E2AAAAB;
	setp.gtu.f32 	%p117, %f106, 0f3EAAAAAB;
	or.pred  	%p118, %p116, %p117;
	mov.u32 	%r962, %r953;
	mov.u32 	%r963, %r954;
	mov.u32 	%r964, %r955;
	mov.u32 	%r929, %r956;
	@%p118 bra 	$L__BB1_123;
	sqrt.rn.f32 	%f959, %f105;
	mov.u32 	%r962, %r953;
	mov.u32 	%r963, %r954;
	mov.u32 	%r964, %r955;
	mov.u32 	%r929, %r956;
$L__BB1_123:
	setp.eq.f32 	%p119, %f939, 0f00000000;
	add.f32 	%f110, %f104, %f959;
	mov.f32 	%f960, 0f00000000;
	mov.u32 	%r1050, %r961;
	mov.u32 	%r1051, %r962;
	mov.u32 	%r1052, %r963;
	@%p119 bra 	$L__BB1_129;
	mul.f32 	%f501, %f939, %f940;
	sqrt.rn.f32 	%f502, %f501;
	mul.f32 	%f111, %f44, %f502;
	setp.gt.s32 	%p120, %r973, 0;
	@%p120 bra 	$L__BB1_128;
	setp.eq.s32 	%p122, %r10, 0;
	sqrt.rn.f32 	%f112, %f45;
	shr.u32 	%r589, %r929, 2;
	xor.b32  	%r590, %r589, %r929;
	shl.b32 	%r591, %r961, 4;
	shl.b32 	%r592, %r590, 1;
	xor.b32  	%r593, %r591, %r592;
	xor.b32  	%r594, %r593, %r961;
	xor.b32  	%r1051, %r594, %r590;
	add.s32 	%r595, %r966, %r1051;
	add.s32 	%r596, %r595, 362437;
	cvt.rn.f32.u32 	%f504, %r596;
	fma.rn.f32 	%f505, %f504, 0f2F800000, 0f2F000000;
	setp.lt.f32 	%p123, %f505, 0f00800000;
	mul.f32 	%f506, %f505, 0f4B000000;
	selp.f32 	%f507, %f506, %f505, %p123;
	selp.f32 	%f508, 0fC1B80000, 0f00000000, %p123;
	mov.b32 	%r597, %f507;
	add.s32 	%r598, %r597, -1059760811;
	and.b32  	%r599, %r598, -8388608;
	sub.s32 	%r600, %r597, %r599;
	mov.b32 	%f509, %r600;
	cvt.rn.f32.s32 	%f510, %r599;
	fma.rn.f32 	%f511, %f510, 0f34000000, %f508;
	add.f32 	%f512, %f509, 0fBF800000;
	fma.rn.f32 	%f513, %f512, 0fBE055027, 0f3E1039F6;
	fma.rn.f32 	%f514, %f513, %f512, 0fBDF8CDCC;
	fma.rn.f32 	%f515, %f514, %f512, 0f3E0F2955;
	fma.rn.f32 	%f516, %f515, %f512, 0fBE2AD8B9;
	fma.rn.f32 	%f517, %f516, %f512, 0f3E4CED0B;
	fma.rn.f32 	%f518, %f517, %f512, 0fBE7FFF22;
	fma.rn.f32 	%f519, %f518, %f512, 0f3EAAAA78;
	fma.rn.f32 	%f520, %f519, %f512, 0fBF000000;
	mul.f32 	%f521, %f512, %f520;
	fma.rn.f32 	%f522, %f521, %f512, %f512;
	fma.rn.f32 	%f523, %f511, 0f3F317218, %f522;
	setp.gt.u32 	%p124, %r597, 2139095039;
	fma.rn.f32 	%f524, %f507, 0f7F800000, 0f7F800000;
	selp.f32 	%f525, %f524, %f523, %p124;
	setp.eq.f32 	%p125, %f507, 0f00000000;
	neg.f32 	%f526, %f525;
	selp.f32 	%f527, 0f7F800000, %f526, %p125;
	div.rn.f32 	%f528, %f527, %f940;
	div.rn.f32 	%f529, %f528, %f44;
	add.f32 	%f530, %f529, 0f3F000000;
	cvt.rmi.f32.f32 	%f531, %f530;
	cvt.rzi.s32.f32 	%r973, %f531;
	@%p122 bra 	$L__BB1_127;
	shr.u32 	%r601, %r964, 2;
	xor.b32  	%r602, %r601, %r964;
	shl.b32 	%r603, %r1051, 4;
	shl.b32 	%r604, %r602, 1;
	xor.b32  	%r605, %r604, %r603;
	xor.b32  	%r606, %r605, %r602;
	xor.b32  	%r1050, %r606, %r1051;
	add.s32 	%r966, %r966, 724874;
	add.s32 	%r607, %r1050, %r966;
	cvt.rn.f32.u32 	%f532, %r607;
	fma.rn.f32 	%f533, %f532, 0f2F800000, 0f2F000000;
	setp.lt.f32 	%p126, %f533, 0f00800000;
	mul.f32 	%f534, %f533, 0f4B000000;
	selp.f32 	%f535, %f534, %f533, %p126;
	selp.f32 	%f536, 0fC1B80000, 0f00000000, %p126;
	mov.b32 	%r608, %f535;
	add.s32 	%r609, %r608, -1059760811;
	and.b32  	%r610, %r609, -8388608;
	sub.s32 	%r611, %r608, %r610;
	mov.b32 	%f537, %r611;
	cvt.rn.f32.s32 	%f538, %r610;
	fma.rn.f32 	%f539, %f538, 0f34000000, %f536;
	add.f32 	%f540, %f537, 0fBF800000;
	fma.rn.f32 	%f541, %f540, 0fBE055027, 0f3E1039F6;
	fma.rn.f32 	%f542, %f541, %f540, 0fBDF8CDCC;
	fma.rn.f32 	%f543, %f542, %f540, 0f3E0F2955;
	fma.rn.f32 	%f544, %f543, %f540, 0fBE2AD8B9;
	fma.rn.f32 	%f545, %f544, %f540, 0f3E4CED0B;
	fma.rn.f32 	%f546, %f545, %f540, 0fBE7FFF22;
	fma.rn.f32 	%f547, %f546, %f540, 0f3EAAAA78;
	fma.rn.f32 	%f548, %f547, %f540, 0fBF000000;
	mul.f32 	%f549, %f540, %f548;
	fma.rn.f32 	%f550, %f549, %f540, %f540;
	fma.rn.f32 	%f551, %f539, 0f3F317218, %f550;
	setp.gt.u32 	%p127, %r608, 2139095039;
	fma.rn.f32 	%f552, %f535, 0f7F800000, 0f7F800000;
	selp.f32 	%f553, %f552, %f551, %p127;
	setp.eq.f32 	%p128, %f535, 0f00000000;
	neg.f32 	%f554, %f553;
	selp.f32 	%f555, 0f7F800000, %f554, %p128;
	div.rn.f32 	%f556, %f555, %f112;
	sub.f32 	%f960, %f556, %f111;
	mov.u32 	%r1052, %r961;
	mov.u32 	%r964, %r962;
	mov.u32 	%r929, %r963;
	bra.uni 	$L__BB1_129;
$L__BB1_127:
	shr.u32 	%r612, %r964, 2;
	xor.b32  	%r613, %r612, %r964;
	shl.b32 	%r614, %r1051, 4;
	shl.b32 	%r615, %r613, 1;
	xor.b32  	%r616, %r615, %r614;
	xor.b32  	%r617, %r616, %r613;
	xor.b32  	%r1050, %r617, %r1051;
	add.s32 	%r966, %r966, 724874;
	add.s32 	%r618, %r1050, %r966;
	cvt.rn.f32.u32 	%f557, %r618;
	fma.rn.f32 	%f558, %f557, 0f2F800000, 0f2F000000;
	setp.lt.f32 	%p129, %f558, 0f00800000;
	mul.f32 	%f559, %f558, 0f4B000000;
	selp.f32 	%f560, %f559, %f558, %p129;
	selp.f32 	%f561, 0fC1B80000, 0f00000000, %p129;
	mov.b32 	%r619, %f560;
	add.s32 	%r620, %r619, -1059760811;
	and.b32  	%r621, %r620, -8388608;
	sub.s32 	%r622, %r619, %r621;
	mov.b32 	%f562, %r622;
	cvt.rn.f32.s32 	%f563, %r621;
	fma.rn.f32 	%f564, %f563, 0f34000000, %f561;
	add.f32 	%f565, %f562, 0fBF800000;
	fma.rn.f32 	%f566, %f565, 0fBE055027, 0f3E1039F6;
	fma.rn.f32 	%f567, %f566, %f565, 0fBDF8CDCC;
	fma.rn.f32 	%f568, %f567, %f565, 0f3E0F2955;
	fma.rn.f32 	%f569, %f568, %f565, 0fBE2AD8B9;
	fma.rn.f32 	%f570, %f569, %f565, 0f3E4CED0B;
	fma.rn.f32 	%f571, %f570, %f565, 0fBE7FFF22;
	fma.rn.f32 	%f572, %f571, %f565, 0f3EAAAA78;
	fma.rn.f32 	%f573, %f572, %f565, 0fBF000000;
	mul.f32 	%f574, %f565, %f573;
	fma.rn.f32 	%f575, %f574, %f565, %f565;
	fma.rn.f32 	%f576, %f564, 0f3F317218, %f575;
	setp.gt.u32 	%p130, %r619, 2139095039;
	fma.rn.f32 	%f577, %f560, 0f7F800000, 0f7F800000;
	selp.f32 	%f578, %f577, %f576, %p130;
	setp.eq.f32 	%p131, %f560, 0f00000000;
	neg.f32 	%f579, %f578;
	selp.f32 	%f580, 0f7F800000, %f579, %p131;
	div.rn.f32 	%f960, %f580, %f112;
	mov.u32 	%r1052, %r961;
	mov.u32 	%r964, %r962;
	mov.u32 	%r929, %r963;
	bra.uni 	$L__BB1_129;
$L__BB1_128:
	setp.eq.s32 	%p121, %r10, 0;
	add.s32 	%r973, %r973, -1;
	neg.f32 	%f503, %f111;
	selp.f32 	%f960, 0f00000000, %f503, %p121;
	mov.u32 	%r1050, %r961;
	mov.u32 	%r1051, %r962;
	mov.u32 	%r1052, %r963;
$L__BB1_129:
	add.f32 	%f972, %f110, %f960;
	bra.uni 	$L__BB1_196;
$L__BB1_130:
	mul.f32 	%f119, %f948, 0f40C90FDB;
	mul.f32 	%f582, %f119, 0f3F22F983;
	cvt.rni.s32.f32 	%r977, %f582;
	cvt.rn.f32.s32 	%f583, %r977;
	fma.rn.f32 	%f584, %f583, 0fBFC90FDA, %f119;
	fma.rn.f32 	%f585, %f583, 0fB3A22168, %f584;
	fma.rn.f32 	%f961, %f583, 0fA7C234C5, %f585;
	abs.f32 	%f121, %f119;
	setp.ltu.f32 	%p132, %f121, 0f47CE4780;
	@%p132 bra 	$L__BB1_138;
	setp.neu.f32 	%p133, %f121, 0f7F800000;
	@%p133 bra 	$L__BB1_133;
	mov.f32 	%f588, 0f00000000;
	mul.rn.f32 	%f961, %f119, %f588;
	mov.b32 	%r977, 0;
	bra.uni 	$L__BB1_138;
$L__BB1_133:
	mov.b32 	%r178, %f119;
	mov.b64 	%rd197, 0;
	mov.b32 	%r974, 0;
$L__BB1_134:
	.pragma "nounroll";
	mul.wide.u32 	%rd143, %r974, 4;
	mov.u64 	%rd144, __cudart_i2opi_f;
	add.s64 	%rd145, %rd144, %rd143;
	ld.global.nc.u32 	%r624, [%rd145];
	shl.b32 	%r625, %r178, 8;
	or.b32  	%r626, %r625, -2147483648;
	mad.wide.u32 	%rd146, %r624, %r626, %rd197;
	shr.u64 	%rd197, %rd146, 32;
	add.s64 	%rd147, %rd2, %rd143;
	st.local.u32 	[%rd147], %rd146;
	add.s32 	%r974, %r974, 1;
	setp.ne.s32 	%p134, %r974, 6;
	@%p134 bra 	$L__BB1_134;
	shr.u32 	%r627, %r178, 23;
	st.local.u32 	[%rd2+24], %rd197;
	and.b32  	%r181, %r627, 31;
	and.b32  	%r628, %r627, 224;
	add.s32 	%r629, %r628, -128;
	shr.u32 	%r630, %r629, 5;
	mul.wide.u32 	%rd148, %r630, 4;
	sub.s64 	%rd46, %rd2, %rd148;
	ld.local.u32 	%r975, [%rd46+24];
	ld.local.u32 	%r976, [%rd46+20];
	setp.eq.s32 	%p135, %r181, 0;
	@%p135 bra 	$L__BB1_137;
	shf.l.wrap.b32 	%r975, %r976, %r975, %r181;
	ld.local.u32 	%r631, [%rd46+16];
	shf.l.wrap.b32 	%r976, %r631, %r976, %r181;
$L__BB1_137:
	shr.u32 	%r632, %r975, 30;
	shf.l.wrap.b32 	%r633, %r976, %r975, 2;
	shl.b32 	%r634, %r976, 2;
	shr.u32 	%r635, %r633, 31;
	add.s32 	%r636, %r635, %r632;
	neg.s32 	%r637, %r636;
	setp.lt.s32 	%p136, %r178, 0;
	selp.b32 	%r977, %r637, %r636, %p136;
	xor.b32  	%r638, %r633, %r178;
	shr.s32 	%r639, %r633, 31;
	xor.b32  	%r640, %r639, %r633;
	xor.b32  	%r641, %r639, %r634;
	cvt.u64.u32 	%rd149, %r640;
	shl.b64 	%rd150, %rd149, 32;
	cvt.u64.u32 	%rd151, %r641;
	or.b64  	%rd152, %rd150, %rd151;
	cvt.rn.f64.s64 	%fd57, %rd152;
	mul.f64 	%fd58, %fd57, 0d3BF921FB54442D19;
	cvt.rn.f32.f64 	%f586, %fd58;
	neg.f32 	%f587, %f586;
	setp.lt.s32 	%p137, %r638, 0;
	selp.f32 	%f961, %f587, %f586, %p137;
$L__BB1_138:
	add.s32 	%r643, %r977, 1;
	mul.rn.f32 	%f589, %f961, %f961;
	and.b32  	%r644, %r977, 1;
	setp.eq.b32 	%p138, %r644, 1;
	selp.f32 	%f590, %f961, 0f3F800000, %p138;
	fma.rn.f32 	%f591, %f589, %f590, 0f00000000;
	fma.rn.f32 	%f592, %f589, 0f37CBAC00, 0fBAB607ED;
	selp.f32 	%f593, 0fB94D4153, %f592, %p138;
	selp.f32 	%f594, 0f3C0885E4, 0f3D2AAABB, %p138;
	fma.rn.f32 	%f595, %f593, %f589, %f594;
	selp.f32 	%f596, 0fBE2AAAA8, 0fBEFFFFFF, %p138;
	fma.rn.f32 	%f597, %f595, %f589, %f596;
	fma.rn.f32 	%f598, %f597, %f591, %f590;
	and.b32  	%r645, %r643, 2;
	setp.eq.s32 	%p139, %r645, 0;
	mov.f32 	%f599, 0f00000000;
	sub.f32 	%f600, %f599, %f598;
	selp.f32 	%f125, %f598, %f600, %p139;
	mul.f32 	%f601, %f949, 0f3F22F983;
	cvt.rni.s32.f32 	%r981, %f601;
	cvt.rn.f32.s32 	%f602, %r981;
	fma.rn.f32 	%f603, %f602, 0fBFC90FDA, %f949;
	fma.rn.f32 	%f604, %f602, 0fB3A22168, %f603;
	fma.rn.f32 	%f962, %f602, 0fA7C234C5, %f604;
	abs.f32 	%f127, %f949;
	setp.ltu.f32 	%p140, %f127, 0f47CE4780;
	@%p140 bra 	$L__BB1_146;
	setp.neu.f32 	%p141, %f127, 0f7F800000;
	@%p141 bra 	$L__BB1_141;
	mov.f32 	%f607, 0f00000000;
	mul.rn.f32 	%f962, %f949, %f607;
	mov.b32 	%r981, 0;
	bra.uni 	$L__BB1_146;
$L__BB1_141:
	mov.b32 	%r191, %f949;
	mov.b64 	%rd198, 0;
	mov.b32 	%r978, 0;
$L__BB1_142:
	.pragma "nounroll";
	mul.wide.u32 	%rd154, %r978, 4;
	add.s64 	%rd156, %rd155, %rd154;
	ld.global.nc.u32 	%r647, [%rd156];
	shl.b32 	%r648, %r191, 8;
	or.b32  	%r649, %r648, -2147483648;
	mad.wide.u32 	%rd157, %r647, %r649, %rd198;
	shr.u64 	%rd198, %rd157, 32;
	add.s64 	%rd158, %rd1, %rd154;
	st.local.u32 	[%rd158], %rd157;
	add.s32 	%r978, %r978, 1;
	setp.ne.s32 	%p142, %r978, 6;
	@%p142 bra 	$L__BB1_142;
	shr.u32 	%r650, %r191, 23;
	st.local.u32 	[%rd1+24], %rd198;
	and.b32  	%r194, %r650, 31;
	and.b32  	%r651, %r650, 224;
	add.s32 	%r652, %r651, -128;
	shr.u32 	%r653, %r652, 5;
	mul.wide.u32 	%rd159, %r653, 4;
	sub.s64 	%rd49, %rd1, %rd159;
	ld.local.u32 	%r979, [%rd49+24];
	ld.local.u32 	%r980, [%rd49+20];
	setp.eq.s32 	%p143, %r194, 0;
	@%p143 bra 	$L__BB1_145;
	shf.l.wrap.b32 	%r979, %r980, %r979, %r194;
	ld.local.u32 	%r654, [%rd49+16];
	shf.l.wrap.b32 	%r980, %r654, %r980, %r194;
$L__BB1_145:
	shr.u32 	%r655, %r979, 30;
	shf.l.wrap.b32 	%r656, %r980, %r979, 2;
	shl.b32 	%r657, %r980, 2;
	shr.u32 	%r658, %r656, 31;
	add.s32 	%r659, %r658, %r655;
	neg.s32 	%r660, %r659;
	setp.lt.s32 	%p144, %r191, 0;
	selp.b32 	%r981, %r660, %r659, %p144;
	xor.b32  	%r661, %r656, %r191;
	shr.s32 	%r662, %r656, 31;
	xor.b32  	%r663, %r662, %r656;
	xor.b32  	%r664, %r662, %r657;
	cvt.u64.u32 	%rd160, %r663;
	shl.b64 	%rd161, %rd160, 32;
	cvt.u64.u32 	%rd162, %r664;
	or.b64  	%rd163, %rd161, %rd162;
	cvt.rn.f64.s64 	%fd59, %rd163;
	mul.f64 	%fd60, %fd59, 0d3BF921FB54442D19;
	cvt.rn.f32.f64 	%f605, %fd60;
	neg.f32 	%f606, %f605;
	setp.lt.s32 	%p145, %r661, 0;
	selp.f32 	%f962, %f606, %f605, %p145;
$L__BB1_146:
	setp.eq.f32 	%p146, %f941, 0f00000000;
	add.s32 	%r666, %r981, 1;
	mul.rn.f32 	%f609, %f962, %f962;
	and.b32  	%r667, %r981, 1;
	setp.eq.b32 	%p147, %r667, 1;
	selp.f32 	%f610, %f962, 0f3F800000, %p147;
	fma.rn.f32 	%f611, %f609, %f610, 0f00000000;
	fma.rn.f32 	%f612, %f609, 0f37CBAC00, 0fBAB607ED;
	selp.f32 	%f613, 0fB94D4153, %f612, %p147;
	selp.f32 	%f614, 0f3C0885E4, 0f3D2AAABB, %p147;
	fma.rn.f32 	%f615, %f613, %f609, %f614;
	selp.f32 	%f616, 0fBE2AAAA8, 0fBEFFFFFF, %p147;
	fma.rn.f32 	%f617, %f615, %f609, %f616;
	fma.rn.f32 	%f618, %f617, %f611, %f610;
	and.b32  	%r668, %r666, 2;
	setp.eq.s32 	%p148, %r668, 0;
	mov.f32 	%f963, 0f00000000;
	sub.f32 	%f619, %f963, %f618;
	selp.f32 	%f620, %f618, %f619, %p148;
	mul.f32 	%f621, %f125, 0fC0C90FDB;
	fma.rn.f32 	%f131, %f935, %f620, %f621;
	mov.u32 	%r982, %r1050;
	mov.u32 	%r983, %r1051;
	mov.u32 	%r984, %r1052;
	mov.u32 	%r985, %r964;
	@%p146 bra 	$L__BB1_152;
	setp.gt.s32 	%p149, %r959, 0;
	@%p149 bra 	$L__BB1_151;
	setp.ne.s32 	%p151, %r960, 0;
	@%p151 bra 	$L__BB1_150;
	shr.u32 	%r682, %r929, 2;
	xor.b32  	%r683, %r682, %r929;
	shl.b32 	%r684, %r1050, 4;
	shl.b32 	%r685, %r683, 1;
	xor.b32  	%r686, %r684, %r685;
	xor.b32  	%r687, %r686, %r1050;
	xor.b32  	%r982, %r687, %r683;
	add.s32 	%r966, %r966, 362437;
	add.s32 	%r688, %r982, %r966;
	cvt.rn.f32.u32 	%f650, %r688;
	fma.rn.f32 	%f651, %f650, 0f2F800000, 0f2F000000;
	setp.lt.f32 	%p155, %f651, 0f00800000;
	mul.f32 	%f652, %f651, 0f4B000000;
	selp.f32 	%f653, %f652, %f651, %p155;
	selp.f32 	%f654, 0fC1B80000, 0f00000000, %p155;
	mov.b32 	%r689, %f653;
	add.s32 	%r690, %r689, -1059760811;
	and.b32  	%r691, %r690, -8388608;
	sub.s32 	%r692, %r689, %r691;
	mov.b32 	%f655, %r692;
	cvt.rn.f32.s32 	%f656, %r691;
	fma.rn.f32 	%f657, %f656, 0f34000000, %f654;
	add.f32 	%f658, %f655, 0fBF800000;
	fma.rn.f32 	%f659, %f658, 0fBE055027, 0f3E1039F6;
	fma.rn.f32 	%f660, %f659, %f658, 0fBDF8CDCC;
	fma.rn.f32 	%f661, %f660, %f658, 0f3E0F2955;
	fma.rn.f32 	%f662, %f661, %f658, 0fBE2AD8B9;
	fma.rn.f32 	%f663, %f662, %f658, 0f3E4CED0B;
	fma.rn.f32 	%f664, %f663, %f658, 0fBE7FFF22;
	fma.rn.f32 	%f665, %f664, %f658, 0f3EAAAA78;
	fma.rn.f32 	%f666, %f665, %f658, 0fBF000000;
	mul.f32 	%f667, %f658, %f666;
	fma.rn.f32 	%f668, %f667, %f658, %f658;
	fma.rn.f32 	%f669, %f657, 0f3F317218, %f668;
	setp.gt.u32 	%p156, %r689, 2139095039;
	fma.rn.f32 	%f670, %f653, 0f7F800000, 0f7F800000;
	selp.f32 	%f671, %f670, %f669, %p156;
	setp.eq.f32 	%p157, %f653, 0f00000000;
	neg.f32 	%f672, %f671;
	selp.f32 	%f673, 0f7F800000, %f672, %p157;
	div.rn.f32 	%f674, %f673, %f944;
	div.rn.f32 	%f675, %f674, %f44;
	add.f32 	%f676, %f675, 0f3F000000;
	cvt.rmi.f32.f32 	%f677, %f676;
	cvt.rzi.s32.f32 	%r959, %f677;
	mov.b32 	%r960, 1;
	mov.u32 	%r983, %r1050;
	mov.u32 	%r984, %r1051;
	mov.u32 	%r985, %r1052;
	mov.u32 	%r929, %r964;
	mov.f32 	%f963, %f942;
	bra.uni 	$L__BB1_152;
$L__BB1_150:
	shr.u32 	%r670, %r929, 2;
	xor.b32  	%r671, %r670, %r929;
	shl.b32 	%r672, %r1050, 4;
	shl.b32 	%r673, %r671, 1;
	xor.b32  	%r674, %r672, %r673;
	xor.b32  	%r675, %r674, %r1050;
	xor.b32  	%r982, %r675, %r671;
	add.s32 	%r966, %r966, 362437;
	add.s32 	%r676, %r982, %r966;
	cvt.rn.f32.u32 	%f622, %r676;
	fma.rn.f32 	%f623, %f622, 0f2F800000, 0f2F000000;
	setp.lt.f32 	%p152, %f623, 0f00800000;
	mul.f32 	%f624, %f623, 0f4B000000;
	selp.f32 	%f625, %f624, %f623, %p152;
	selp.f32 	%f626, 0fC1B80000, 0f00000000, %p152;
	mov.b32 	%r677, %f625;
	add.s32 	%r678, %r677, -1059760811;
	and.b32  	%r679, %r678, -8388608;
	sub.s32 	%r680, %r677, %r679;
	mov.b32 	%f627, %r680;
	cvt.rn.f32.s32 	%f628, %r679;
	fma.rn.f32 	%f629, %f628, 0f34000000, %f626;
	add.f32 	%f630, %f627, 0fBF800000;
	fma.rn.f32 	%f631, %f630, 0fBE055027, 0f3E1039F6;
	fma.rn.f32 	%f632, %f631, %f630, 0fBDF8CDCC;
	fma.rn.f32 	%f633, %f632, %f630, 0f3E0F2955;
	fma.rn.f32 	%f634, %f633, %f630, 0fBE2AD8B9;
	fma.rn.f32 	%f635, %f634, %f630, 0f3E4CED0B;
	fma.rn.f32 	%f636, %f635, %f630, 0fBE7FFF22;
	fma.rn.f32 	%f637, %f636, %f630, 0f3EAAAA78;
	fma.rn.f32 	%f638, %f637, %f630, 0fBF000000;
	mul.f32 	%f639, %f630, %f638;
	fma.rn.f32 	%f640, %f639, %f630, %f630;
	fma.rn.f32 	%f641, %f629, 0f3F317218, %f640;
	setp.gt.u32 	%p153, %r677, 2139095039;
	fma.rn.f32 	%f642, %f625, 0f7F800000, 0f7F800000;
	selp.f32 	%f643, %f642, %f641, %p153;
	setp.eq.f32 	%p154, %f625, 0f00000000;
	neg.f32 	%f644, %f643;
	selp.f32 	%f645, 0f7F800000, %f644, %p154;
	div.rn.f32 	%f646, %f645, %f943;
	div.rn.f32 	%f647, %f646, %f44;
	add.f32 	%f648, %f647, 0f3F000000;
	cvt.rmi.f32.f32 	%f649, %f648;
	cvt.rzi.s32.f32 	%r959, %f649;
	mov.b32 	%r960, 0;
	mov.u32 	%r983, %r1050;
	mov.u32 	%r984, %r1051;
	mov.u32 	%r985, %r1052;
	mov.u32 	%r929, %r964;
	mov.f32 	%f963, %f941;
	bra.uni 	$L__BB1_152;
$L__BB1_151:
	add.s32 	%r959, %r959, -1;
	setp.eq.s32 	%p150, %r960, 0;
	selp.f32 	%f963, %f941, %f942, %p150;
	mov.u32 	%r982, %r1050;
	mov.u32 	%r983, %r1051;
	mov.u32 	%r984, %r1052;
	mov.u32 	%r985, %r964;
$L__BB1_152:
	setp.eq.f32 	%p158, %f938, 0f00000000;
	add.f32 	%f679, %f937, %f131;
	add.f32 	%f680, %f679, %f963;
	fma.rn.f32 	%f134, %f44, %f680, %f948;
	mov.f32 	%f964, 0f00000000;
	mov.u32 	%r1050, %r982;
	mov.u32 	%r1051, %r983;
	mov.u32 	%r1052, %r984;
	mov.u32 	%r964, %r985;
	@%p158 bra 	$L__BB1_156;
	shr.u32 	%r693, %r929, 2;
	xor.b32  	%r694, %r693, %r929;
	shl.b32 	%r695, %r982, 4;
	shl.b32 	%r696, %r694, 1;
	xor.b32  	%r697, %r695, %r696;
	xor.b32  	%r698, %r697, %r982;
	xor.b32  	%r1050, %r698, %r694;
	add.s32 	%r966, %r966, 362437;
	add.s32 	%r699, %r1050, %r966;
	cvt.rn.f32.u32 	%f681, %r699;
	fma.rn.f32 	%f682, %f681, 0f2F800000, 0f2F000000;
	setp.gtu.f32 	%p159, %f682, 0f3F000000;
	@%p159 bra 	$L__BB1_155;
	add.f32 	%f683, %f938, %f938;
	mul.f32 	%f684, %f683, %f44;
	sqrt.rn.f32 	%f685, %f684;
	neg.f32 	%f964, %f685;
	mov.u32 	%r1051, %r982;
	mov.u32 	%r1052, %r983;
	mov.u32 	%r964, %r984;
	mov.u32 	%r929, %r985;
	bra.uni 	$L__BB1_156;
$L__BB1_155:
	add.f32 	%f686, %f938, %f938;
	mul.f32 	%f687, %f686, %f44;
	sqrt.rn.f32 	%f964, %f687;
	mov.u32 	%r1051, %r982;
	mov.u32 	%r1052, %r983;
	mov.u32 	%r964, %r984;
	mov.u32 	%r929, %r985;
$L__BB1_156:
	setp.eq.f32 	%p160, %f939, 0f00000000;
	add.f32 	%f138, %f134, %f964;
	mov.f32 	%f970, 0f00000000;
	@%p160 bra 	$L__BB1_195;
	mul.f32 	%f139, %f940, %f44;
	setp.geu.f32 	%p161, %f139, 0f42800000;
	sqrt.rn.f32 	%f140, %f45;
	@%p161 bra 	$L__BB1_160;
	fma.rn.f32 	%f739, %f139, 0f3BBB989D, 0f3F000000;
	cvt.sat.f32.f32 	%f740, %f739;
	mov.f32 	%f741, 0f4B400001;
	mov.f32 	%f742, 0f437C0000;
	fma.rm.f32 	%f743, %f740, %f742, %f741;
	mov.b32 	%r793, %f743;
	shl.b32 	%r794, %r793, 23;
	mov.b32 	%f744, %r794;
	mul.f32 	%f965, %f738, %f744;
	mov.b32 	%r1002, 0;
	mov.u32 	%r1000, %r929;
$L__BB1_159:
	mov.u32 	%r1031, %r1002;
	mov.u32 	%r929, %r964;
	mov.u32 	%r964, %r1052;
	mov.u32 	%r1052, %r1051;
	mov.u32 	%r1051, %r1050;
	add.s32 	%r1002, %r1031, 1;
	shr.u32 	%r795, %r1000, 2;
	xor.b32  	%r796, %r795, %r1000;
	shl.b32 	%r797, %r1051, 4;
	shl.b32 	%r798, %r796, 1;
	xor.b32  	%r799, %r797, %r798;
	xor.b32  	%r800, %r799, %r1051;
	xor.b32  	%r1050, %r800, %r796;
	add.s32 	%r966, %r966, 362437;
	add.s32 	%r801, %r1050, %r966;
	cvt.rn.f32.u32 	%f745, %r801;
	fma.rn.f32 	%f746, %f745, 0f2F800000, 0f2F000000;
	mul.f32 	%f965, %f965, %f746;
	setp.gt.f32 	%p180, %f965, 0f3F800000;
	mov.u32 	%r1000, %r929;
	@%p180 bra 	$L__BB1_159;
	bra.uni 	$L__BB1_186;
$L__BB1_160:
	setp.leu.f32 	%p162, %f139, 0f457A0000;
	@%p162 bra 	$L__BB1_173;
	setp.eq.s32 	%p171, %r1024, 1;
	mov.b32 	%r1024, 0;
	mov.f64 	%fd189, %fd194;
	@%p171 bra 	$L__BB1_172;
	shr.u32 	%r732, %r929, 2;
	xor.b32  	%r733, %r732, %r929;
	shl.b32 	%r734, %r1050, 4;
	shl.b32 	%r735, %r733, 1;
	xor.b32  	%r736, %r734, %r735;
	xor.b32  	%r737, %r736, %r1050;
	xor.b32  	%r236, %r737, %r733;
	add.s32 	%r738, %r966, %r236;
	add.s32 	%r739, %r738, 362437;
	shr.u32 	%r740, %r964, 2;
	xor.b32  	%r741, %r740, %r964;
	shl.b32 	%r742, %r236, 4;
	shl.b32 	%r743, %r741, 1;
	xor.b32  	%r744, %r743, %r742;
	xor.b32  	%r745, %r744, %r741;
	xor.b32  	%r237, %r745, %r236;
	add.s32 	%r746, %r966, %r237;
	add.s32 	%r747, %r746, 724874;
	shr.u32 	%r748, %r1052, 2;
	xor.b32  	%r749, %r748, %r1052;
	shl.b32 	%r750, %r237, 4;
	shl.b32 	%r751, %r749, 1;
	xor.b32  	%r752, %r751, %r750;
	xor.b32  	%r753, %r752, %r749;
	xor.b32  	%r238, %r753, %r237;
	add.s32 	%r754, %r966, %r238;
	add.s32 	%r755, %r754, 1087311;
	shr.u32 	%r756, %r1051, 2;
	xor.b32  	%r757, %r756, %r1051;
	shl.b32 	%r758, %r238, 4;
	shl.b32 	%r759, %r757, 1;
	xor.b32  	%r760, %r759, %r758;
	xor.b32  	%r761, %r760, %r757;
	xor.b32  	%r1080, %r761, %r238;
	add.s32 	%r966, %r966, 1449748;
	add.s32 	%r762, %r1080, %r966;
	cvt.u64.u32 	%rd167, %r739;
	mul.wide.u32 	%rd168, %r747, 2097152;
	xor.b64  	%rd169, %rd168, %rd167;
	cvt.rn.f64.u64 	%fd116, %rd169;
	fma.rn.f64 	%fd183, %fd116, 0d3CA0000000000000, 0d3C90000000000000;
	cvt.u64.u32 	%rd170, %r755;
	mul.wide.u32 	%rd171, %r762, 2097152;
	xor.b64  	%rd172, %rd171, %rd170;
	cvt.rn.f64.u64 	%fd117, %rd172;
	fma.rn.f64 	%fd6, %fd117, 0d3CB0000000000000, 0d3CA0000000000000;
	{
	.reg .b32 %temp; 
	mov.b64 	{%temp, %r1003}, %fd183;
	}
	{
	.reg .b32 %temp; 
	mov.b64 	{%r1004, %temp}, %fd183;
	}
	setp.gt.s32 	%p172, %r1003, 1048575;
	mov.b32 	%r1005, -1023;
	@%p172 bra 	$L__BB1_164;
	mul.f64 	%fd183, %fd183, 0d4350000000000000;
	{
	.reg .b32 %temp; 
	mov.b64 	{%temp, %r1003}, %fd183;
	}
	{
	.reg .b32 %temp; 
	mov.b64 	{%r1004, %temp}, %fd183;
	}
	mov.b32 	%r1005, -1077;
$L__BB1_164:
	add.s32 	%r764, %r1003, -1;
	setp.gt.u32 	%p173, %r764, 2146435070;
	@%p173 bra 	$L__BB1_168;
	shr.u32 	%r767, %r1003, 20;
	add.s32 	%r1006, %r1005, %r767;
	and.b32  	%r768, %r1003, 1048575;
	or.b32  	%r769, %r768, 1072693248;
	mov.b64 	%fd184, {%r1004, %r769};
	setp.lt.u32 	%p175, %r769, 1073127583;
	@%p175 bra 	$L__BB1_167;
	{
	.reg .b32 %temp; 
	mov.b64 	{%r770, %temp}, %fd184;
	}
	{
	.reg .b32 %temp; 
	mov.b64 	{%temp, %r771}, %fd184;
	}
	add.s32 	%r772, %r771, -1048576;
	mov.b64 	%fd184, {%r770, %r772};
	add.s32 	%r1006, %r1006, 1;
$L__BB1_167:
	add.f64 	%fd119, %fd184, 0dBFF0000000000000;
	add.f64 	%fd120, %fd184, 0d3FF0000000000000;
	rcp.approx.ftz.f64 	%fd121, %fd120;
	neg.f64 	%fd122, %fd120;
	fma.rn.f64 	%fd123, %fd122, %fd121, 0d3FF0000000000000;
	fma.rn.f64 	%fd124, %fd123, %fd123, %fd123;
	fma.rn.f64 	%fd125, %fd124, %fd121, %fd121;
	mul.f64 	%fd126, %fd119, %fd125;
	fma.rn.f64 	%fd127, %fd119, %fd125, %fd126;
	mul.f64 	%fd128, %fd127, %fd127;
	fma.rn.f64 	%fd129, %fd128, 0d3EB1380B3AE80F1E, 0d3ED0EE258B7A8B04;
	fma.rn.f64 	%fd130, %fd129, %fd128, 0d3EF3B2669F02676F;
	fma.rn.f64 	%fd131, %fd130, %fd128, 0d3F1745CBA9AB0956;
	fma.rn.f64 	%fd132, %fd131, %fd128, 0d3F3C71C72D1B5154;
	fma.rn.f64 	%fd133, %fd132, %fd128, 0d3F624924923BE72D;
	fma.rn.f64 	%fd134, %fd133, %fd128, 0d3F8999999999A3C4;
	fma.rn.f64 	%fd135, %fd134, %fd128, 0d3FB5555555555554;
	sub.f64 	%fd136, %fd119, %fd127;
	add.f64 	%fd137, %fd136, %fd136;
	neg.f64 	%fd138, %fd127;
	fma.rn.f64 	%fd139, %fd138, %fd119, %fd137;
	mul.f64 	%fd140, %fd125, %fd139;
	mul.f64 	%fd141, %fd128, %fd135;
	fma.rn.f64 	%fd142, %fd141, %fd127, %fd140;
	xor.b32  	%r773, %r1006, -2147483648;
	mov.b32 	%r774, 1127219200;
	mov.b64 	%fd143, {%r773, %r774};
	sub.f64 	%fd144, %fd143, %fd2;
	fma.rn.f64 	%fd145, %fd144, 0d3FE62E42FEFA39EF, %fd127;
	fma.rn.f64 	%fd146, %fd144, 0dBFE62E42FEFA39EF, %fd145;
	sub.f64 	%fd147, %fd146, %fd127;
	sub.f64 	%fd148, %fd142, %fd147;
	fma.rn.f64 	%fd149, %fd144, 0d3C7ABC9E3B39803F, %fd148;
	add.f64 	%fd185, %fd145, %fd149;
	bra.uni 	$L__BB1_169;
$L__BB1_168:
	fma.rn.f64 	%fd118, %fd183, 0d7FF0000000000000, 0d7FF0000000000000;
	{
	.reg .b32 %temp; 
	mov.b64 	{%temp, %r765}, %fd183;
	}
	and.b32  	%r766, %r765, 2147483647;
	setp.eq.s32 	%p174, %r766, 0;
	selp.f64 	%fd185, 0dFFF0000000000000, %fd118, %p174;
$L__BB1_169:
	mul.f64 	%fd15, %fd185, 0dC000000000000000;
	{
	.reg .b32 %temp; 
	mov.b64 	{%temp, %r775}, %fd6;
	}
	shl.b32 	%r776, %r775, 1;
	setp.gt.u32 	%p176, %r776, -2038431744;
	mov.f64 	%fd150, 0d0000000000000000;
	mul.rn.f64 	%fd151, %fd6, %fd150;
	selp.f64 	%fd16, %fd151, %fd6, %p176;
	{
	.reg .b32 %temp; 
	mov.b64 	{%r777, %temp}, %fd16;
	}
	{
	.reg .b32 %temp; 
	mov.b64 	{%temp, %r778}, %fd16;
	}
	add.s32 	%r779, %r778, 1048576;
	mov.b64 	%fd152, {%r777, %r779};
	cvt.rni.f64.f64 	%fd153, %fd152;
	cvt.rzi.s64.f64 	%rd173, %fd153;
	cvt.u32.u64 	%r780, %rd173;
	fma.rn.f64 	%fd154, %fd153, 0dBFE0000000000000, %fd16;
	mul.f64 	%fd155, %fd154, 0d3CA1A62633145C07;
	fma.rn.f64 	%fd156, %fd154, 0d400921FB54442D18, %fd155;
	mul.rn.f64 	%fd157, %fd156, %fd156;
	fma.rn.f64 	%fd158, %fd157, 0dBDA8FF8320FD8164, 0d3E21EEA7C1EF8528;
	fma.rn.f64 	%fd159, %fd158, %fd157, 0dBE927E4F8E06E6D9;
	fma.rn.f64 	%fd160, %fd159, %fd157, 0d3EFA01A019DDBCE9;
	fma.rn.f64 	%fd161, %fd160, %fd157, 0dBF56C16C16C15D47;
	fma.rn.f64 	%fd162, %fd161, %fd157, 0d3FA5555555555551;
	fma.rn.f64 	%fd163, %fd162, %fd157, 0dBFE0000000000000;
	fma.rn.f64 	%fd164, %fd163, %fd157, 0d3FF0000000000000;
	fma.rn.f64 	%fd165, %fd157, 0d3DE5DB65F9785EBA, 0dBE5AE5F12CB0D246;
	fma.rn.f64 	%fd166, %fd165, %fd157, 0d3EC71DE369ACE392;
	fma.rn.f64 	%fd167, %fd166, %fd157, 0dBF2A01A019DB62A1;
	fma.rn.f64 	%fd168, %fd167, %fd157, 0d3F81111111110818;
	fma.rn.f64 	%fd169, %fd168, %fd157, 0dBFC5555555555554;
	fma.rn.f64 	%fd170, %fd169, %fd157, 0d0000000000000000;
	fma.rn.f64 	%fd171, %fd170, %fd156, %fd156;
	and.b64  	%rd174, %rd173, 1;
	setp.eq.b64 	%p177, %rd174, 1;
	{
	.reg .b32 %temp; 
	mov.b64 	{%temp, %r781}, %fd171;
	}
	{
	.reg .b32 %temp; 
	mov.b64 	{%r782, %temp}, %fd171;
	}
	xor.b32  	%r783, %r781, -2147483648;
	mov.b64 	%fd172, {%r782, %r783};
	selp.f64 	%fd186, %fd164, %fd171, %p177;
	selp.f64 	%fd187, %fd172, %fd164, %p177;
	and.b32  	%r784, %r780, 2;
	setp.eq.s32 	%p178, %r784, 0;
	@%p178 bra 	$L__BB1_171;
	{
	.reg .b32 %temp; 
	mov.b64 	{%temp, %r785}, %fd186;
	}
	{
	.reg .b32 %temp; 
	mov.b64 	{%r786, %temp}, %fd186;
	}
	xor.b32  	%r787, %r785, -2147483648;
	mov.b64 	%fd186, {%r786, %r787};
	{
	.reg .b32 %temp; 
	mov.b64 	{%temp, %r788}, %fd187;
	}
	{
	.reg .b32 %temp; 
	mov.b64 	{%r789, %temp}, %fd187;
	}
	xor.b32  	%r790, %r788, -2147483648;
	mov.b64 	%fd187, {%r789, %r790};
$L__BB1_171:
	sqrt.rn.f64 	%fd173, %fd15;
	mov.f64 	%fd174, 0d0000000000000000;
	add.rn.f64 	%fd175, %fd187, %fd174;
	cvt.rzi.f64.f64 	%fd176, %fd16;
	setp.eq.f64 	%p179, %fd16, %fd176;
	mul.rn.f64 	%fd177, %fd16, %fd174;
	selp.f64 	%fd178, %fd177, %fd186, %p179;
	mul.f64 	%fd189, %fd173, %fd178;
	mul.f64 	%fd194, %fd173, %fd175;
	mov.b32 	%r1024, 1;
	mov.u32 	%r1051, %r238;
	mov.u32 	%r1052, %r237;
	mov.u32 	%r964, %r236;
	mov.u32 	%r929, %r1050;
	mov.u32 	%r1050, %r1080;
$L__BB1_172:
	mul.f32 	%f737, %f940, %f44;
	cvt.f64.f32 	%fd179, %f737;
	fma.rn.f64 	%fd180, %fd3, %fd189, %fd179;
	add.f64 	%fd181, %fd180, 0d3FE0000000000000;
	cvt.rzi.u32.f64 	%r1031, %fd181;
	bra.uni 	$L__BB1_186;
$L__BB1_173:
	// begin inline asm
	lg2.approx.f32.ftz %f689, %f139;
	// end inline asm
	cvt.f64.f32 	%fd61, %f689;
	mul.f64 	%fd62, %fd61, 0d3FE62E42FEFA39EF;
	cvt.rn.f32.f64 	%f144, %fd62;
	add.f32 	%f692, %f139, 0fBDFDF8D9;
	// begin inline asm
	rsqrt.approx.f32.ftz %f691, %f692;
	// end inline asm
	fma.rn.f32 	%f145, %f691, 0f3FB75B84, 0f3984F70F;
	add.f32 	%f694, %f139, 0fBFFCA5DC;
	// begin inline asm
	rsqrt.approx.f32.ftz %f693, %f694;
	// end inline asm
	fma.rn.f32 	%f146, %f693, 0f3E5807D3, 0f3F71280C;
	// begin inline asm
	rcp.approx.f32.ftz %f695, %f145;
	// end inline asm
$L__BB1_174:
	mov.u32 	%r261, %r1052;
	mov.u32 	%r260, %r1051;
	mov.u32 	%r1052, %r1050;
	shr.u32 	%r700, %r929, 2;
	xor.b32  	%r701, %r700, %r929;
	shl.b32 	%r702, %r1052, 4;
	shl.b32 	%r703, %r701, 1;
	xor.b32  	%r704, %r702, %r703;
	xor.b32  	%r705, %r704, %r1052;
	xor.b32  	%r1051, %r705, %r701;
	add.s32 	%r706, %r966, %r1051;
	add.s32 	%r707, %r706, 362437;
	cvt.rn.f32.u32 	%f709, %r707;
	fma.rn.f32 	%f698, %f709, 0f2F800000, 0f2F000000;
	// begin inline asm
	rsqrt.approx.f32.ftz %f697, %f698;
	// end inline asm
	add.f32 	%f700, %f697, 0fBF800000;
	// begin inline asm
	lg2.approx.f32.ftz %f699, %f700;
	// end inline asm
	cvt.f64.f32 	%fd63, %f699;
	mul.f64 	%fd64, %fd63, 0d3FE62E42FEFA39EF;
	cvt.rn.f32.f64 	%f710, %fd64;
	add.f32 	%f711, %f146, %f710;
	mul.f32 	%f712, %f695, %f711;
	mul.f32 	%f713, %f940, %f44;
	sub.f32 	%f714, %f713, %f712;
	cvt.rmi.f32.f32 	%f148, %f714;
	shr.u32 	%r708, %r964, 2;
	xor.b32  	%r709, %r708, %r964;
	shl.b32 	%r710, %r1051, 4;
	shl.b32 	%r711, %r709, 1;
	xor.b32  	%r712, %r711, %r710;
	xor.b32  	%r713, %r712, %r709;
	xor.b32  	%r1050, %r713, %r1051;
	add.s32 	%r966, %r966, 724874;
	add.f32 	%f715, %f148, 0f3F800000;
	sub.f32 	%f716, %f713, %f715;
	mul.f32 	%f717, %f145, %f716;
	sub.f32 	%f718, %f717, %f146;
	cvt.f64.f32 	%fd65, %f718;
	mul.f64 	%fd66, %fd65, 0d3FF71547652B82FE;
	cvt.rn.f32.f64 	%f702, %fd66;
	// begin inline asm
	ex2.approx.f32.ftz %f701, %f702;
	// end inline asm
	add.f32 	%f719, %f701, 0f3F800000;
	mul.f32 	%f704, %f719, %f719;
	// begin inline asm
	rcp.approx.f32.ftz %f703, %f704;
	// end inline asm
	sub.f32 	%f720, %f713, %f148;
	mul.f32 	%f721, %f145, %f720;
	sub.f32 	%f722, %f721, %f146;
	cvt.f64.f32 	%fd67, %f722;
	mul.f64 	%fd68, %fd67, 0d3FF71547652B82FE;
	cvt.rn.f32.f64 	%f706, %fd68;
	// begin inline asm
	ex2.approx.f32.ftz %f705, %f706;
	// end inline asm
	add.f32 	%f723, %f705, 0f3F800000;
	mul.f32 	%f708, %f723, %f723;
	// begin inline asm
	rcp.approx.f32.ftz %f707, %f708;
	// end inline asm
	sub.f32 	%f149, %f703, %f707;
	cvt.rzi.s32.f32 	%r714, %f715;
	cvt.rn.f32.s32 	%f724, %r714;
	abs.f32 	%f725, %f724;
	cvt.f64.f32 	%fd27, %f725;
	setp.lt.s32 	%p163, %r714, 9;
	@%p163 bra 	$L__BB1_183;
	rcp.rn.f64 	%fd69, %fd27;
	mul.f64 	%fd70, %fd69, %fd69;
	fma.rn.f64 	%fd71, %fd70, 0dBF5AC321034783F9, 0d3F4B68B992738FBF;
	fma.rn.f64 	%fd72, %fd70, %fd71, 0dBF4380D01E4F7B8C;
	fma.rn.f64 	%fd73, %fd70, %fd72, 0d3F4A019FA29F7264;
	fma.rn.f64 	%fd74, %fd70, %fd73, 0dBF66C16C16B2ACEC;
	fma.rn.f64 	%fd75, %fd70, %fd74, 0d3FB5555555555545;
	fma.rn.f64 	%fd28, %fd69, %fd75, 0d3FED67F1C864BEAE;
	{
	.reg .b32 %temp; 
	mov.b64 	{%temp, %r1020}, %fd27;
	}
	{
	.reg .b32 %temp; 
	mov.b64 	{%r1021, %temp}, %fd27;
	}
	setp.gt.s32 	%p164, %r1020, 1048575;
	mov.b32 	%r1022, -1023;
	mov.f64 	%fd190, %fd27;
	@%p164 bra 	$L__BB1_177;
	mul.f64 	%fd190, %fd27, 0d4350000000000000;
	{
	.reg .b32 %temp; 
	mov.b64 	{%temp, %r1020}, %fd190;
	}
	{
	.reg .b32 %temp; 
	mov.b64 	{%r1021, %temp}, %fd190;
	}
	mov.b32 	%r1022, -1077;
$L__BB1_177:
	add.s32 	%r718, %r1020, -1;
	setp.gt.u32 	%p165, %r718, 2146435070;
	@%p165 bra 	$L__BB1_181;
	shr.u32 	%r721, %r1020, 20;
	add.s32 	%r1023, %r1022, %r721;
	and.b32  	%r722, %r1020, 1048575;
	or.b32  	%r723, %r722, 1072693248;
	mov.b64 	%fd191, {%r1021, %r723};
	setp.lt.u32 	%p167, %r723, 1073127583;
	@%p167 bra 	$L__BB1_180;
	{
	.reg .b32 %temp; 
	mov.b64 	{%r724, %temp}, %fd191;
	}
	{
	.reg .b32 %temp; 
	mov.b64 	{%temp, %r725}, %fd191;
	}
	add.s32 	%r726, %r725, -1048576;
	mov.b64 	%fd191, {%r724, %r726};
	add.s32 	%r1023, %r1023, 1;
$L__BB1_180:
	add.f64 	%fd77, %fd191, 0dBFF0000000000000;
	add.f64 	%fd78, %fd191, 0d3FF0000000000000;
	rcp.approx.ftz.f64 	%fd79, %fd78;
	neg.f64 	%fd80, %fd78;
	fma.rn.f64 	%fd81, %fd80, %fd79, 0d3FF0000000000000;
	fma.rn.f64 	%fd82, %fd81, %fd81, %fd81;
	fma.rn.f64 	%fd83, %fd82, %fd79, %fd79;
	mul.f64 	%fd84, %fd77, %fd83;
	fma.rn.f64 	%fd85, %fd77, %fd83, %fd84;
	mul.f64 	%fd86, %fd85, %fd85;
	fma.rn.f64 	%fd87, %fd86, 0d3EB1380B3AE80F1E, 0d3ED0EE258B7A8B04;
	fma.rn.f64 	%fd88, %fd87, %fd86, 0d3EF3B2669F02676F;
	fma.rn.f64 	%fd89, %fd88, %fd86, 0d3F1745CBA9AB0956;
	fma.rn.f64 	%fd90, %fd89, %fd86, 0d3F3C71C72D1B5154;
	fma.rn.f64 	%fd91, %fd90, %fd86, 0d3F624924923BE72D;
	fma.rn.f64 	%fd92, %fd91, %fd86, 0d3F8999999999A3C4;
	fma.rn.f64 	%fd93, %fd92, %fd86, 0d3FB5555555555554;
	sub.f64 	%fd94, %fd77, %fd85;
	add.f64 	%fd95, %fd94, %fd94;
	neg.f64 	%fd96, %fd85;
	fma.rn.f64 	%fd97, %fd96, %fd77, %fd95;
	mul.f64 	%fd98, %fd83, %fd97;
	mul.f64 	%fd99, %fd86, %fd93;
	fma.rn.f64 	%fd100, %fd99, %fd85, %fd98;
	xor.b32  	%r727, %r1023, -2147483648;
	mov.b32 	%r728, 1127219200;
	mov.b64 	%fd101, {%r727, %r728};
	sub.f64 	%fd102, %fd101, %fd2;
	fma.rn.f64 	%fd103, %fd102, 0d3FE62E42FEFA39EF, %fd85;
	fma.rn.f64 	%fd104, %fd102, 0dBFE62E42FEFA39EF, %fd103;
	sub.f64 	%fd105, %fd104, %fd85;
	sub.f64 	%fd106, %fd100, %fd105;
	fma.rn.f64 	%fd107, %fd102, 0d3C7ABC9E3B39803F, %fd106;
	add.f64 	%fd192, %fd103, %fd107;
	bra.uni 	$L__BB1_182;
$L__BB1_181:
	fma.rn.f64 	%fd76, %fd190, 0d7FF0000000000000, 0d7FF0000000000000;
	{
	.reg .b32 %temp; 
	mov.b64 	{%temp, %r719}, %fd190;
	}
	and.b32  	%r720, %r719, 2147483647;
	setp.eq.s32 	%p166, %r720, 0;
	selp.f64 	%fd192, 0dFFF0000000000000, %fd76, %p166;
$L__BB1_182:
	mul.f64 	%fd108, %fd192, 0d3FE0000000000000;
	add.f64 	%fd109, %fd27, 0dBFE0000000000000;
	mul.f64 	%fd110, %fd109, %fd108;
	sub.f64 	%fd111, %fd110, %fd27;
	add.f64 	%fd112, %fd28, %fd110;
	add.f64 	%fd193, %fd111, %fd112;
	bra.uni 	$L__BB1_184;
$L__BB1_183:
	cvt.rzi.s32.f64 	%r715, %fd27;
	mul.wide.s32 	%rd164, %r715, 8;
	add.s64 	%rd166, %rd165, %rd164;
	ld.const.f64 	%fd193, [%rd166+-8];
$L__BB1_184:
	mul.f32 	%f728, %f149, 0f3FA66666;
	cvt.rn.f32.f64 	%f729, %fd193;
	mul.f32 	%f730, %f148, %f144;
	mul.f32 	%f731, %f940, %f44;
	sub.f32 	%f732, %f730, %f731;
	sub.f32 	%f733, %f732, %f729;
	cvt.f64.f32 	%fd113, %f733;
	mul.f64 	%fd114, %fd113, 0d3FF71547652B82FE;
	cvt.rn.f32.f64 	%f727, %fd114;
	// begin inline asm
	ex2.approx.f32.ftz %f726, %f727;
	// end inline asm
	add.s32 	%r729, %r1050, %r966;
	cvt.rn.f32.u32 	%f734, %r729;
	fma.rn.f32 	%f735, %f734, 0f2F800000, 0f2F000000;
	mul.f32 	%f736, %f728, %f735;
	setp.geu.f32 	%p168, %f736, %f726;
	cvt.f64.f32 	%fd115, %f728;
	setp.ltu.f64 	%p169, %fd115, 0d3BC79CA10C924223;
	or.pred  	%p170, %p169, %p168;
	mov.u32 	%r964, %r260;
	mov.u32 	%r929, %r261;
	@%p170 bra 	$L__BB1_174;
	cvt.rzi.u32.f32 	%r1031, %f148;
	mov.u32 	%r964, %r260;
	mov.u32 	%r929, %r261;
$L__BB1_186:
	setp.eq.s32 	%p181, %r1031, 0;
	mov.f32 	%f969, 0f00000000;
	@%p181 bra 	$L__BB1_194;
	and.b32  	%r287, %r1031, 3;
	setp.lt.u32 	%p182, %r1031, 4;
	mov.f32 	%f969, 0f00000000;
	mov.u32 	%r1044, %r966;
	mov.u32 	%r1046, %r964;
	mov.u32 	%r1047, %r1052;
	mov.u32 	%r1048, %r1051;
	mov.u32 	%r1043, %r1050;
	@%p182 bra 	$L__BB1_190;
	mov.b32 	%r1037, 0;
	mov.f32 	%f969, 0f00000000;
	mov.u32 	%r1044, %r966;
	mov.u32 	%r1043, %r1050;
	mov.u32 	%r1038, %r929;
$L__BB1_189:
	mov.u32 	%r929, %r1043;
	shr.u32 	%r804, %r1038, 2;
	xor.b32  	%r805, %r804, %r1038;
	shl.b32 	%r806, %r929, 4;
	shl.b32 	%r807, %r805, 1;
	xor.b32  	%r808, %r806, %r807;
	xor.b32  	%r809, %r808, %r929;
	xor.b32  	%r1046, %r809, %r805;
	add.s32 	%r810, %r1044, %r1046;
	add.s32 	%r811, %r810, 362437;
	cvt.rn.f32.u32 	%f751, %r811;
	fma.rn.f32 	%f752, %f751, 0f2F800000, 0f2F000000;
	setp.lt.f32 	%p183, %f752, 0f00800000;
	mul.f32 	%f753, %f752, 0f4B000000;
	selp.f32 	%f754, %f753, %f752, %p183;
	selp.f32 	%f755, 0fC1B80000, 0f00000000, %p183;
	mov.b32 	%r812, %f754;
	add.s32 	%r813, %r812, -1059760811;
	and.b32  	%r814, %r813, -8388608;
	sub.s32 	%r815, %r812, %r814;
	mov.b32 	%f756, %r815;
	cvt.rn.f32.s32 	%f757, %r814;
	fma.rn.f32 	%f758, %f757, 0f34000000, %f755;
	add.f32 	%f759, %f756, 0fBF800000;
	fma.rn.f32 	%f760, %f759, 0fBE055027, 0f3E1039F6;
	fma.rn.f32 	%f761, %f760, %f759, 0fBDF8CDCC;
	fma.rn.f32 	%f762, %f761, %f759, 0f3E0F2955;
	fma.rn.f32 	%f763, %f762, %f759, 0fBE2AD8B9;
	fma.rn.f32 	%f764, %f763, %f759, 0f3E4CED0B;
	fma.rn.f32 	%f765, %f764, %f759, 0fBE7FFF22;
	fma.rn.f32 	%f766, %f765, %f759, 0f3EAAAA78;
	fma.rn.f32 	%f767, %f766, %f759, 0fBF000000;
	mul.f32 	%f768, %f759, %f767;
	fma.rn.f32 	%f769, %f768, %f759, %f759;
	fma.rn.f32 	%f770, %f758, 0f3F317218, %f769;
	setp.gt.u32 	%p184, %r812, 2139095039;
	fma.rn.f32 	%f771, %f754, 0f7F800000, 0f7F800000;
	selp.f32 	%f772, %f771, %f770, %p184;
	setp.eq.f32 	%p185, %f754, 0f00000000;
	selp.f32 	%f773, 0fFF800000, %f772, %p185;
	div.rn.f32 	%f774, %f773, %f140;
	sub.f32 	%f775, %f969, %f774;
	shr.u32 	%r816, %r964, 2;
	xor.b32  	%r817, %r816, %r964;
	shl.b32 	%r818, %r1046, 4;
	shl.b32 	%r819, %r817, 1;
	xor.b32  	%r820, %r818, %r819;
	xor.b32  	%r821, %r820, %r1046;
	xor.b32  	%r1047, %r821, %r817;
	add.s32 	%r822, %r1044, %r1047;
	add.s32 	%r823, %r822, 724874;
	cvt.rn.f32.u32 	%f776, %r823;
	fma.rn.f32 	%f777, %f776, 0f2F800000, 0f2F000000;
	setp.lt.f32 	%p186, %f777, 0f00800000;
	mul.f32 	%f778, %f777, 0f4B000000;
	selp.f32 	%f779, %f778, %f777, %p186;
	selp.f32 	%f780, 0fC1B80000, 0f00000000, %p186;
	mov.b32 	%r824, %f779;
	add.s32 	%r825, %r824, -1059760811;
	and.b32  	%r826, %r825, -8388608;
	sub.s32 	%r827, %r824, %r826;
	mov.b32 	%f781, %r827;
	cvt.rn.f32.s32 	%f782, %r826;
	fma.rn.f32 	%f783, %f782, 0f34000000, %f780;
	add.f32 	%f784, %f781, 0fBF800000;
	fma.rn.f32 	%f785, %f784, 0fBE055027, 0f3E1039F6;
	fma.rn.f32 	%f786, %f785, %f784, 0fBDF8CDCC;
	fma.rn.f32 	%f787, %f786, %f784, 0f3E0F2955;
	fma.rn.f32 	%f788, %f787, %f784, 0fBE2AD8B9;
	fma.rn.f32 	%f789, %f788, %f784, 0f3E4CED0B;
	fma.rn.f32 	%f790, %f789, %f784, 0fBE7FFF22;
	fma.rn.f32 	%f791, %f790, %f784, 0f3EAAAA78;
	fma.rn.f32 	%f792, %f791, %f784, 0fBF000000;
	mul.f32 	%f793, %f784, %f792;
	fma.rn.f32 	%f794, %f793, %f784, %f784;
	fma.rn.f32 	%f795, %f783, 0f3F317218, %f794;
	setp.gt.u32 	%p187, %r824, 2139095039;
	fma.rn.f32 	%f796, %f779, 0f7F800000, 0f7F800000;
	selp.f32 	%f797, %f796, %f795, %p187;
	setp.eq.f32 	%p188, %f779, 0f00000000;
	selp.f32 	%f798, 0fFF800000, %f797, %p188;
	div.rn.f32 	%f799, %f798, %f140;
	sub.f32 	%f800, %f775, %f799;
	shr.u32 	%r828, %r1052, 2;
	xor.b32  	%r829, %r828, %r1052;
	shl.b32 	%r830, %r1047, 4;
	shl.b32 	%r831, %r829, 1;
	xor.b32  	%r832, %r830, %r831;
	xor.b32  	%r833, %r832, %r1047;
	xor.b32  	%r1048, %r833, %r829;
	add.s32 	%r834, %r1044, %r1048;
	add.s32 	%r835, %r834, 1087311;
	cvt.rn.f32.u32 	%f801, %r835;
	fma.rn.f32 	%f802, %f801, 0f2F800000, 0f2F000000;
	setp.lt.f32 	%p189, %f802, 0f00800000;
	mul.f32 	%f803, %f802, 0f4B000000;
	selp.f32 	%f804, %f803, %f802, %p189;
	selp.f32 	%f805, 0fC1B80000, 0f00000000, %p189;
	mov.b32 	%r836, %f804;
	add.s32 	%r837, %r836, -1059760811;
	and.b32  	%r838, %r837, -8388608;
	sub.s32 	%r839, %r836, %r838;
	mov.b32 	%f806, %r839;
	cvt.rn.f32.s32 	%f807, %r838;
	fma.rn.f32 	%f808, %f807, 0f34000000, %f805;
	add.f32 	%f809, %f806, 0fBF800000;
	fma.rn.f32 	%f810, %f809, 0fBE055027, 0f3E1039F6;
	fma.rn.f32 	%f811, %f810, %f809, 0fBDF8CDCC;
	fma.rn.f32 	%f812, %f811, %f809, 0f3E0F2955;
	fma.rn.f32 	%f813, %f812, %f809, 0fBE2AD8B9;
	fma.rn.f32 	%f814, %f813, %f809, 0f3E4CED0B;
	fma.rn.f32 	%f815, %f814, %f809, 0fBE7FFF22;
	fma.rn.f32 	%f816, %f815, %f809, 0f3EAAAA78;
	fma.rn.f32 	%f817, %f816, %f809, 0fBF000000;
	mul.f32 	%f818, %f809, %f817;
	fma.rn.f32 	%f819, %f818, %f809, %f809;
	fma.rn.f32 	%f820, %f808, 0f3F317218, %f819;
	setp.gt.u32 	%p190, %r836, 2139095039;
	fma.rn.f32 	%f821, %f804, 0f7F800000, 0f7F800000;
	selp.f32 	%f822, %f821, %f820, %p190;
	setp.eq.f32 	%p191, %f804, 0f00000000;
	selp.f32 	%f823, 0fFF800000, %f822, %p191;
	div.rn.f32 	%f824, %f823, %f140;
	sub.f32 	%f825, %f800, %f824;
	shr.u32 	%r840, %r1051, 2;
	xor.b32  	%r841, %r840, %r1051;
	shl.b32 	%r842, %r1048, 4;
	shl.b32 	%r843, %r841, 1;
	xor.b32  	%r844, %r842, %r843;
	xor.b32  	%r845, %r844, %r1048;
	xor.b32  	%r1043, %r845, %r841;
	add.s32 	%r1044, %r1044, 1449748;
	add.s32 	%r846, %r1043, %r1044;
	cvt.rn.f32.u32 	%f826, %r846;
	fma.rn.f32 	%f827, %f826, 0f2F800000, 0f2F000000;
	setp.lt.f32 	%p192, %f827, 0f00800000;
	mul.f32 	%f828, %f827, 0f4B000000;
	selp.f32 	%f829, %f828, %f827, %p192;
	selp.f32 	%f830, 0fC1B80000, 0f00000000, %p192;
	mov.b32 	%r847, %f829;
	add.s32 	%r848, %r847, -1059760811;
	and.b32  	%r849, %r848, -8388608;
	sub.s32 	%r850, %r847, %r849;
	mov.b32 	%f831, %r850;
	cvt.rn.f32.s32 	%f832, %r849;
	fma.rn.f32 	%f833, %f832, 0f34000000, %f830;
	add.f32 	%f834, %f831, 0fBF800000;
	fma.rn.f32 	%f835, %f834, 0fBE055027, 0f3E1039F6;
	fma.rn.f32 	%f836, %f835, %f834, 0fBDF8CDCC;
	fma.rn.f32 	%f837, %f836, %f834, 0f3E0F2955;
	fma.rn.f32 	%f838, %f837, %f834, 0fBE2AD8B9;
	fma.rn.f32 	%f839, %f838, %f834, 0f3E4CED0B;
	fma.rn.f32 	%f840, %f839, %f834, 0fBE7FFF22;
	fma.rn.f32 	%f841, %f840, %f834, 0f3EAAAA78;
	fma.rn.f32 	%f842, %f841, %f834, 0fBF000000;
	mul.f32 	%f843, %f834, %f842;
	fma.rn.f32 	%f844, %f843, %f834, %f834;
	fma.rn.f32 	%f845, %f833, 0f3F317218, %f844;
	setp.gt.u32 	%p193, %r847, 2139095039;
	fma.rn.f32 	%f846, %f829, 0f7F800000, 0f7F800000;
	selp.f32 	%f847, %f846, %f845, %p193;
	setp.eq.f32 	%p194, %f829, 0f00000000;
	selp.f32 	%f848, 0fFF800000, %f847, %p194;
	div.rn.f32 	%f849, %f848, %f140;
	sub.f32 	%f969, %f825, %f849;
	add.s32 	%r1037, %r1037, 4;
	and.b32  	%r851, %r1031, -4;
	setp.ne.s32 	%p195, %r1037, %r851;
	mov.u32 	%r964, %r1046;
	mov.u32 	%r1052, %r1047;
	mov.u32 	%r1051, %r1048;
	mov.u32 	%r1038, %r929;
	@%p195 bra 	$L__BB1_189;
$L__BB1_190:
	mad.lo.s32 	%r966, %r1031, 362437, %r966;
	setp.eq.s32 	%p196, %r287, 0;
	mov.u32 	%r1050, %r1043;
	mov.u32 	%r1051, %r1048;
	mov.u32 	%r1052, %r1047;
	mov.u32 	%r964, %r1046;
	@%p196 bra 	$L__BB1_194;
	shr.u32 	%r852, %r929, 2;
	xor.b32  	%r853, %r852, %r929;
	shl.b32 	%r854, %r1043, 4;
	shl.b32 	%r855, %r853, 1;
	xor.b32  	%r856, %r854, %r855;
	xor.b32  	%r857, %r856, %r1043;
	xor.b32  	%r313, %r857, %r853;
	add.s32 	%r858, %r1044, %r313;
	add.s32 	%r859, %r858, 362437;
	cvt.rn.f32.u32 	%f850, %r859;
	fma.rn.f32 	%f851, %f850, 0f2F800000, 0f2F000000;
	setp.lt.f32 	%p197, %f851, 0f00800000;
	mul.f32 	%f852, %f851, 0f4B000000;
	selp.f32 	%f853, %f852, %f851, %p197;
	selp.f32 	%f854, 0fC1B80000, 0f00000000, %p197;
	mov.b32 	%r860, %f853;
	add.s32 	%r861, %r860, -1059760811;
	and.b32  	%r862, %r861, -8388608;
	sub.s32 	%r863, %r860, %r862;
	mov.b32 	%f855, %r863;
	cvt.rn.f32.s32 	%f856, %r862;
	fma.rn.f32 	%f857, %f856, 0f34000000, %f854;
	add.f32 	%f858, %f855, 0fBF800000;
	fma.rn.f32 	%f859, %f858, 0fBE055027, 0f3E1039F6;
	fma.rn.f32 	%f860, %f859, %f858, 0fBDF8CDCC;
	fma.rn.f32 	%f861, %f860, %f858, 0f3E0F2955;
	fma.rn.f32 	%f862, %f861, %f858, 0fBE2AD8B9;
	fma.rn.f32 	%f863, %f862, %f858, 0f3E4CED0B;
	fma.rn.f32 	%f864, %f863, %f858, 0fBE7FFF22;
	fma.rn.f32 	%f865, %f864, %f858, 0f3EAAAA78;
	fma.rn.f32 	%f866, %f865, %f858, 0fBF000000;
	mul.f32 	%f867, %f858, %f866;
	fma.rn.f32 	%f868, %f867, %f858, %f858;
	fma.rn.f32 	%f869, %f857, 0f3F317218, %f868;
	setp.gt.u32 	%p198, %r860, 2139095039;
	fma.rn.f32 	%f870, %f853, 0f7F800000, 0f7F800000;
	selp.f32 	%f871, %f870, %f869, %p198;
	setp.eq.f32 	%p199, %f853, 0f00000000;
	selp.f32 	%f872, 0fFF800000, %f871, %p199;
	div.rn.f32 	%f873, %f872, %f140;
	sub.f32 	%f969, %f969, %f873;
	setp.eq.s32 	%p200, %r287, 1;
	mov.u32 	%r1050, %r313;
	mov.u32 	%r1051, %r1043;
	mov.u32 	%r1052, %r1048;
	mov.u32 	%r964, %r1047;
	mov.u32 	%r929, %r1046;
	@%p200 bra 	$L__BB1_194;
	shr.u32 	%r864, %r1046, 2;
	xor.b32  	%r865, %r864, %r1046;
	shl.b32 	%r866, %r313, 4;
	shl.b32 	%r867, %r865, 1;
	xor.b32  	%r868, %r866, %r867;
	xor.b32  	%r869, %r868, %r313;
	xor.b32  	%r314, %r869, %r865;
	add.s32 	%r870, %r1044, %r314;
	add.s32 	%r871, %r870, 724874;
	cvt.rn.f32.u32 	%f874, %r871;
	fma.rn.f32 	%f875, %f874, 0f2F800000, 0f2F000000;
	setp.lt.f32 	%p201, %f875, 0f00800000;
	mul.f32 	%f876, %f875, 0f4B000000;
	selp.f32 	%f877, %f876, %f875, %p201;
	selp.f32 	%f878, 0fC1B80000, 0f00000000, %p201;
	mov.b32 	%r872, %f877;
	add.s32 	%r873, %r872, -1059760811;
	and.b32  	%r874, %r873, -8388608;
	sub.s32 	%r875, %r872, %r874;
	mov.b32 	%f879, %r875;
	cvt.rn.f32.s32 	%f880, %r874;
	fma.rn.f32 	%f881, %f880, 0f34000000, %f878;
	add.f32 	%f882, %f879, 0fBF800000;
	fma.rn.f32 	%f883, %f882, 0fBE055027, 0f3E1039F6;
	fma.rn.f32 	%f884, %f883, %f882, 0fBDF8CDCC;
	fma.rn.f32 	%f885, %f884, %f882, 0f3E0F2955;
	fma.rn.f32 	%f886, %f885, %f882, 0fBE2AD8B9;
	fma.rn.f32 	%f887, %f886, %f882, 0f3E4CED0B;
	fma.rn.f32 	%f888, %f887, %f882, 0fBE7FFF22;
	fma.rn.f32 	%f889, %f888, %f882, 0f3EAAAA78;
	fma.rn.f32 	%f890, %f889, %f882, 0fBF000000;
	mul.f32 	%f891, %f882, %f890;
	fma.rn.f32 	%f892, %f891, %f882, %f882;
	fma.rn.f32 	%f893, %f881, 0f3F317218, %f892;
	setp.gt.u32 	%p202, %r872, 2139095039;
	fma.rn.f32 	%f894, %f877, 0f7F800000, 0f7F800000;
	selp.f32 	%f895, %f894, %f893, %p202;
	setp.eq.f32 	%p203, %f877, 0f00000000;
	selp.f32 	%f896, 0fFF800000, %f895, %p203;
	div.rn.f32 	%f897, %f896, %f140;
	sub.f32 	%f969, %f969, %f897;
	setp.eq.s32 	%p204, %r287, 2;
	mov.u32 	%r1050, %r314;
	mov.u32 	%r1051, %r313;
	mov.u32 	%r1052, %r1043;
	mov.u32 	%r964, %r1048;
	mov.u32 	%r929, %r1047;
	@%p204 bra 	$L__BB1_194;
	shr.u32 	%r876, %r1047, 2;
	xor.b32  	%r877, %r876, %r1047;
	shl.b32 	%r878, %r314, 4;
	shl.b32 	%r879, %r877, 1;
	xor.b32  	%r880, %r878, %r879;
	xor.b32  	%r881, %r880, %r314;
	xor.b32  	%r1050, %r881, %r877;
	add.s32 	%r882, %r1044, %r1050;
	add.s32 	%r883, %r882, 1087311;
	cvt.rn.f32.u32 	%f898, %r883;
	fma.rn.f32 	%f899, %f898, 0f2F800000, 0f2F000000;
	setp.lt.f32 	%p205, %f899, 0f00800000;
	mul.f32 	%f900, %f899, 0f4B000000;
	selp.f32 	%f901, %f900, %f899, %p205;
	selp.f32 	%f902, 0fC1B80000, 0f00000000, %p205;
	mov.b32 	%r884, %f901;
	add.s32 	%r885, %r884, -1059760811;
	and.b32  	%r886, %r885, -8388608;
	sub.s32 	%r887, %r884, %r886;
	mov.b32 	%f903, %r887;
	cvt.rn.f32.s32 	%f904, %r886;
	fma.rn.f32 	%f905, %f904, 0f34000000, %f902;
	add.f32 	%f906, %f903, 0fBF800000;
	fma.rn.f32 	%f907, %f906, 0fBE055027, 0f3E1039F6;
	fma.rn.f32 	%f908, %f907, %f906, 0fBDF8CDCC;
	fma.rn.f32 	%f909, %f908, %f906, 0f3E0F2955;
	fma.rn.f32 	%f910, %f909, %f906, 0fBE2AD8B9;
	fma.rn.f32 	%f911, %f910, %f906, 0f3E4CED0B;
	fma.rn.f32 	%f912, %f911, %f906, 0fBE7FFF22;
	fma.rn.f32 	%f913, %f912, %f906, 0f3EAAAA78;
	fma.rn.f32 	%f914, %f913, %f906, 0fBF000000;
	mul.f32 	%f915, %f906, %f914;
	fma.rn.f32 	%f916, %f915, %f906, %f906;
	fma.rn.f32 	%f917, %f905, 0f3F317218, %f916;
	setp.gt.u32 	%p206, %r884, 2139095039;
	fma.rn.f32 	%f918, %f901, 0f7F800000, 0f7F800000;
	selp.f32 	%f919, %f918, %f917, %p206;
	setp.eq.f32 	%p207, %f901, 0f00000000;
	selp.f32 	%f920, 0fFF800000, %f919, %p207;
	div.rn.f32 	%f921, %f920, %f140;
	sub.f32 	%f969, %f969, %f921;
	mov.u32 	%r1051, %r314;
	mov.u32 	%r1052, %r313;
	mov.u32 	%r964, %r1043;
	mov.u32 	%r929, %r1048;
$L__BB1_194:
	setp.eq.s32 	%p208, %r10, 0;
	mul.f32 	%f922, %f939, %f940;
	sqrt.rn.f32 	%f923, %f922;
	mul.f32 	%f924, %f44, %f923;
	sub.f32 	%f925, %f969, %f924;
	selp.f32 	%f970, %f969, %f925, %p208;
$L__BB1_195:
	add.f32 	%f972, %f138, %f970;
	mov.f32 	%f971, %f936;
$L__BB1_196:
	fma.rn.f32 	%f949, %f44, %f971, %f949;
	abs.f32 	%f926, %f972;
	setp.gt.f32 	%p209, %f926, 0f3F800000;
	cvt.rmi.f32.f32 	%f927, %f972;
	sub.f32 	%f928, %f972, %f927;
	add.f32 	%f929, %f976, %f927;
	selp.f32 	%f948, %f928, %f972, %p209;
	selp.f32 	%f976, %f929, %f976, %p209;
	setp.leu.f32 	%p210, %f949, 0f40C90FDB;
	@%p210 bra 	$L__BB1_198;
	div.rn.f32 	%f930, %f949, 0f40C90FDB;
	cvt.rmi.f32.f32 	%f931, %f930;
	mul.f32 	%f932, %f931, 0f40C90FDB;
	sub.f32 	%f949, %f949, %f932;
$L__BB1_198:
	setp.eq.s64 	%p211, %rd188, %rd175;
	add.f32 	%f933, %f948, %f976;
	selp.f32 	%f977, %f933, %f977, %p211;
	add.s64 	%rd188, %rd188, 1;
	setp.ne.s64 	%p212, %rd188, %rd20;
	@%p212 bra 	$L__BB1_53;
$L__BB1_199:
	ld.param.u64 	%rd185, [_Z11run_momentsPfS_S_S_P17curandStateXORWOW_param_4];
	ld.param.u64 	%rd183, [_Z11run_momentsPfS_S_S_P17curandStateXORWOW_param_2];
	add.f32 	%f934, %f948, %f976;
	st.global.f32 	[%rd10], %f934;
	st.global.f32 	[%rd11], %f949;
	cvta.to.global.u64 	%rd177, %rd183;
	mov.u32 	%r888, %ctaid.x;
	mov.u32 	%r889, %ntid.x;
	mov.u32 	%r890, %tid.x;
	mad.lo.s32 	%r891, %r888, %r889, %r890;
	mul.wide.u32 	%rd178, %r891, 4;
	add.s64 	%rd179, %rd177, %rd178;
	st.global.f32 	[%rd179], %f977;
	cvta.to.global.u64 	%rd180, %rd185;
	mul.wide.u32 	%rd181, %r891, 48;
	add.s64 	%rd182, %rd180, %rd181;
	st.global.v2.u32 	[%rd182], {%r966, %r929};
	st.global.v2.u32 	[%rd182+8], {%r964, %r1052};
	st.global.v2.u32 	[%rd182+16], {%r1051, %r1050};
	st.global.v2.u32 	[%rd182+24], {%r7, %r1024};
	st.global.f32 	[%rd182+32], %f4;
	st.global.f64 	[%rd182+40], %fd194;
	ret;

}
	// .globl	_Z8run_trajPfS_P17curandStateXORWOW
.visible .entry _Z8run_trajPfS_P17curandStateXORWOW(
	.param .u64 .ptr .align 1 _Z8run_trajPfS_P17curandStateXORWOW_param_0,
	.param .u64 .ptr .align 1 _Z8run_trajPfS_P17curandStateXORWOW_param_1,
	.param .u64 .ptr .align 1 _Z8run_trajPfS_P17curandStateXORWOW_param_2
)
{
	.local .align 4 .b8 	__local_depot2[28];
	.reg .b64 	%SP;
	.reg .b64 	%SPL;
	.reg .pred 	%p<187>;
	.reg .b32 	%r<1076>;
	.reg .b32 	%f<913>;
	.reg .b64 	%rd<168>;
	.reg .b64 	%fd<198>;

	mov.u64 	%SPL, __local_depot2;
	ld.param.u64 	%rd43, [_Z8run_trajPfS_P17curandStateXORWOW_param_0];
	ld.param.u64 	%rd44, [_Z8run_trajPfS_P17curandStateXORWOW_param_1];
	ld.param.u64 	%rd45, [_Z8run_trajPfS_P17curandStateXORWOW_param_2];
	cvta.to.global.u64 	%rd46, %rd45;
	cvta.to.global.u64 	%rd47, %rd44;
	cvta.to.global.u64 	%rd48, %rd43;
	add.u64 	%rd1, %SPL, 0;
	add.u64 	%rd2, %SPL, 0;
	add.u64 	%rd3, %SPL, 0;
	add.u64 	%rd4, %SPL, 0;
	add.u64 	%rd5, %SPL, 0;
	add.u64 	%rd6, %SPL, 0;
	add.u64 	%rd7, %SPL, 0;
	add.u64 	%rd8, %SPL, 0;
	mov.u32 	%r346, %ctaid.x;
	mov.u32 	%r347, %ntid.x;
	mov.u32 	%r348, %tid.x;
	mad.lo.s32 	%r349, %r346, %r347, %r348;
	mul.wide.u32 	%rd57, %r349, 4;
	add.s64 	%rd9, %rd48, %rd57;
	ld.global.f32 	%f884, [%rd9];
	add.s64 	%rd10, %rd47, %rd57;
	ld.global.f32 	%f885, [%rd10];
	mul.wide.u32 	%rd58, %r349, 48;
	add.s64 	%rd11, %rd46, %rd58;
	ld.global.v2.u32 	{%r961, %r924}, [%rd11];
	ld.global.v2.u32 	{%r4, %r3}, [%rd11+8];
	ld.global.v2.u32 	{%r5, %r6}, [%rd11+16];
	ld.global.v2.u32 	{%r7, %r1019}, [%rd11+24];
	ld.global.f32 	%f3, [%rd11+32];
	ld.global.f64 	%fd194, [%rd11+40];
	ld.const.f32 	%f4, [d_amp];
	ld.const.f32 	%f5, [d_omega];
	ld.const.f32 	%f6, [d_force];
	ld.const.f32 	%f7, [d_Dg];
	ld.const.f32 	%f8, [d_Dp];
	ld.const.f32 	%f9, [d_lambda];
	ld.const.f32 	%f10, [d_fa];
	ld.const.f32 	%f11, [d_fb];
	ld.const.f32 	%f12, [d_mua];
	ld.const.f32 	%f13, [d_mub];
	setp.eq.f32 	%p1, %f10, 0f00000000;
	@%p1 bra 	$L__BB2_8;
	rcp.rn.f32 	%f14, %f12;
	rcp.rn.f32 	%f15, %f13;
	mov.f32 	%f151, 0f40C90FDB;
	div.rn.f32 	%f16, %f151, %f5;
	setp.geu.f32 	%p2, %f14, %f15;
	@%p2 bra 	$L__BB2_5;
	setp.geu.f32 	%p4, %f14, %f16;
	@%p4 bra 	$L__BB2_4;
	ld.const.u32 	%r354, [d_spp];
	cvt.rn.f32.s32 	%f155, %r354;
	div.rn.f32 	%f882, %f14, %f155;
	bra.uni 	$L__BB2_9;
$L__BB2_4:
	ld.const.u32 	%r353, [d_spp];
	cvt.rn.f32.s32 	%f154, %r353;
	div.rn.f32 	%f882, %f16, %f154;
	bra.uni 	$L__BB2_9;
$L__BB2_5:
	setp.geu.f32 	%p3, %f15, %f16;
	@%p3 bra 	$L__BB2_7;
	ld.const.u32 	%r352, [d_spp];
	cvt.rn.f32.s32 	%f153, %r352;
	div.rn.f32 	%f882, %f15, %f153;
	bra.uni 	$L__BB2_9;
$L__BB2_7:
	ld.const.u32 	%r351, [d_spp];
	cvt.rn.f32.s32 	%f152, %r351;
	div.rn.f32 	%f882, %f16, %f152;
	bra.uni 	$L__BB2_9;
$L__BB2_8:
	mov.f32 	%f148, 0f40C90FDB;
	div.rn.f32 	%f149, %f148, %f5;
	ld.const.u32 	%r350, [d_spp];
	cvt.rn.f32.s32 	%f150, %r350;
	div.rn.f32 	%f882, %f149, %f150;
$L__BB2_9:
	ld.const.u64 	%rd12, [d_steps];
	ld.const.u32 	%r356, [d_2ndorder];
	setp.eq.s32 	%p5, %r356, 0;
	setp.eq.f32 	%p6, %f8, 0f00000000;
	or.pred  	%p7, %p5, %p6;
	mov.u32 	%r887, %r6;
	mov.u32 	%r888, %r5;
	mov.u32 	%r889, %r3;
	mov.u32 	%r959, %r4;
	@%p7 bra 	$L__BB2_11;
	shr.u32 	%r357, %r924, 2;
	xor.b32  	%r358, %r357, %r924;
	shl.b32 	%r359, %r6, 4;
	shl.b32 	%r360, %r358, 1;
	xor.b32  	%r361, %r359, %r360;
	xor.b32  	%r362, %r361, %r6;
	xor.b32  	%r887, %r362, %r358;
	add.s32 	%r961, %r961, 362437;
	add.s32 	%r363, %r887, %r961;
	cvt.rn.f32.u32 	%f156, %r363;
	fma.rn.f32 	%f157, %f156, 0f2F800000, 0f2F000000;
	setp.lt.f32 	%p8, %f157, 0f00800000;
	mul.f32 	%f158, %f157, 0f4B000000;
	selp.f32 	%f159, %f158, %f157, %p8;
	selp.f32 	%f160, 0fC1B80000, 0f00000000, %p8;
	mov.b32 	%r364, %f159;
	add.s32 	%r365, %r364, -1059760811;
	and.b32  	%r366, %r365, -8388608;
	sub.s32 	%r367, %r364, %r366;
	mov.b32 	%f161, %r367;
	cvt.rn.f32.s32 	%f162, %r366;
	fma.rn.f32 	%f163, %f162, 0f34000000, %f160;
	add.f32 	%f164, %f161, 0fBF800000;
	fma.rn.f32 	%f165, %f164, 0fBE055027, 0f3E1039F6;
	fma.rn.f32 	%f166, %f165, %f164, 0fBDF8CDCC;
	fma.rn.f32 	%f167, %f166, %f164, 0f3E0F2955;
	fma.rn.f32 	%f168, %f167, %f164, 0fBE2AD8B9;
	fma.rn.f32 	%f169, %f168, %f164, 0f3E4CED0B;
	fma.rn.f32 	%f170, %f169, %f164, 0fBE7FFF22;
	fma.rn.f32 	%f171, %f170, %f164, 0f3EAAAA78;
	fma.rn.f32 	%f172, %f171, %f164, 0fBF000000;
	mul.f32 	%f173, %f164, %f172;
	fma.rn.f32 	%f174, %f173, %f164, %f164;
	fma.rn.f32 	%f175, %f163, 0f3F317218, %f174;
	setp.gt.u32 	%p9, %r364, 2139095039;
	fma.rn.f32 	%f176, %f159, 0f7F800000, 0f7F800000;
	selp.f32 	%f177, %f176, %f175, %p9;
	setp.eq.f32 	%p10, %f159, 0f00000000;
	neg.f32 	%f178, %f177;
	selp.f32 	%f179, 0f7F800000, %f178, %p10;
	div.rn.f32 	%f180, %f179, %f9;
	div.rn.f32 	%f181, %f180, %f882;
	add.f32 	%f182, %f181, 0f3F000000;
	cvt.rmi.f32.f32 	%f183, %f182;
	cvt.rzi.s32.f32 	%r968, %f183;
	mov.u32 	%r888, %r6;
	mov.u32 	%r889, %r5;
	mov.u32 	%r959, %r3;
	mov.u32 	%r924, %r4;
$L__BB2_11:
	setp.eq.f32 	%p11, %f10, 0f00000000;
	mov.u32 	%r1045, %r887;
	mov.u32 	%r1046, %r888;
	mov.u32 	%r1047, %r889;
	@%p11 bra 	$L__BB2_15;
	shr.u32 	%r369, %r924, 2;
	xor.b32  	%r370, %r369, %r924;
	shl.b32 	%r371, %r887, 4;
	shl.b32 	%r372, %r370, 1;
	xor.b32  	%r373, %r371, %r372;
	xor.b32  	%r374, %r373, %r887;
	xor.b32  	%r1046, %r374, %r370;
	add.s32 	%r375, %r961, %r1046;
	add.s32 	%r376, %r375, 362437;
	cvt.rn.f32.u32 	%f184, %r376;
	fma.rn.f32 	%f185, %f184, 0f2F800000, 0f2F000000;
	setp.geu.f32 	%p12, %f185, 0f3F000000;
	@%p12 bra 	$L__BB2_14;
	shr.u32 	%r390, %r959, 2;
	xor.b32  	%r391, %r390, %r959;
	shl.b32 	%r392, %r1046, 4;
	shl.b32 	%r393, %r391, 1;
	xor.b32  	%r394, %r393, %r392;
	xor.b32  	%r395, %r394, %r391;
	xor.b32  	%r1045, %r395, %r1046;
	add.s32 	%r961, %r961, 724874;
	add.s32 	%r396, %r1045, %r961;
	cvt.rn.f32.u32 	%f214, %r396;
	fma.rn.f32 	%f215, %f214, 0f2F800000, 0f2F000000;
	setp.lt.f32 	%p16, %f215, 0f00800000;
	mul.f32 	%f216, %f215, 0f4B000000;
	selp.f32 	%f217, %f216, %f215, %p16;
	selp.f32 	%f218, 0fC1B80000, 0f00000000, %p16;
	mov.b32 	%r397, %f217;
	add.s32 	%r398, %r397, -1059760811;
	and.b32  	%r399, %r398, -8388608;
	sub.s32 	%r400, %r397, %r399;
	mov.b32 	%f219, %r400;
	cvt.rn.f32.s32 	%f220, %r399;
	fma.rn.f32 	%f221, %f220, 0f34000000, %f218;
	add.f32 	%f222, %f219, 0fBF800000;
	fma.rn.f32 	%f223, %f222, 0fBE055027, 0f3E1039F6;
	fma.rn.f32 	%f224, %f223, %f222, 0fBDF8CDCC;
	fma.rn.f32 	%f225, %f224, %f222, 0f3E0F2955;
	fma.rn.f32 	%f226, %f225, %f222, 0fBE2AD8B9;
	fma.rn.f32 	%f227, %f226, %f222, 0f3E4CED0B;
	fma.rn.f32 	%f228, %f227, %f222, 0fBE7FFF22;
	fma.rn.f32 	%f229, %f228, %f222, 0f3EAAAA78;
	fma.rn.f32 	%f230, %f229, %f222, 0fBF000000;
	mul.f32 	%f231, %f222, %f230;
	fma.rn.f32 	%f232, %f231, %f222, %f222;
	fma.rn.f32 	%f233, %f221, 0f3F317218, %f232;
	setp.gt.u32 	%p17, %r397, 2139095039;
	fma.rn.f32 	%f234, %f217, 0f7F800000, 0f7F800000;
	selp.f32 	%f235, %f234, %f233, %p17;
	setp.eq.f32 	%p18, %f217, 0f00000000;
	neg.f32 	%f236, %f235;
	selp.f32 	%f237, 0f7F800000, %f236, %p18;
	div.rn.f32 	%f238, %f237, %f12;
	div.rn.f32 	%f239, %f238, %f882;
	add.f32 	%f240, %f239, 0f3F000000;
	cvt.rmi.f32.f32 	%f241, %f240;
	cvt.rzi.s32.f32 	%r954, %f241;
	mov.b32 	%r955, 0;
	mov.u32 	%r1047, %r887;
	mov.u32 	%r959, %r888;
	mov.u32 	%r924, %r889;
	bra.uni 	$L__BB2_15;
$L__BB2_14:
	shr.u32 	%r378, %r959, 2;
	xor.b32  	%r379, %r378, %r959;
	shl.b32 	%r380, %r1046, 4;
	shl.b32 	%r381, %r379, 1;
	xor.b32  	%r382, %r381, %r380;
	xor.b32  	%r383, %r382, %r379;
	xor.b32  	%r1045, %r383, %r1046;
	add.s32 	%r961, %r961, 724874;
	add.s32 	%r384, %r1045, %r961;
	cvt.rn.f32.u32 	%f186, %r384;
	fma.rn.f32 	%f187, %f186, 0f2F800000, 0f2F000000;
	setp.lt.f32 	%p13, %f187, 0f00800000;
	mul.f32 	%f188, %f187, 0f4B000000;
	selp.f32 	%f189, %f188, %f187, %p13;
	selp.f32 	%f190, 0fC1B80000, 0f00000000, %p13;
	mov.b32 	%r385, %f189;
	add.s32 	%r386, %r385, -1059760811;
	and.b32  	%r387, %r386, -8388608;
	sub.s32 	%r388, %r385, %r387;
	mov.b32 	%f191, %r388;
	cvt.rn.f32.s32 	%f192, %r387;
	fma.rn.f32 	%f193, %f192, 0f34000000, %f190;
	add.f32 	%f194, %f191, 0fBF800000;
	fma.rn.f32 	%f195, %f194, 0fBE055027, 0f3E1039F6;
	fma.rn.f32 	%f196, %f195, %f194, 0fBDF8CDCC;
	fma.rn.f32 	%f197, %f196, %f194, 0f3E0F2955;
	fma.rn.f32 	%f198, %f197, %f194, 0fBE2AD8B9;
	fma.rn.f32 	%f199, %f198, %f194, 0f3E4CED0B;
	fma.rn.f32 	%f200, %f199, %f194, 0fBE7FFF22;
	fma.rn.f32 	%f201, %f200, %f194, 0f3EAAAA78;
	fma.rn.f32 	%f202, %f201, %f194, 0fBF000000;
	mul.f32 	%f203, %f194, %f202;
	fma.rn.f32 	%f204, %f203, %f194, %f194;
	fma.rn.f32 	%f205, %f193, 0f3F317218, %f204;
	setp.gt.u32 	%p14, %r385, 2139095039;
	fma.rn.f32 	%f206, %f189, 0f7F800000, 0f7F800000;
	selp.f32 	%f207, %f206, %f205, %p14;
	setp.eq.f32 	%p15, %f189, 0f00000000;
	neg.f32 	%f208, %f207;
	selp.f32 	%f209, 0f7F800000, %f208, %p15;
	div.rn.f32 	%f210, %f209, %f13;
	div.rn.f32 	%f211, %f210, %f882;
	add.f32 	%f212, %f211, 0f3F000000;
	cvt.rmi.f32.f32 	%f213, %f212;
	cvt.rzi.s32.f32 	%r954, %f213;
	mov.b32 	%r955, 1;
	mov.u32 	%r1047, %r887;
	mov.u32 	%r959, %r888;
	mov.u32 	%r924, %r889;
$L__BB2_15:
	setp.lt.s64 	%p19, %rd12, 1;
	mov.f32 	%f912, 0f00000000;
	@%p19 bra 	$L__BB2_163;
	mul.f32 	%f244, %f7, 0f40C00000;
	mul.f32 	%f23, %f244, %f882;
	div.rn.f32 	%f24, %f9, %f8;
	mul.f32 	%f25, %f9, %f882;
	cvt.f64.f32 	%fd44, %f25;
	mov.b32 	%r401, 1127219200;
	mov.b32 	%r402, -2147483648;
	mov.b64 	%fd2, {%r402, %r401};
	sqrt.rn.f64 	%fd3, %fd44;
	fma.rn.f32 	%f245, %f25, 0f3BBB989D, 0f3F000000;
	cvt.sat.f32.f32 	%f246, %f245;
	mov.f32 	%f247, 0f4B400001;
	mov.f32 	%f248, 0f437C0000;
	fma.rm.f32 	%f249, %f246, %f248, %f247;
	add.f32 	%f250, %f249, 0fCB40007F;
	neg.f32 	%f251, %f250;
	fma.rn.f32 	%f252, %f25, 0f3FB8AA3B, %f251;
	fma.rn.f32 	%f26, %f25, 0f32A57060, %f252;
	mov.f32 	%f912, 0f00000000;
	mov.b64 	%rd157, 0;
	ex2.approx.ftz.f32 	%f685, %f26;
	mov.u64 	%rd146, __cr_lgamma_table;
	mov.u64 	%rd136, __cudart_i2opi_f;
$L__BB2_17:
	setp.eq.s32 	%p20, %r356, 0;
	@%p20 bra 	$L__BB2_94;
	mul.f32 	%f30, %f884, 0f40C90FDB;
	mul.f32 	%f253, %f30, 0f3F22F983;
	cvt.rni.s32.f32 	%r915, %f253;
	cvt.rn.f32.s32 	%f254, %r915;
	fma.rn.f32 	%f255, %f254, 0fBFC90FDA, %f30;
	fma.rn.f32 	%f256, %f254, 0fB3A22168, %f255;
	fma.rn.f32 	%f886, %f254, 0fA7C234C5, %f256;
	abs.f32 	%f32, %f30;
	setp.ltu.f32 	%p21, %f32, 0f47CE4780;
	@%p21 bra 	$L__BB2_26;
	setp.neu.f32 	%p22, %f32, 0f7F800000;
	@%p22 bra 	$L__BB2_21;
	mov.f32 	%f259, 0f00000000;
	mul.rn.f32 	%f886, %f30, %f259;
	mov.b32 	%r915, 0;
	bra.uni 	$L__BB2_26;
$L__BB2_21:
	mov.b32 	%r46, %f30;
	mov.b64 	%rd160, 0;
	mov.b32 	%r912, 0;
	mov.u64 	%rd158, __cudart_i2opi_f;
	mov.u64 	%rd159, %rd8;
$L__BB2_22:
	.pragma "nounroll";
	ld.global.nc.u32 	%r405, [%rd158];
	shl.b32 	%r406, %r46, 8;
	or.b32  	%r407, %r406, -2147483648;
	mad.wide.u32 	%rd62, %r405, %r407, %rd160;
	shr.u64 	%rd160, %rd62, 32;
	st.local.u32 	[%rd159], %rd62;
	add.s32 	%r912, %r912, 1;
	add.s64 	%rd159, %rd159, 4;
	add.s64 	%rd158, %rd158, 4;
	setp.ne.s32 	%p23, %r912, 6;
	@%p23 bra 	$L__BB2_22;
	shr.u32 	%r408, %r46, 23;
	st.local.u32 	[%rd8+24], %rd160;
	and.b32  	%r49, %r408, 31;
	and.b32  	%r409, %r408, 224;
	add.s32 	%r410, %r409, -128;
	shr.u32 	%r411, %r410, 5;
	mul.wide.u32 	%rd63, %r411, 4;
	sub.s64 	%rd20, %rd8, %rd63;
	ld.local.u32 	%r913, [%rd20+24];
	ld.local.u32 	%r914, [%rd20+20];
	setp.eq.s32 	%p24, %r49, 0;
	@%p24 bra 	$L__BB2_25;
	shf.l.wrap.b32 	%r913, %r914, %r913, %r49;
	ld.local.u32 	%r412, [%rd20+16];
	shf.l.wrap.b32 	%r914, %r412, %r914, %r49;
$L__BB2_25:
	shr.u32 	%r413, %r913, 30;
	shf.l.wrap.b32 	%r414, %r914, %r913, 2;
	shl.b32 	%r415, %r914, 2;
	shr.u32 	%r416, %r414, 31;
	add.s32 	%r417, %r416, %r413;
	neg.s32 	%r418, %r417;
	setp.lt.s32 	%p25, %r46, 0;
	selp.b32 	%r915, %r418, %r417, %p25;
	xor.b32  	%r419, %r414, %r46;
	shr.s32 	%r420, %r414, 31;
	xor.b32  	%r421, %r420, %r414;
	xor.b32  	%r422, %r420, %r415;
	cvt.u64.u32 	%rd64, %r421;
	shl.b64 	%rd65, %rd64, 32;
	cvt.u64.u32 	%rd66, %r422;
	or.b64  	%rd67, %rd65, %rd66;
	cvt.rn.f64.s64 	%fd45, %rd67;
	mul.f64 	%fd46, %fd45, 0d3BF921FB54442D19;
	cvt.rn.f32.f64 	%f257, %fd46;
	neg.f32 	%f258, %f257;
	setp.lt.s32 	%p26, %r419, 0;
	selp.f32 	%f886, %f258, %f257, %p26;
$L__BB2_26:
	add.s32 	%r424, %r915, 1;
	mul.rn.f32 	%f260, %f886, %f886;
	and.b32  	%r425, %r915, 1;
	setp.eq.b32 	%p27, %r425, 1;
	selp.f32 	%f261, %f886, 0f3F800000, %p27;
	fma.rn.f32 	%f262, %f260, %f261, 0f00000000;
	fma.rn.f32 	%f263, %f260, 0f37CBAC00, 0fBAB607ED;
	selp.f32 	%f264, 0fB94D4153, %f263, %p27;
	selp.f32 	%f265, 0f3C0885E4, 0f3D2AAABB, %p27;
	fma.rn.f32 	%f266, %f264, %f260, %f265;
	selp.f32 	%f267, 0fBE2AAAA8, 0fBEFFFFFF, %p27;
	fma.rn.f32 	%f268, %f266, %f260, %f267;
	fma.rn.f32 	%f269, %f268, %f262, %f261;
	and.b32  	%r426, %r424, 2;
	setp.eq.s32 	%p28, %r426, 0;
	mov.f32 	%f270, 0f00000000;
	sub.f32 	%f271, %f270, %f269;
	selp.f32 	%f36, %f269, %f271, %p28;
	mul.f32 	%f272, %f885, 0f3F22F983;
	cvt.rni.s32.f32 	%r919, %f272;
	cvt.rn.f32.s32 	%f273, %r919;
	fma.rn.f32 	%f274, %f273, 0fBFC90FDA, %f885;
	fma.rn.f32 	%f275, %f273, 0fB3A22168, %f274;
	fma.rn.f32 	%f887, %f273, 0fA7C234C5, %f275;
	abs.f32 	%f38, %f885;
	setp.ltu.f32 	%p29, %f38, 0f47CE4780;
	@%p29 bra 	$L__BB2_34;
	setp.neu.f32 	%p30, %f38, 0f7F800000;
	@%p30 bra 	$L__BB2_29;
	mov.f32 	%f278, 0f00000000;
	mul.rn.f32 	%f887, %f885, %f278;
	mov.b32 	%r919, 0;
	bra.uni 	$L__BB2_34;
$L__BB2_29:
	mov.b32 	%r59, %f885;
	mov.b64 	%rd161, 0;
	mov.b32 	%r916, 0;
$L__BB2_30:
	.pragma "nounroll";
	mul.wide.u32 	%rd69, %r916, 4;
	mov.u64 	%rd70, __cudart_i2opi_f;
	add.s64 	%rd71, %rd70, %rd69;
	ld.global.nc.u32 	%r428, [%rd71];
	shl.b32 	%r429, %r59, 8;
	or.b32  	%r430, %r429, -2147483648;
	mad.wide.u32 	%rd72, %r428, %r430, %rd161;
	shr.u64 	%rd161, %rd72, 32;
	add.s64 	%rd73, %rd7, %rd69;
	st.local.u32 	[%rd73], %rd72;
	add.s32 	%r916, %r916, 1;
	setp.ne.s32 	%p31, %r916, 6;
	@%p31 bra 	$L__BB2_30;
	shr.u32 	%r431, %r59, 23;
	st.local.u32 	[%rd7+24], %rd161;
	and.b32  	%r62, %r431, 31;
	and.b32  	%r432, %r431, 224;
	add.s32 	%r433, %r432, -128;
	shr.u32 	%r434, %r433, 5;
	mul.wide.u32 	%rd74, %r434, 4;
	sub.s64 	%rd23, %rd7, %rd74;
	ld.local.u32 	%r917, [%rd23+24];
	ld.local.u32 	%r918, [%rd23+20];
	setp.eq.s32 	%p32, %r62, 0;
	@%p32 bra 	$L__BB2_33;
	shf.l.wrap.b32 	%r917, %r918, %r917, %r62;
	ld.local.u32 	%r435, [%rd23+16];
	shf.l.wrap.b32 	%r918, %r435, %r918, %r62;
$L__BB2_33:
	shr.u32 	%r436, %r917, 30;
	shf.l.wrap.b32 	%r437, %r918, %r917, 2;
	shl.b32 	%r438, %r918, 2;
	shr.u32 	%r439, %r437, 31;
	add.s32 	%r440, %r439, %r436;
	neg.s32 	%r441, %r440;
	setp.lt.s32 	%p33, %r59, 0;
	selp.b32 	%r919, %r441, %r440, %p33;
	xor.b32  	%r442, %r437, %r59;
	shr.s32 	%r443, %r437, 31;
	xor.b32  	%r444, %r443, %r437;
	xor.b32  	%r445, %r443, %r438;
	cvt.u64.u32 	%rd75, %r444;
	shl.b64 	%rd76, %rd75, 32;
	cvt.u64.u32 	%rd77, %r445;
	or.b64  	%rd78, %rd76, %rd77;
	cvt.rn.f64.s64 	%fd47, %rd78;
	mul.f64 	%fd48, %fd47, 0d3BF921FB54442D19;
	cvt.rn.f32.f64 	%f276, %fd48;
	neg.f32 	%f277, %f276;
	setp.lt.s32 	%p34, %r442, 0;
	selp.f32 	%f887, %f277, %f276, %p34;
$L__BB2_34:
	setp.eq.f32 	%p35, %f7, 0f00000000;
	add.s32 	%r447, %r919, 1;
	mul.rn.f32 	%f280, %f887, %f887;
	and.b32  	%r448, %r919, 1;
	setp.eq.b32 	%p36, %r448, 1;
	selp.f32 	%f281, %f887, 0f3F800000, %p36;
	fma.rn.f32 	%f282, %f280, %f281, 0f00000000;
	fma.rn.f32 	%f283, %f280, 0f37CBAC00, 0fBAB607ED;
	selp.f32 	%f284, 0fB94D4153, %f283, %p36;
	selp.f32 	%f285, 0f3C0885E4, 0f3D2AAABB, %p36;
	fma.rn.f32 	%f286, %f284, %f280, %f285;
	selp.f32 	%f287, 0fBE2AAAA8, 0fBEFFFFFF, %p36;
	fma.rn.f32 	%f288, %f286, %f280, %f287;
	fma.rn.f32 	%f289, %f288, %f282, %f281;
	and.b32  	%r449, %r447, 2;
	setp.eq.s32 	%p37, %r449, 0;
	mov.f32 	%f888, 0f00000000;
	sub.f32 	%f290, %f888, %f289;
	selp.f32 	%f291, %f289, %f290, %p37;
	mul.f32 	%f292, %f36, 0fC0C90FDB;
	fma.rn.f32 	%f293, %f4, %f291, %f292;
	add.f32 	%f42, %f6, %f293;
	mov.u32 	%r920, %r1045;
	mov.u32 	%r921, %r1046;
	mov.u32 	%r922, %r1047;
	mov.u32 	%r923, %r959;
	@%p35 bra 	$L__BB2_39;
	shr.u32 	%r450, %r924, 2;
	xor.b32  	%r451, %r450, %r924;
	shl.b32 	%r452, %r1045, 4;
	shl.b32 	%r453, %r451, 1;
	xor.b32  	%r454, %r452, %r453;
	xor.b32  	%r455, %r454, %r1045;
	xor.b32  	%r920, %r455, %r451;
	add.s32 	%r961, %r961, 362437;
	add.s32 	%r456, %r920, %r961;
	cvt.rn.f32.u32 	%f294, %r456;
	fma.rn.f32 	%f43, %f294, 0f2F800000, 0f2F000000;
	setp.gtu.f32 	%p38, %f43, 0f3E2AAAAB;
	@%p38 bra 	$L__BB2_37;
	sqrt.rn.f32 	%f295, %f23;
	neg.f32 	%f888, %f295;
	mov.u32 	%r921, %r1045;
	mov.u32 	%r922, %r1046;
	mov.u32 	%r923, %r1047;
	mov.u32 	%r924, %r959;
	bra.uni 	$L__BB2_39;
$L__BB2_37:
	setp.leu.f32 	%p39, %f43, 0f3E2AAAAB;
	setp.gtu.f32 	%p40, %f43, 0f3EAAAAAB;
	or.pred  	%p41, %p39, %p40;
	mov.u32 	%r921, %r1045;
	mov.u32 	%r922, %r1046;
	mov.u32 	%r923, %r1047;
	mov.u32 	%r924, %r959;
	@%p41 bra 	$L__BB2_39;
	sqrt.rn.f32 	%f888, %f23;
	mov.u32 	%r921, %r1045;
	mov.u32 	%r922, %r1046;
	mov.u32 	%r923, %r1047;
	mov.u32 	%r924, %r959;
$L__BB2_39:
	fma.rn.f32 	%f297, %f882, %f42, %f884;
	add.f32 	%f298, %f297, %f888;
	mul.f32 	%f47, %f298, 0f40C90FDB;
	mul.f32 	%f299, %f47, 0f3F22F983;
	cvt.rni.s32.f32 	%r929, %f299;
	cvt.rn.f32.s32 	%f300, %r929;
	fma.rn.f32 	%f301, %f300, 0fBFC90FDA, %f47;
	fma.rn.f32 	%f302, %f300, 0fB3A22168, %f301;
	fma.rn.f32 	%f889, %f300, 0fA7C234C5, %f302;
	abs.f32 	%f49, %f47;
	setp.ltu.f32 	%p42, %f49, 0f47CE4780;
	@%p42 bra 	$L__BB2_47;
	setp.neu.f32 	%p43, %f49, 0f7F800000;
	@%p43 bra 	$L__BB2_42;
	mov.f32 	%f305, 0f00000000;
	mul.rn.f32 	%f889, %f47, %f305;
	mov.b32 	%r929, 0;
	bra.uni 	$L__BB2_47;
$L__BB2_42:
	mov.b32 	%r80, %f47;
	mov.b64 	%rd162, 0;
	mov.b32 	%r926, 0;
$L__BB2_43:
	.pragma "nounroll";
	mul.wide.u32 	%rd80, %r926, 4;
	mov.u64 	%rd81, __cudart_i2opi_f;
	add.s64 	%rd82, %rd81, %rd80;
	ld.global.nc.u32 	%r458, [%rd82];
	shl.b32 	%r459, %r80, 8;
	or.b32  	%r460, %r459, -2147483648;
	mad.wide.u32 	%rd83, %r458, %r460, %rd162;
	shr.u64 	%rd162, %rd83, 32;
	add.s64 	%rd84, %rd6, %rd80;
	st.local.u32 	[%rd84], %rd83;
	add.s32 	%r926, %r926, 1;
	setp.ne.s32 	%p44, %r926, 6;
	@%p44 bra 	$L__BB2_43;
	shr.u32 	%r461, %r80, 23;
	st.local.u32 	[%rd6+24], %rd162;
	and.b32  	%r83, %r461, 31;
	and.b32  	%r462, %r461, 224;
	add.s32 	%r463, %r462, -128;
	shr.u32 	%r464, %r463, 5;
	mul.wide.u32 	%rd85, %r464, 4;
	sub.s64 	%rd26, %rd6, %rd85;
	ld.local.u32 	%r927, [%rd26+24];
	ld.local.u32 	%r928, [%rd26+20];
	setp.eq.s32 	%p45, %r83, 0;
	@%p45 bra 	$L__BB2_46;
	shf.l.wrap.b32 	%r927, %r928, %r927, %r83;
	ld.local.u32 	%r465, [%rd26+16];
	shf.l.wrap.b32 	%r928, %r465, %r928, %r83;
$L__BB2_46:
	shr.u32 	%r466, %r927, 30;
	shf.l.wrap.b32 	%r467, %r928, %r927, 2;
	shl.b32 	%r468, %r928, 2;
	shr.u32 	%r469, %r467, 31;
	add.s32 	%r470, %r469, %r466;
	neg.s32 	%r471, %r470;
	setp.lt.s32 	%p46, %r80, 0;
	selp.b32 	%r929, %r471, %r470, %p46;
	xor.b32  	%r472, %r467, %r80;
	shr.s32 	%r473, %r467, 31;
	xor.b32  	%r474, %r473, %r467;
	xor.b32  	%r475, %r473, %r468;
	cvt.u64.u32 	%rd86, %r474;
	shl.b64 	%rd87, %rd86, 32;
	cvt.u64.u32 	%rd88, %r475;
	or.b64  	%rd89, %rd87, %rd88;
	cvt.rn.f64.s64 	%fd49, %rd89;
	mul.f64 	%fd50, %fd49, 0d3BF921FB54442D19;
	cvt.rn.f32.f64 	%f303, %fd50;
	neg.f32 	%f304, %f303;
	setp.lt.s32 	%p47, %r472, 0;
	selp.f32 	%f889, %f304, %f303, %p47;
$L__BB2_47:
	add.s32 	%r477, %r929, 1;
	mul.rn.f32 	%f306, %f889, %f889;
	and.b32  	%r478, %r929, 1;
	setp.eq.b32 	%p48, %r478, 1;
	selp.f32 	%f307, %f889, 0f3F800000, %p48;
	fma.rn.f32 	%f308, %f306, %f307, 0f00000000;
	fma.rn.f32 	%f309, %f306, 0f37CBAC00, 0fBAB607ED;
	selp.f32 	%f310, 0fB94D4153, %f309, %p48;
	selp.f32 	%f311, 0f3C0885E4, 0f3D2AAABB, %p48;
	fma.rn.f32 	%f312, %f310, %f306, %f311;
	selp.f32 	%f313, 0fBE2AAAA8, 0fBEFFFFFF, %p48;
	fma.rn.f32 	%f314, %f312, %f306, %f313;
	fma.rn.f32 	%f315, %f314, %f308, %f307;
	and.b32  	%r479, %r477, 2;
	setp.eq.s32 	%p49, %r479, 0;
	mov.f32 	%f316, 0f00000000;
	sub.f32 	%f317, %f316, %f315;
	selp.f32 	%f53, %f315, %f317, %p49;
	fma.rn.f32 	%f54, %f5, %f882, %f885;
	mul.f32 	%f318, %f54, 0f3F22F983;
	cvt.rni.s32.f32 	%r933, %f318;
	cvt.rn.f32.s32 	%f319, %r933;
	fma.rn.f32 	%f320, %f319, 0fBFC90FDA, %f54;
	fma.rn.f32 	%f321, %f319, 0fB3A22168, %f320;
	fma.rn.f32 	%f890, %f319, 0fA7C234C5, %f321;
	abs.f32 	%f56, %f54;
	setp.ltu.f32 	%p50, %f56, 0f47CE4780;
	@%p50 bra 	$L__BB2_55;
	setp.neu.f32 	%p51, %f56, 0f7F800000;
	@%p51 bra 	$L__BB2_50;
	mov.f32 	%f324, 0f00000000;
	mul.rn.f32 	%f890, %f54, %f324;
	mov.b32 	%r933, 0;
	bra.uni 	$L__BB2_55;
$L__BB2_50:
	mov.b32 	%r93, %f54;
	mov.b64 	%rd163, 0;
	mov.b32 	%r930, 0;
$L__BB2_51:
	.pragma "nounroll";
	mul.wide.u32 	%rd91, %r930, 4;
	mov.u64 	%rd92, __cudart_i2opi_f;
	add.s64 	%rd93, %rd92, %rd91;
	ld.global.nc.u32 	%r481, [%rd93];
	shl.b32 	%r482, %r93, 8;
	or.b32  	%r483, %r482, -2147483648;
	mad.wide.u32 	%rd94, %r481, %r483, %rd163;
	shr.u64 	%rd163, %rd94, 32;
	add.s64 	%rd95, %rd5, %rd91;
	st.local.u32 	[%rd95], %rd94;
	add.s32 	%r930, %r930, 1;
	setp.ne.s32 	%p52, %r930, 6;
	@%p52 bra 	$L__BB2_51;
	shr.u32 	%r484, %r93, 23;
	st.local.u32 	[%rd5+24], %rd163;
	and.b32  	%r96, %r484, 31;
	and.b32  	%r485, %r484, 224;
	add.s32 	%r486, %r485, -128;
	shr.u32 	%r487, %r486, 5;
	mul.wide.u32 	%rd96, %r487, 4;
	sub.s64 	%rd29, %rd5, %rd96;
	ld.local.u32 	%r931, [%rd29+24];
	ld.local.u32 	%r932, [%rd29+20];
	setp.eq.s32 	%p53, %r96, 0;
	@%p53 bra 	$L__BB2_54;
	shf.l.wrap.b32 	%r931, %r932, %r931, %r96;
	ld.local.u32 	%r488, [%rd29+16];
	shf.l.wrap.b32 	%r932, %r488, %r932, %r96;
$L__BB2_54:
	shr.u32 	%r489, %r931, 30;
	shf.l.wrap.b32 	%r490, %r932, %r931, 2;
	shl.b32 	%r491, %r932, 2;
	shr.u32 	%r492, %r490, 31;
	add.s32 	%r493, %r492, %r489;
	neg.s32 	%r494, %r493;
	setp.lt.s32 	%p54, %r93, 0;
	selp.b32 	%r933, %r494, %r493, %p54;
	xor.b32  	%r495, %r490, %r93;
	shr.s32 	%r496, %r490, 31;
	xor.b32  	%r497, %r496, %r490;
	xor.b32  	%r498, %r496, %r491;
	cvt.u64.u32 	%rd97, %r497;
	shl.b64 	%rd98, %rd97, 32;
	cvt.u64.u32 	%rd99, %r498;
	or.b64  	%rd100, %rd98, %rd99;
	cvt.rn.f64.s64 	%fd51, %rd100;
	mul.f64 	%fd52, %fd51, 0d3BF921FB54442D19;
	cvt.rn.f32.f64 	%f322, %fd52;
	neg.f32 	%f323, %f322;
	setp.lt.s32 	%p55, %r495, 0;
	selp.f32 	%f890, %f323, %f322, %p55;
$L__BB2_55:
	add.s32 	%r500, %r933, 1;
	mul.rn.f32 	%f326, %f890, %f890;
	and.b32  	%r501, %r933, 1;
	setp.eq.b32 	%p57, %r501, 1;
	selp.f32 	%f327, %f890, 0f3F800000, %p57;
	fma.rn.f32 	%f328, %f326, %f327, 0f00000000;
	fma.rn.f32 	%f329, %f326, 0f37CBAC00, 0fBAB607ED;
	selp.f32 	%f330, 0fB94D4153, %f329, %p57;
	selp.f32 	%f331, 0f3C0885E4, 0f3D2AAABB, %p57;
	fma.rn.f32 	%f332, %f330, %f326, %f331;
	selp.f32 	%f333, 0fBE2AAAA8, 0fBEFFFFFF, %p57;
	fma.rn.f32 	%f334, %f332, %f326, %f333;
	fma.rn.f32 	%f335, %f334, %f328, %f327;
	and.b32  	%r502, %r500, 2;
	setp.eq.s32 	%p58, %r502, 0;
	mov.f32 	%f891, 0f00000000;
	sub.f32 	%f336, %f891, %f335;
	selp.f32 	%f337, %f335, %f336, %p58;
	mul.f32 	%f338, %f53, 0fC0C90FDB;
	fma.rn.f32 	%f339, %f4, %f337, %f338;
	add.f32 	%f340, %f6, %f339;
	add.f32 	%f341, %f42, %f340;
	mul.f32 	%f342, %f341, 0f3F000000;
	fma.rn.f32 	%f60, %f882, %f342, %f884;
	mov.u32 	%r934, %r920;
	mov.u32 	%r935, %r921;
	mov.u32 	%r936, %r922;
	mov.u32 	%r937, %r923;
	@%p35 bra 	$L__BB2_60;
	shr.u32 	%r503, %r924, 2;
	xor.b32  	%r504, %r503, %r924;
	shl.b32 	%r505, %r920, 4;
	shl.b32 	%r506, %r504, 1;
	xor.b32  	%r507, %r505, %r506;
	xor.b32  	%r508, %r507, %r920;
	xor.b32  	%r934, %r508, %r504;
	add.s32 	%r961, %r961, 362437;
	add.s32 	%r509, %r934, %r961;
	cvt.rn.f32.u32 	%f343, %r509;
	fma.rn.f32 	%f61, %f343, 0f2F800000, 0f2F000000;
	setp.gtu.f32 	%p59, %f61, 0f3E2AAAAB;
	@%p59 bra 	$L__BB2_58;
	sqrt.rn.f32 	%f344, %f23;
	neg.f32 	%f891, %f344;
	mov.u32 	%r935, %r920;
	mov.u32 	%r936, %r921;
	mov.u32 	%r937, %r922;
	mov.u32 	%r924, %r923;
	bra.uni 	$L__BB2_60;
$L__BB2_58:
	setp.leu.f32 	%p60, %f61, 0f3E2AAAAB;
	setp.gtu.f32 	%p61, %f61, 0f3EAAAAAB;
	or.pred  	%p62, %p60, %p61;
	mov.u32 	%r935, %r920;
	mov.u32 	%r936, %r921;
	mov.u32 	%r937, %r922;
	mov.u32 	%r924, %r923;
	@%p62 bra 	$L__BB2_60;
	sqrt.rn.f32 	%f891, %f23;
	mov.u32 	%r935, %r920;
	mov.u32 	%r936, %r921;
	mov.u32 	%r937, %r922;
	mov.u32 	%r924, %r923;
$L__BB2_60:
	add.f32 	%f346, %f60, %f891;
	mul.f32 	%f65, %f346, 0f40C90FDB;
	mul.f32 	%f347, %f65, 0f3F22F983;
	cvt.rni.s32.f32 	%r943, %f347;
	cvt.rn.f32.s32 	%f348, %r943;
	fma.rn.f32 	%f349, %f348, 0fBFC90FDA, %f65;
	fma.rn.f32 	%f350, %f348, 0fB3A22168, %f349;
	fma.rn.f32 	%f892, %f348, 0fA7C234C5, %f350;
	abs.f32 	%f67, %f65;
	setp.ltu.f32 	%p63, %f67, 0f47CE4780;
	@%p63 bra 	$L__BB2_68;
	setp.neu.f32 	%p64, %f67, 0f7F800000;
	@%p64 bra 	$L__BB2_63;
	mov.f32 	%f353, 0f00000000;
	mul.rn.f32 	%f892, %f65, %f353;
	mov.b32 	%r943, 0;
	bra.uni 	$L__BB2_68;
$L__BB2_63:
	mov.b32 	%r114, %f65;
	mov.b64 	%rd164, 0;
	mov.b32 	%r940, 0;
$L__BB2_64:
	.pragma "nounroll";
	mul.wide.u32 	%rd102, %r940, 4;
	mov.u64 	%rd103, __cudart_i2opi_f;
	add.s64 	%rd104, %rd103, %rd102;
	ld.global.nc.u32 	%r511, [%rd104];
	shl.b32 	%r512, %r114, 8;
	or.b32  	%r513, %r512, -2147483648;
	mad.wide.u32 	%rd105, %r511, %r513, %rd164;
	shr.u64 	%rd164, %rd105, 32;
	add.s64 	%rd106, %rd4, %rd102;
	st.local.u32 	[%rd106], %rd105;
	add.s32 	%r940, %r940, 1;
	setp.ne.s32 	%p65, %r940, 6;
	@%p65 bra 	$L__BB2_64;
	shr.u32 	%r514, %r114, 23;
	st.local.u32 	[%rd4+24], %rd164;
	and.b32  	%r117, %r514, 31;
	and.b32  	%r515, %r514, 224;
	add.s32 	%r516, %r515, -128;
	shr.u32 	%r517, %r516, 5;
	mul.wide.u32 	%rd107, %r517, 4;
	sub.s64 	%rd32, %rd4, %rd107;
	ld.local.u32 	%r941, [%rd32+24];
	ld.local.u32 	%r942, [%rd32+20];
	setp.eq.s32 	%p66, %r117, 0;
	@%p66 bra 	$L__BB2_67;
	shf.l.wrap.b32 	%r941, %r942, %r941, %r117;
	ld.local.u32 	%r518, [%rd32+16];
	shf.l.wrap.b32 	%r942, %r518, %r942, %r117;
$L__BB2_67:
	shr.u32 	%r519, %r941, 30;
	shf.l.wrap.b32 	%r520, %r942, %r941, 2;
	shl.b32 	%r521, %r942, 2;
	shr.u32 	%r522, %r520, 31;
	add.s32 	%r523, %r522, %r519;
	neg.s32 	%r524, %r523;
	setp.lt.s32 	%p67, %r114, 0;
	selp.b32 	%r943, %r524, %r523, %p67;
	xor.b32  	%r525, %r520, %r114;
	shr.s32 	%r526, %r520, 31;
	xor.b32  	%r527, %r526, %r520;
	xor.b32  	%r528, %r526, %r521;
	cvt.u64.u32 	%rd108, %r527;
	shl.b64 	%rd109, %rd108, 32;
	cvt.u64.u32 	%rd110, %r528;
	or.b64  	%rd111, %rd109, %rd110;
	cvt.rn.f64.s64 	%fd53, %rd111;
	mul.f64 	%fd54, %fd53, 0d3BF921FB54442D19;
	cvt.rn.f32.f64 	%f351, %fd54;
	neg.f32 	%f352, %f351;
	setp.lt.s32 	%p68, %r525, 0;
	selp.f32 	%f892, %f352, %f351, %p68;
$L__BB2_68:
	add.s32 	%r530, %r943, 1;
	mul.rn.f32 	%f354, %f892, %f892;
	and.b32  	%r531, %r943, 1;
	setp.eq.b32 	%p69, %r531, 1;
	selp.f32 	%f355, %f892, 0f3F800000, %p69;
	fma.rn.f32 	%f356, %f354, %f355, 0f00000000;
	fma.rn.f32 	%f357, %f354, 0f37CBAC00, 0fBAB607ED;
	selp.f32 	%f358, 0fB94D4153, %f357, %p69;
	selp.f32 	%f359, 0f3C0885E4, 0f3D2AAABB, %p69;
	fma.rn.f32 	%f360, %f358, %f354, %f359;
	selp.f32 	%f361, 0fBE2AAAA8, 0fBEFFFFFF, %p69;
	fma.rn.f32 	%f362, %f360, %f354, %f361;
	fma.rn.f32 	%f363, %f362, %f356, %f355;
	and.b32  	%r532, %r530, 2;
	setp.eq.s32 	%p70, %r532, 0;
	mov.f32 	%f364, 0f00000000;
	sub.f32 	%f365, %f364, %f363;
	selp.f32 	%f71, %f363, %f365, %p70;
	add.f32 	%f366, %f5, %f5;
	mul.f32 	%f907, %f366, 0f3F000000;
	fma.rn.f32 	%f72, %f907, %f882, %f885;
	mul.f32 	%f368, %f72, 0f3F22F983;
	cvt.rni.s32.f32 	%r947, %f368;
	cvt.rn.f32.s32 	%f369, %r947;
	fma.rn.f32 	%f370, %f369, 0fBFC90FDA, %f72;
	fma.rn.f32 	%f371, %f369, 0fB3A22168, %f370;
	fma.rn.f32 	%f893, %f369, 0fA7C234C5, %f371;
	abs.f32 	%f74, %f72;
	setp.ltu.f32 	%p71, %f74, 0f47CE4780;
	@%p71 bra 	$L__BB2_76;
	setp.neu.f32 	%p72, %f74, 0f7F800000;
	@%p72 bra 	$L__BB2_71;
	mov.f32 	%f374, 0f00000000;
	mul.rn.f32 	%f893, %f72, %f374;
	mov.b32 	%r947, 0;
	bra.uni 	$L__BB2_76;
$L__BB2_71:
	mov.b32 	%r127, %f72;
	mov.b64 	%rd165, 0;
	mov.b32 	%r944, 0;
$L__BB2_72:
	.pragma "nounroll";
	mul.wide.u32 	%rd113, %r944, 4;
	mov.u64 	%rd114, __cudart_i2opi_f;
	add.s64 	%rd115, %rd114, %rd113;
	ld.global.nc.u32 	%r534, [%rd115];
	shl.b32 	%r535, %r127, 8;
	or.b32  	%r536, %r535, -2147483648;
	mad.wide.u32 	%rd116, %r534, %r536, %rd165;
	shr.u64 	%rd165, %rd116, 32;
	add.s64 	%rd117, %rd3, %rd113;
	st.local.u32 	[%rd117], %rd116;
	add.s32 	%r944, %r944, 1;
	setp.ne.s32 	%p73, %r944, 6;
	@%p73 bra 	$L__BB2_72;
	shr.u32 	%r537, %r127, 23;
	st.local.u32 	[%rd3+24], %rd165;
	and.b32  	%r130, %r537, 31;
	and.b32  	%r538, %r537, 224;
	add.s32 	%r539, %r538, -128;
	shr.u32 	%r540, %r539, 5;
	mul.wide.u32 	%rd118, %r540, 4;
	sub.s64 	%rd35, %rd3, %rd118;
	ld.local.u32 	%r945, [%rd35+24];
	ld.local.u32 	%r946, [%rd35+20];
	setp.eq.s32 	%p74, %r130, 0;
	@%p74 bra 	$L__BB2_75;
	shf.l.wrap.b32 	%r945, %r946, %r945, %r130;
	ld.local.u32 	%r541, [%rd35+16];
	shf.l.wrap.b32 	%r946, %r541, %r946, %r130;
$L__BB2_75:
	shr.u32 	%r542, %r945, 30;
	shf.l.wrap.b32 	%r543, %r946, %r945, 2;
	shl.b32 	%r544, %r946, 2;
	shr.u32 	%r545, %r543, 31;
	add.s32 	%r546, %r545, %r542;
	neg.s32 	%r547, %r546;
	setp.lt.s32 	%p75, %r127, 0;
	selp.b32 	%r947, %r547, %r546, %p75;
	xor.b32  	%r548, %r543, %r127;
	shr.s32 	%r549, %r543, 31;
	xor.b32  	%r550, %r549, %r543;
	xor.b32  	%r551, %r549, %r544;
	cvt.u64.u32 	%rd119, %r550;
	shl.b64 	%rd120, %rd119, 32;
	cvt.u64.u32 	%rd121, %r551;
	or.b64  	%rd122, %rd120, %rd121;
	cvt.rn.f64.s64 	%fd55, %rd122;
	mul.f64 	%fd56, %fd55, 0d3BF921FB54442D19;
	cvt.rn.f32.f64 	%f372, %fd56;
	neg.f32 	%f373, %f372;
	setp.lt.s32 	%p76, %r548, 0;
	selp.f32 	%f893, %f373, %f372, %p76;
$L__BB2_76:
	setp.eq.f32 	%p77, %f10, 0f00000000;
	add.s32 	%r553, %r947, 1;
	mul.rn.f32 	%f376, %f893, %f893;
	and.b32  	%r554, %r947, 1;
	setp.eq.b32 	%p78, %r554, 1;
	selp.f32 	%f377, %f893, 0f3F800000, %p78;
	fma.rn.f32 	%f378, %f376, %f377, 0f00000000;
	fma.rn.f32 	%f379, %f376, 0f37CBAC00, 0fBAB607ED;
	selp.f32 	%f380, 0fB94D4153, %f379, %p78;
	selp.f32 	%f381, 0f3C0885E4, 0f3D2AAABB, %p78;
	fma.rn.f32 	%f382, %f380, %f376, %f381;
	selp.f32 	%f383, 0fBE2AAAA8, 0fBEFFFFFF, %p78;
	fma.rn.f32 	%f384, %f382, %f376, %f383;
	fma.rn.f32 	%f385, %f384, %f378, %f377;
	and.b32  	%r555, %r553, 2;
	setp.eq.s32 	%p79, %r555, 0;
	mov.f32 	%f894, 0f00000000;
	sub.f32 	%f386, %f894, %f385;
	selp.f32 	%f387, %f385, %f386, %p79;
	mul.f32 	%f388, %f71, 0fC0C90FDB;
	fma.rn.f32 	%f389, %f4, %f387, %f388;
	add.f32 	%f390, %f6, %f389;
	add.f32 	%f391, %f42, %f390;
	mul.f32 	%f392, %f391, 0f3F000000;
	fma.rn.f32 	%f78, %f882, %f392, %f884;
	mov.u32 	%r948, %r934;
	mov.u32 	%r949, %r935;
	mov.u32 	%r950, %r936;
	mov.u32 	%r951, %r937;
	@%p77 bra 	$L__BB2_82;
	setp.gt.s32 	%p80, %r954, 0;
	@%p80 bra 	$L__BB2_81;
	setp.ne.s32 	%p82, %r955, 0;
	@%p82 bra 	$L__BB2_80;
	shr.u32 	%r569, %r924, 2;
	xor.b32  	%r570, %r569, %r924;
	shl.b32 	%r571, %r934, 4;
	shl.b32 	%r572, %r570, 1;
	xor.b32  	%r573, %r571, %r572;
	xor.b32  	%r574, %r573, %r934;
	xor.b32  	%r948, %r574, %r570;
	add.s32 	%r961, %r961, 362437;
	add.s32 	%r575, %r948, %r961;
	cvt.rn.f32.u32 	%f421, %r575;
	fma.rn.f32 	%f422, %f421, 0f2F800000, 0f2F000000;
	setp.lt.f32 	%p86, %f422, 0f00800000;
	mul.f32 	%f423, %f422, 0f4B000000;
	selp.f32 	%f424, %f423, %f422, %p86;
	selp.f32 	%f425, 0fC1B80000, 0f00000000, %p86;
	mov.b32 	%r576, %f424;
	add.s32 	%r577, %r576, -1059760811;
	and.b32  	%r578, %r577, -8388608;
	sub.s32 	%r579, %r576, %r578;
	mov.b32 	%f426, %r579;
	cvt.rn.f32.s32 	%f427, %r578;
	fma.rn.f32 	%f428, %f427, 0f34000000, %f425;
	add.f32 	%f429, %f426, 0fBF800000;
	fma.rn.f32 	%f430, %f429, 0fBE055027, 0f3E1039F6;
	fma.rn.f32 	%f431, %f430, %f429, 0fBDF8CDCC;
	fma.rn.f32 	%f432, %f431, %f429, 0f3E0F2955;
	fma.rn.f32 	%f433, %f432, %f429, 0fBE2AD8B9;
	fma.rn.f32 	%f434, %f433, %f429, 0f3E4CED0B;
	fma.rn.f32 	%f435, %f434, %f429, 0fBE7FFF22;
	fma.rn.f32 	%f436, %f435, %f429, 0f3EAAAA78;
	fma.rn.f32 	%f437, %f436, %f429, 0fBF000000;
	mul.f32 	%f438, %f429, %f437;
	fma.rn.f32 	%f439, %f438, %f429, %f429;
	fma.rn.f32 	%f440, %f428, 0f3F317218, %f439;
	setp.gt.u32 	%p87, %r576, 2139095039;
	fma.rn.f32 	%f441, %f424, 0f7F800000, 0f7F800000;
	selp.f32 	%f442, %f441, %f440, %p87;
	setp.eq.f32 	%p88, %f424, 0f00000000;
	neg.f32 	%f443, %f442;
	selp.f32 	%f444, 0f7F800000, %f443, %p88;
	div.rn.f32 	%f445, %f444, %f13;
	div.rn.f32 	%f446, %f445, %f882;
	add.f32 	%f447, %f446, 0f3F000000;
	cvt.rmi.f32.f32 	%f448, %f447;
	cvt.rzi.s32.f32 	%r954, %f448;
	mov.b32 	%r955, 1;
	mov.u32 	%r949, %r934;
	mov.u32 	%r950, %r935;
	mov.u32 	%r951, %r936;
	mov.u32 	%r924, %r937;
	mov.f32 	%f894, %f11;
	bra.uni 	$L__BB2_82;
$L__BB2_80:
	shr.u32 	%r557, %r924, 2;
	xor.b32  	%r558, %r557, %r924;
	shl.b32 	%r559, %r934, 4;
	shl.b32 	%r560, %r558, 1;
	xor.b32  	%r561, %r559, %r560;
	xor.b32  	%r562, %r561, %r934;
	xor.b32  	%r948, %r562, %r558;
	add.s32 	%r961, %r961, 362437;
	add.s32 	%r563, %r948, %r961;
	cvt.rn.f32.u32 	%f393, %r563;
	fma.rn.f32 	%f394, %f393, 0f2F800000, 0f2F000000;
	setp.lt.f32 	%p83, %f394, 0f00800000;
	mul.f32 	%f395, %f394, 0f4B000000;
	selp.f32 	%f396, %f395, %f394, %p83;
	selp.f32 	%f397, 0fC1B80000, 0f00000000, %p83;
	mov.b32 	%r564, %f396;
	add.s32 	%r565, %r564, -1059760811;
	and.b32  	%r566, %r565, -8388608;
	sub.s32 	%r567, %r564, %r566;
	mov.b32 	%f398, %r567;
	cvt.rn.f32.s32 	%f399, %r566;
	fma.rn.f32 	%f400, %f399, 0f34000000, %f397;
	add.f32 	%f401, %f398, 0fBF800000;
	fma.rn.f32 	%f402, %f401, 0fBE055027, 0f3E1039F6;
	fma.rn.f32 	%f403, %f402, %f401, 0fBDF8CDCC;
	fma.rn.f32 	%f404, %f403, %f401, 0f3E0F2955;
	fma.rn.f32 	%f405, %f404, %f401, 0fBE2AD8B9;
	fma.rn.f32 	%f406, %f405, %f401, 0f3E4CED0B;
	fma.rn.f32 	%f407, %f406, %f401, 0fBE7FFF22;
	fma.rn.f32 	%f408, %f407, %f401, 0f3EAAAA78;
	fma.rn.f32 	%f409, %f408, %f401, 0fBF000000;
	mul.f32 	%f410, %f401, %f409;
	fma.rn.f32 	%f411, %f410, %f401, %f401;
	fma.rn.f32 	%f412, %f400, 0f3F317218, %f411;
	setp.gt.u32 	%p84, %r564, 2139095039;
	fma.rn.f32 	%f413, %f396, 0f7F800000, 0f7F800000;
	selp.f32 	%f414, %f413, %f412, %p84;
	setp.eq.f32 	%p85, %f396, 0f00000000;
	neg.f32 	%f415, %f414;
	selp.f32 	%f416, 0f7F800000, %f415, %p85;
	div.rn.f32 	%f417, %f416, %f12;
	div.rn.f32 	%f418, %f417, %f882;
	add.f32 	%f419, %f418, 0f3F000000;
	cvt.rmi.f32.f32 	%f420, %f419;
	cvt.rzi.s32.f32 	%r954, %f420;
	mov.b32 	%r955, 0;
	mov.u32 	%r949, %r934;
	mov.u32 	%r950, %r935;
	mov.u32 	%r951, %r936;
	mov.u32 	%r924, %r937;
	mov.f32 	%f894, %f10;
	bra.uni 	$L__BB2_82;
$L__BB2_81:
	add.s32 	%r954, %r954, -1;
	setp.eq.s32 	%p81, %r955, 0;
	selp.f32 	%f894, %f10, %f11, %p81;
	mov.u32 	%r948, %r934;
	mov.u32 	%r949, %r935;
	mov.u32 	%r950, %r936;
	mov.u32 	%r951, %r937;
$L__BB2_82:
	fma.rn.f32 	%f81, %f882, %f894, %f78;
	mov.f32 	%f895, 0f00000000;
	mov.u32 	%r956, %r948;
	mov.u32 	%r957, %r949;
	mov.u32 	%r958, %r950;
	mov.u32 	%r959, %r951;
	@%p35 bra 	$L__BB2_87;
	shr.u32 	%r580, %r924, 2;
	xor.b32  	%r581, %r580, %r924;
	shl.b32 	%r582, %r948, 4;
	shl.b32 	%r583, %r581, 1;
	xor.b32  	%r584, %r582, %r583;
	xor.b32  	%r585, %r584, %r948;
	xor.b32  	%r956, %r585, %r581;
	add.s32 	%r961, %r961, 362437;
	add.s32 	%r586, %r956, %r961;
	cvt.rn.f32.u32 	%f450, %r586;
	fma.rn.f32 	%f82, %f450, 0f2F800000, 0f2F000000;
	setp.gtu.f32 	%p90, %f82, 0f3E2AAAAB;
	@%p90 bra 	$L__BB2_85;
	sqrt.rn.f32 	%f451, %f23;
	neg.f32 	%f895, %f451;
	mov.u32 	%r957, %r948;
	mov.u32 	%r958, %r949;
	mov.u32 	%r959, %r950;
	mov.u32 	%r924, %r951;
	bra.uni 	$L__BB2_87;
$L__BB2_85:
	setp.leu.f32 	%p91, %f82, 0f3E2AAAAB;
	setp.gtu.f32 	%p92, %f82, 0f3EAAAAAB;
	or.pred  	%p93, %p91, %p92;
	mov.u32 	%r957, %r948;
	mov.u32 	%r958, %r949;
	mov.u32 	%r959, %r950;
	mov.u32 	%r924, %r951;
	@%p93 bra 	$L__BB2_87;
	sqrt.rn.f32 	%f895, %f23;
	mov.u32 	%r957, %r948;
	mov.u32 	%r958, %r949;
	mov.u32 	%r959, %r950;
	mov.u32 	%r924, %r951;
$L__BB2_87:
	setp.eq.f32 	%p94, %f8, 0f00000000;
	add.f32 	%f86, %f81, %f895;
	mov.f32 	%f896, 0f00000000;
	mov.u32 	%r1045, %r956;
	mov.u32 	%r1046, %r957;
	mov.u32 	%r1047, %r958;
	@%p94 bra 	$L__BB2_93;
	ld.const.u32 	%r162, [d_comp];
	ld.const.f32 	%f87, [d_lambda];
	mul.f32 	%f454, %f8, %f87;
	sqrt.rn.f32 	%f455, %f454;
	mul.f32 	%f88, %f882, %f455;
	setp.gt.s32 	%p95, %r968, 0;
	@%p95 bra 	$L__BB2_92;
	setp.eq.s32 	%p97, %r162, 0;
	sqrt.rn.f32 	%f89, %f24;
	shr.u32 	%r587, %r924, 2;
	xor.b32  	%r588, %r587, %r924;
	shl.b32 	%r589, %r956, 4;
	shl.b32 	%r590, %r588, 1;
	xor.b32  	%r591, %r589, %r590;
	xor.b32  	%r592, %r591, %r956;
	xor.b32  	%r1046, %r592, %r588;
	add.s32 	%r593, %r961, %r1046;
	add.s32 	%r594, %r593, 362437;
	cvt.rn.f32.u32 	%f457, %r594;
	fma.rn.f32 	%f458, %f457, 0f2F800000, 0f2F000000;
	setp.lt.f32 	%p98, %f458, 0f00800000;
	mul.f32 	%f459, %f458, 0f4B000000;
	selp.f32 	%f460, %f459, %f458, %p98;
	selp.f32 	%f461, 0fC1B80000, 0f00000000, %p98;
	mov.b32 	%r595, %f460;
	add.s32 	%r596, %r595, -1059760811;
	and.b32  	%r597, %r596, -8388608;
	sub.s32 	%r598, %r595, %r597;
	mov.b32 	%f462, %r598;
	cvt.rn.f32.s32 	%f463, %r597;
	fma.rn.f32 	%f464, %f463, 0f34000000, %f461;
	add.f32 	%f465, %f462, 0fBF800000;
	fma.rn.f32 	%f466, %f465, 0fBE055027, 0f3E1039F6;
	fma.rn.f32 	%f467, %f466, %f465, 0fBDF8CDCC;
	fma.rn.f32 	%f468, %f467, %f465, 0f3E0F2955;
	fma.rn.f32 	%f469, %f468, %f465, 0fBE2AD8B9;
	fma.rn.f32 	%f470, %f469, %f465, 0f3E4CED0B;
	fma.rn.f32 	%f471, %f470, %f465, 0fBE7FFF22;
	fma.rn.f32 	%f472, %f471, %f465, 0f3EAAAA78;
	fma.rn.f32 	%f473, %f472, %f465, 0fBF000000;
	mul.f32 	%f474, %f465, %f473;
	fma.rn.f32 	%f475, %f474, %f465, %f465;
	fma.rn.f32 	%f476, %f464, 0f3F317218, %f475;
	setp.gt.u32 	%p99, %r595, 2139095039;
	fma.rn.f32 	%f477, %f460, 0f7F800000, 0f7F800000;
	selp.f32 	%f478, %f477, %f476, %p99;
	setp.eq.f32 	%p100, %f460, 0f00000000;
	neg.f32 	%f479, %f478;
	selp.f32 	%f480, 0f7F800000, %f479, %p100;
	div.rn.f32 	%f481, %f480, %f87;
	div.rn.f32 	%f482, %f481, %f882;
	add.f32 	%f483, %f482, 0f3F000000;
	cvt.rmi.f32.f32 	%f484, %f483;
	cvt.rzi.s32.f32 	%r968, %f484;
	@%p97 bra 	$L__BB2_91;
	shr.u32 	%r599, %r959, 2;
	xor.b32  	%r600, %r599, %r959;
	shl.b32 	%r601, %r1046, 4;
	shl.b32 	%r602, %r600, 1;
	xor.b32  	%r603, %r602, %r601;
	xor.b32  	%r604, %r603, %r600;
	xor.b32  	%r1045, %r604, %r1046;
	add.s32 	%r961, %r961, 724874;
	add.s32 	%r605, %r1045, %r961;
	cvt.rn.f32.u32 	%f485, %r605;
	fma.rn.f32 	%f486, %f485, 0f2F800000, 0f2F000000;
	setp.lt.f32 	%p101, %f486, 0f00800000;
	mul.f32 	%f487, %f486, 0f4B000000;
	selp.f32 	%f488, %f487, %f486, %p101;
	selp.f32 	%f489, 0fC1B80000, 0f00000000, %p101;
	mov.b32 	%r606, %f488;
	add.s32 	%r607, %r606, -1059760811;
	and.b32  	%r608, %r607, -8388608;
	sub.s32 	%r609, %r606, %r608;
	mov.b32 	%f490, %r609;
	cvt.rn.f32.s32 	%f491, %r608;
	fma.rn.f32 	%f492, %f491, 0f34000000, %f489;
	add.f32 	%f493, %f490, 0fBF800000;
	fma.rn.f32 	%f494, %f493, 0fBE055027, 0f3E1039F6;
	fma.rn.f32 	%f495, %f494, %f493, 0fBDF8CDCC;
	fma.rn.f32 	%f496, %f495, %f493, 0f3E0F2955;
	fma.rn.f32 	%f497, %f496, %f493, 0fBE2AD8B9;
	fma.rn.f32 	%f498, %f497, %f493, 0f3E4CED0B;
	fma.rn.f32 	%f499, %f498, %f493, 0fBE7FFF22;
	fma.rn.f32 	%f500, %f499, %f493, 0f3EAAAA78;
	fma.rn.f32 	%f501, %f500, %f493, 0fBF000000;
	mul.f32 	%f502, %f493, %f501;
	fma.rn.f32 	%f503, %f502, %f493, %f493;
	fma.rn.f32 	%f504, %f492, 0f3F317218, %f503;
	setp.gt.u32 	%p102, %r606, 2139095039;
	fma.rn.f32 	%f505, %f488, 0f7F800000, 0f7F800000;
	selp.f32 	%f506, %f505, %f504, %p102;
	setp.eq.f32 	%p103, %f488, 0f00000000;
	neg.f32 	%f507, %f506;
	selp.f32 	%f508, 0f7F800000, %f507, %p103;
	div.rn.f32 	%f509, %f508, %f89;
	sub.f32 	%f896, %f509, %f88;
	mov.u32 	%r1047, %r956;
	mov.u32 	%r959, %r957;
	mov.u32 	%r924, %r958;
	bra.uni 	$L__BB2_93;
$L__BB2_91:
	shr.u32 	%r610, %r959, 2;
	xor.b32  	%r611, %r610, %r959;
	shl.b32 	%r612, %r1046, 4;
	shl.b32 	%r613, %r611, 1;
	xor.b32  	%r614, %r613, %r612;
	xor.b32  	%r615, %r614, %r611;
	xor.b32  	%r1045, %r615, %r1046;
	add.s32 	%r961, %r961, 724874;
	add.s32 	%r616, %r1045, %r961;
	cvt.rn.f32.u32 	%f510, %r616;
	fma.rn.f32 	%f511, %f510, 0f2F800000, 0f2F000000;
	setp.lt.f32 	%p104, %f511, 0f00800000;
	mul.f32 	%f512, %f511, 0f4B000000;
	selp.f32 	%f513, %f512, %f511, %p104;
	selp.f32 	%f514, 0fC1B80000, 0f00000000, %p104;
	mov.b32 	%r617, %f513;
	add.s32 	%r618, %r617, -1059760811;
	and.b32  	%r619, %r618, -8388608;
	sub.s32 	%r620, %r617, %r619;
	mov.b32 	%f515, %r620;
	cvt.rn.f32.s32 	%f516, %r619;
	fma.rn.f32 	%f517, %f516, 0f34000000, %f514;
	add.f32 	%f518, %f515, 0fBF800000;
	fma.rn.f32 	%f519, %f518, 0fBE055027, 0f3E1039F6;
	fma.rn.f32 	%f520, %f519, %f518, 0fBDF8CDCC;
	fma.rn.f32 	%f521, %f520, %f518, 0f3E0F2955;
	fma.rn.f32 	%f522, %f521, %f518, 0fBE2AD8B9;
	fma.rn.f32 	%f523, %f522, %f518, 0f3E4CED0B;
	fma.rn.f32 	%f524, %f523, %f518, 0fBE7FFF22;
	fma.rn.f32 	%f525, %f524, %f518, 0f3EAAAA78;
	fma.rn.f32 	%f526, %f525, %f518, 0fBF000000;
	mul.f32 	%f527, %f518, %f526;
	fma.rn.f32 	%f528, %f527, %f518, %f518;
	fma.rn.f32 	%f529, %f517, 0f3F317218, %f528;
	setp.gt.u32 	%p105, %r617, 2139095039;
	fma.rn.f32 	%f530, %f513, 0f7F800000, 0f7F800000;
	selp.f32 	%f531, %f530, %f529, %p105;
	setp.eq.f32 	%p106, %f513, 0f00000000;
	neg.f32 	%f532, %f531;
	selp.f32 	%f533, 0f7F800000, %f532, %p106;
	div.rn.f32 	%f896, %f533, %f89;
	mov.u32 	%r1047, %r956;
	mov.u32 	%r959, %r957;
	mov.u32 	%r924, %r958;
	bra.uni 	$L__BB2_93;
$L__BB2_92:
	setp.eq.s32 	%p96, %r162, 0;
	add.s32 	%r968, %r968, -1;
	neg.f32 	%f456, %f88;
	selp.f32 	%f896, 0f00000000, %f456, %p96;
	mov.u32 	%r1045, %r956;
	mov.u32 	%r1046, %r957;
	mov.u32 	%r1047, %r958;
$L__BB2_93:
	add.f32 	%f908, %f86, %f896;
	bra.uni 	$L__BB2_160;
$L__BB2_94:
	mul.f32 	%f96, %f884, 0f40C90FDB;
	mul.f32 	%f535, %f96, 0f3F22F983;
	cvt.rni.s32.f32 	%r972, %f535;
	cvt.rn.f32.s32 	%f536, %r972;
	fma.rn.f32 	%f537, %f536, 0fBFC90FDA, %f96;
	fma.rn.f32 	%f538, %f536, 0fB3A22168, %f537;
	fma.rn.f32 	%f897, %f536, 0fA7C234C5, %f538;
	abs.f32 	%f98, %f96;
	setp.ltu.f32 	%p107, %f98, 0f47CE4780;
	@%p107 bra 	$L__BB2_102;
	setp.neu.f32 	%p108, %f98, 0f7F800000;
	@%p108 bra 	$L__BB2_97;
	mov.f32 	%f541, 0f00000000;
	mul.rn.f32 	%f897, %f96, %f541;
	mov.b32 	%r972, 0;
	bra.uni 	$L__BB2_102;
$L__BB2_97:
	mov.b32 	%r178, %f96;
	mov.b64 	%rd166, 0;
	mov.b32 	%r969, 0;
$L__BB2_98:
	.pragma "nounroll";
	mul.wide.u32 	%rd124, %r969, 4;
	mov.u64 	%rd125, __cudart_i2opi_f;
	add.s64 	%rd126, %rd125, %rd124;
	ld.global.nc.u32 	%r622, [%rd126];
	shl.b32 	%r623, %r178, 8;
	or.b32  	%r624, %r623, -2147483648;
	mad.wide.u32 	%rd127, %r622, %r624, %rd166;
	shr.u64 	%rd166, %rd127, 32;
	add.s64 	%rd128, %rd2, %rd124;
	st.local.u32 	[%rd128], %rd127;
	add.s32 	%r969, %r969, 1;
	setp.ne.s32 	%p109, %r969, 6;
	@%p109 bra 	$L__BB2_98;
	shr.u32 	%r625, %r178, 23;
	st.local.u32 	[%rd2+24], %rd166;
	and.b32  	%r181, %r625, 31;
	and.b32  	%r626, %r625, 224;
	add.s32 	%r627, %r626, -128;
	shr.u32 	%r628, %r627, 5;
	mul.wide.u32 	%rd129, %r628, 4;
	sub.s64 	%rd38, %rd2, %rd129;
	ld.local.u32 	%r970, [%rd38+24];
	ld.local.u32 	%r971, [%rd38+20];
	setp.eq.s32 	%p110, %r181, 0;
	@%p110 bra 	$L__BB2_101;
	shf.l.wrap.b32 	%r970, %r971, %r970, %r181;
	ld.local.u32 	%r629, [%rd38+16];
	shf.l.wrap.b32 	%r971, %r629, %r971, %r181;
$L__BB2_101:
	shr.u32 	%r630, %r970, 30;
	shf.l.wrap.b32 	%r631, %r971, %r970, 2;
	shl.b32 	%r632, %r971, 2;
	shr.u32 	%r633, %r631, 31;
	add.s32 	%r634, %r633, %r630;
	neg.s32 	%r635, %r634;
	setp.lt.s32 	%p111, %r178, 0;
	selp.b32 	%r972, %r635, %r634, %p111;
	xor.b32  	%r636, %r631, %r178;
	shr.s32 	%r637, %r631, 31;
	xor.b32  	%r638, %r637, %r631;
	xor.b32  	%r639, %r637, %r632;
	cvt.u64.u32 	%rd130, %r638;
	shl.b64 	%rd131, %rd130, 32;
	cvt.u64.u32 	%rd132, %r639;
	or.b64  	%rd133, %rd131, %rd132;
	cvt.rn.f64.s64 	%fd57, %rd133;
	mul.f64 	%fd58, %fd57, 0d3BF921FB54442D19;
	cvt.rn.f32.f64 	%f539, %fd58;
	neg.f32 	%f540, %f539;
	setp.lt.s32 	%p112, %r636, 0;
	selp.f32 	%f897, %f540, %f539, %p112;
$L__BB2_102:
	add.s32 	%r641, %r972, 1;
	mul.rn.f32 	%f542, %f897, %f897;
	and.b32  	%r642, %r972, 1;
	setp.eq.b32 	%p113, %r642, 1;
	selp.f32 	%f543, %f897, 0f3F800000, %p113;
	fma.rn.f32 	%f544, %f542, %f543, 0f00000000;
	fma.rn.f32 	%f545, %f542, 0f37CBAC00, 0fBAB607ED;
	selp.f32 	%f546, 0fB94D4153, %f545, %p113;
	selp.f32 	%f547, 0f3C0885E4, 0f3D2AAABB, %p113;
	fma.rn.f32 	%f548, %f546, %f542, %f547;
	selp.f32 	%f549, 0fBE2AAAA8, 0fBEFFFFFF, %p113;
	fma.rn.f32 	%f550, %f548, %f542, %f549;
	fma.rn.f32 	%f551, %f550, %f544, %f543;
	and.b32  	%r643, %r641, 2;
	setp.eq.s32 	%p114, %r643, 0;
	mov.f32 	%f552, 0f00000000;
	sub.f32 	%f553, %f552, %f551;
	selp.f32 	%f102, %f551, %f553, %p114;
	mul.f32 	%f554, %f885, 0f3F22F983;
	cvt.rni.s32.f32 	%r976, %f554;
	cvt.rn.f32.s32 	%f555, %r976;
	fma.rn.f32 	%f556, %f555, 0fBFC90FDA, %f885;
	fma.rn.f32 	%f557, %f555, 0fB3A22168, %f556;
	fma.rn.f32 	%f898, %f555, 0fA7C234C5, %f557;
	abs.f32 	%f104, %f885;
	setp.ltu.f32 	%p115, %f104, 0f47CE4780;
	@%p115 bra 	$L__BB2_110;
	setp.neu.f32 	%p116, %f104, 0f7F800000;
	@%p116 bra 	$L__BB2_105;
	mov.f32 	%f560, 0f00000000;
	mul.rn.f32 	%f898, %f885, %f560;
	mov.b32 	%r976, 0;
	bra.uni 	$L__BB2_110;
$L__BB2_105:
	mov.b32 	%r191, %f885;
	mov.b64 	%rd167, 0;
	mov.b32 	%r973, 0;
$L__BB2_106:
	.pragma "nounroll";
	mul.wide.u32 	%rd135, %r973, 4;
	add.s64 	%rd137, %rd136, %rd135;
	ld.global.nc.u32 	%r645, [%rd137];
	shl.b32 	%r646, %r191, 8;
	or.b32  	%r647, %r646, -2147483648;
	mad.wide.u32 	%rd138, %r645, %r647, %rd167;
	shr.u64 	%rd167, %rd138, 32;
	add.s64 	%rd139, %rd1, %rd135;
	st.local.u32 	[%rd139], %rd138;
	add.s32 	%r973, %r973, 1;
	setp.ne.s32 	%p117, %r973, 6;
	@%p117 bra 	$L__BB2_106;
	shr.u32 	%r648, %r191, 23;
	st.local.u32 	[%rd1+24], %rd167;
	and.b32  	%r194, %r648, 31;
	and.b32  	%r649, %r648, 224;
	add.s32 	%r650, %r649, -128;
	shr.u32 	%r651, %r650, 5;
	mul.wide.u32 	%rd140, %r651, 4;
	sub.s64 	%rd41, %rd1, %rd140;
	ld.local.u32 	%r974, [%rd41+24];
	ld.local.u32 	%r975, [%rd41+20];
	setp.eq.s32 	%p118, %r194, 0;
	@%p118 bra 	$L__BB2_109;
	shf.l.wrap.b32 	%r974, %r975, %r974, %r194;
	ld.local.u32 	%r652, [%rd41+16];
	shf.l.wrap.b32 	%r975, %r652, %r975, %r194;
$L__BB2_109:
	shr.u32 	%r653, %r974, 30;
	shf.l.wrap.b32 	%r654, %r975, %r974, 2;
	shl.b32 	%r655, %r975, 2;
	shr.u32 	%r656, %r654, 31;
	add.s32 	%r657, %r656, %r653;
	neg.s32 	%r658, %r657;
	setp.lt.s32 	%p119, %r191, 0;
	selp.b32 	%r976, %r658, %r657, %p119;
	xor.b32  	%r659, %r654, %r191;
	shr.s32 	%r660, %r654, 31;
	xor.b32  	%r661, %r660, %r654;
	xor.b32  	%r662, %r660, %r655;
	cvt.u64.u32 	%rd141, %r661;
	shl.b64 	%rd142, %rd141, 32;
	cvt.u64.u32 	%rd143, %r662;
	or.b64  	%rd144, %rd142, %rd143;
	cvt.rn.f64.s64 	%fd59, %rd144;
	mul.f64 	%fd60, %fd59, 0d3BF921FB54442D19;
	cvt.rn.f32.f64 	%f558, %fd60;
	neg.f32 	%f559, %f558;
	setp.lt.s32 	%p120, %r659, 0;
	selp.f32 	%f898, %f559, %f558, %p120;
$L__BB2_110:
	setp.eq.f32 	%p121, %f10, 0f00000000;
	add.s32 	%r664, %r976, 1;
	mul.rn.f32 	%f562, %f898, %f898;
	and.b32  	%r665, %r976, 1;
	setp.eq.b32 	%p122, %r665, 1;
	selp.f32 	%f563, %f898, 0f3F800000, %p122;
	fma.rn.f32 	%f564, %f562, %f563, 0f00000000;
	fma.rn.f32 	%f565, %f562, 0f37CBAC00, 0fBAB607ED;
	selp.f32 	%f566, 0fB94D4153, %f565, %p122;
	selp.f32 	%f567, 0f3C0885E4, 0f3D2AAABB, %p122;
	fma.rn.f32 	%f568, %f566, %f562, %f567;
	selp.f32 	%f569, 0fBE2AAAA8, 0fBEFFFFFF, %p122;
	fma.rn.f32 	%f570, %f568, %f562, %f569;
	fma.rn.f32 	%f571, %f570, %f564, %f563;
	and.b32  	%r666, %r664, 2;
	setp.eq.s32 	%p123, %r666, 0;
	mov.f32 	%f899, 0f00000000;
	sub.f32 	%f572, %f899, %f571;
	selp.f32 	%f573, %f571, %f572, %p123;
	mul.f32 	%f574, %f102, 0fC0C90FDB;
	fma.rn.f32 	%f108, %f4, %f573, %f574;
	mov.u32 	%r977, %r1045;
	mov.u32 	%r978, %r1046;
	mov.u32 	%r979, %r1047;
	mov.u32 	%r980, %r959;
	@%p121 bra 	$L__BB2_116;
	setp.gt.s32 	%p124, %r954, 0;
	@%p124 bra 	$L__BB2_115;
	setp.ne.s32 	%p126, %r955, 0;
	@%p126 bra 	$L__BB2_114;
	shr.u32 	%r680, %r924, 2;
	xor.b32  	%r681, %r680, %r924;
	shl.b32 	%r682, %r1045, 4;
	shl.b32 	%r683, %r681, 1;
	xor.b32  	%r684, %r682, %r683;
	xor.b32  	%r685, %r684, %r1045;
	xor.b32  	%r977, %r685, %r681;
	add.s32 	%r961, %r961, 362437;
	add.s32 	%r686, %r977, %r961;
	cvt.rn.f32.u32 	%f603, %r686;
	fma.rn.f32 	%f604, %f603, 0f2F800000, 0f2F000000;
	setp.lt.f32 	%p130, %f604, 0f00800000;
	mul.f32 	%f605, %f604, 0f4B000000;
	selp.f32 	%f606, %f605, %f604, %p130;
	selp.f32 	%f607, 0fC1B80000, 0f00000000, %p130;
	mov.b32 	%r687, %f606;
	add.s32 	%r688, %r687, -1059760811;
	and.b32  	%r689, %r688, -8388608;
	sub.s32 	%r690, %r687, %r689;
	mov.b32 	%f608, %r690;
	cvt.rn.f32.s32 	%f609, %r689;
	fma.rn.f32 	%f610, %f609, 0f34000000, %f607;
	add.f32 	%f611, %f608, 0fBF800000;
	fma.rn.f32 	%f612, %f611, 0fBE055027, 0f3E1039F6;
	fma.rn.f32 	%f613, %f612, %f611, 0fBDF8CDCC;
	fma.rn.f32 	%f614, %f613, %f611, 0f3E0F2955;
	fma.rn.f32 	%f615, %f614, %f611, 0fBE2AD8B9;
	fma.rn.f32 	%f616, %f615, %f611, 0f3E4CED0B;
	fma.rn.f32 	%f617, %f616, %f611, 0fBE7FFF22;
	fma.rn.f32 	%f618, %f617, %f611, 0f3EAAAA78;
	fma.rn.f32 	%f619, %f618, %f611, 0fBF000000;
	mul.f32 	%f620, %f611, %f619;
	fma.rn.f32 	%f621, %f620, %f611, %f611;
	fma.rn.f32 	%f622, %f610, 0f3F317218, %f621;
	setp.gt.u32 	%p131, %r687, 2139095039;
	fma.rn.f32 	%f623, %f606, 0f7F800000, 0f7F800000;
	selp.f32 	%f624, %f623, %f622, %p131;
	setp.eq.f32 	%p132, %f606, 0f00000000;
	neg.f32 	%f625, %f624;
	selp.f32 	%f626, 0f7F800000, %f625, %p132;
	div.rn.f32 	%f627, %f626, %f13;
	div.rn.f32 	%f628, %f627, %f882;
	add.f32 	%f629, %f628, 0f3F000000;
	cvt.rmi.f32.f32 	%f630, %f629;
	cvt.rzi.s32.f32 	%r954, %f630;
	mov.b32 	%r955, 1;
	mov.u32 	%r978, %r1045;
	mov.u32 	%r979, %r1046;
	mov.u32 	%r980, %r1047;
	mov.u32 	%r924, %r959;
	mov.f32 	%f899, %f11;
	bra.uni 	$L__BB2_116;
$L__BB2_114:
	shr.u32 	%r668, %r924, 2;
	xor.b32  	%r669, %r668, %r924;
	shl.b32 	%r670, %r1045, 4;
	shl.b32 	%r671, %r669, 1;
	xor.b32  	%r672, %r670, %r671;
	xor.b32  	%r673, %r672, %r1045;
	xor.b32  	%r977, %r673, %r669;
	add.s32 	%r961, %r961, 362437;
	add.s32 	%r674, %r977, %r961;
	cvt.rn.f32.u32 	%f575, %r674;
	fma.rn.f32 	%f576, %f575, 0f2F800000, 0f2F000000;
	setp.lt.f32 	%p127, %f576, 0f00800000;
	mul.f32 	%f577, %f576, 0f4B000000;
	selp.f32 	%f578, %f577, %f576, %p127;
	selp.f32 	%f579, 0fC1B80000, 0f00000000, %p127;
	mov.b32 	%r675, %f578;
	add.s32 	%r676, %r675, -1059760811;
	and.b32  	%r677, %r676, -8388608;
	sub.s32 	%r678, %r675, %r677;
	mov.b32 	%f580, %r678;
	cvt.rn.f32.s32 	%f581, %r677;
	fma.rn.f32 	%f582, %f581, 0f34000000, %f579;
	add.f32 	%f583, %f580, 0fBF800000;
	fma.rn.f32 	%f584, %f583, 0fBE055027, 0f3E1039F6;
	fma.rn.f32 	%f585, %f584, %f583, 0fBDF8CDCC;
	fma.rn.f32 	%f586, %f585, %f583, 0f3E0F2955;
	fma.rn.f32 	%f587, %f586, %f583, 0fBE2AD8B9;
	fma.rn.f32 	%f588, %f587, %f583, 0f3E4CED0B;
	fma.rn.f32 	%f589, %f588, %f583, 0fBE7FFF22;
	fma.rn.f32 	%f590, %f589, %f583, 0f3EAAAA78;
	fma.rn.f32 	%f591, %f590, %f583, 0fBF000000;
	mul.f32 	%f592, %f583, %f591;
	fma.rn.f32 	%f593, %f592, %f583, %f583;
	fma.rn.f32 	%f594, %f582, 0f3F317218, %f593;
	setp.gt.u32 	%p128, %r675, 2139095039;
	fma.rn.f32 	%f595, %f578, 0f7F800000, 0f7F800000;
	selp.f32 	%f596, %f595, %f594, %p128;
	setp.eq.f32 	%p129, %f578, 0f00000000;
	neg.f32 	%f597, %f596;
	selp.f32 	%f598, 0f7F800000, %f597, %p129;
	div.rn.f32 	%f599, %f598, %f12;
	div.rn.f32 	%f600, %f599, %f882;
	add.f32 	%f601, %f600, 0f3F000000;
	cvt.rmi.f32.f32 	%f602, %f601;
	cvt.rzi.s32.f32 	%r954, %f602;
	mov.b32 	%r955, 0;
	mov.u32 	%r978, %r1045;
	mov.u32 	%r979, %r1046;
	mov.u32 	%r980, %r1047;
	mov.u32 	%r924, %r959;
	mov.f32 	%f899, %f10;
	bra.uni 	$L__BB2_116;
$L__BB2_115:
	add.s32 	%r954, %r954, -1;
	setp.eq.s32 	%p125, %r955, 0;
	selp.f32 	%f899, %f10, %f11, %p125;
	mov.u32 	%r977, %r1045;
	mov.u32 	%r978, %r1046;
	mov.u32 	%r979, %r1047;
	mov.u32 	%r980, %r959;
$L__BB2_116:
	setp.eq.f32 	%p133, %f7, 0f00000000;
	add.f32 	%f632, %f6, %f108;
	add.f32 	%f633, %f632, %f899;
	fma.rn.f32 	%f111, %f882, %f633, %f884;
	mov.f32 	%f900, 0f00000000;
	mov.u32 	%r1045, %r977;
	mov.u32 	%r1046, %r978;
	mov.u32 	%r1047, %r979;
	mov.u32 	%r959, %r980;
	@%p133 bra 	$L__BB2_120;
	add.f32 	%f634, %f7, %f7;
	mul.f32 	%f112, %f634, %f882;
	shr.u32 	%r691, %r924, 2;
	xor.b32  	%r692, %r691, %r924;
	shl.b32 	%r693, %r977, 4;
	shl.b32 	%r694, %r692, 1;
	xor.b32  	%r695, %r693, %r694;
	xor.b32  	%r696, %r695, %r977;
	xor.b32  	%r1045, %r696, %r692;
	add.s32 	%r961, %r961, 362437;
	add.s32 	%r697, %r1045, %r961;
	cvt.rn.f32.u32 	%f635, %r697;
	fma.rn.f32 	%f636, %f635, 0f2F800000, 0f2F000000;
	setp.gtu.f32 	%p134, %f636, 0f3F000000;
	@%p134 bra 	$L__BB2_119;
	sqrt.rn.f32 	%f637, %f112;
	neg.f32 	%f900, %f637;
	mov.u32 	%r1046, %r977;
	mov.u32 	%r1047, %r978;
	mov.u32 	%r959, %r979;
	mov.u32 	%r924, %r980;
	bra.uni 	$L__BB2_120;
$L__BB2_119:
	sqrt.rn.f32 	%f900, %f112;
	mov.u32 	%r1046, %r977;
	mov.u32 	%r1047, %r978;
	mov.u32 	%r959, %r979;
	mov.u32 	%r924, %r980;
$L__BB2_120:
	setp.eq.f32 	%p135, %f8, 0f00000000;
	add.f32 	%f116, %f111, %f900;
	mov.f32 	%f906, 0f00000000;
	@%p135 bra 	$L__BB2_159;
	setp.geu.f32 	%p136, %f25, 0f42800000;
	sqrt.rn.f32 	%f117, %f24;
	@%p136 bra 	$L__BB2_124;
	fma.rn.f32 	%f686, %f25, 0f3BBB989D, 0f3F000000;
	cvt.sat.f32.f32 	%f687, %f686;
	mov.f32 	%f688, 0f4B400001;
	mov.f32 	%f689, 0f437C0000;
	fma.rm.f32 	%f690, %f687, %f689, %f688;
	mov.b32 	%r791, %f690;
	shl.b32 	%r792, %r791, 23;
	mov.b32 	%f691, %r792;
	mul.f32 	%f901, %f685, %f691;
	mov.b32 	%r997, 0;
	mov.u32 	%r995, %r924;
$L__BB2_123:
	mov.u32 	%r1026, %r997;
	mov.u32 	%r924, %r959;
	mov.u32 	%r959, %r1047;
	mov.u32 	%r1047, %r1046;
	mov.u32 	%r1046, %r1045;
	add.s32 	%r997, %r1026, 1;
	shr.u32 	%r793, %r995, 2;
	xor.b32  	%r794, %r793, %r995;
	shl.b32 	%r795, %r1046, 4;
	shl.b32 	%r796, %r794, 1;
	xor.b32  	%r797, %r795, %r796;
	xor.b32  	%r798, %r797, %r1046;
	xor.b32  	%r1045, %r798, %r794;
	add.s32 	%r961, %r961, 362437;
	add.s32 	%r799, %r1045, %r961;
	cvt.rn.f32.u32 	%f692, %r799;
	fma.rn.f32 	%f693, %f692, 0f2F800000, 0f2F000000;
	mul.f32 	%f901, %f901, %f693;
	setp.gt.f32 	%p155, %f901, 0f3F800000;
	mov.u32 	%r995, %r924;
	@%p155 bra 	$L__BB2_123;
	bra.uni 	$L__BB2_150;
$L__BB2_124:
	setp.leu.f32 	%p137, %f25, 0f457A0000;
	@%p137 bra 	$L__BB2_137;
	setp.eq.s32 	%p146, %r1019, 1;
	mov.b32 	%r1019, 0;
	mov.f64 	%fd189, %fd194;
	@%p146 bra 	$L__BB2_136;
	shr.u32 	%r730, %r924, 2;
	xor.b32  	%r731, %r730, %r924;
	shl.b32 	%r732, %r1045, 4;
	shl.b32 	%r733, %r731, 1;
	xor.b32  	%r734, %r732, %r733;
	xor.b32  	%r735, %r734, %r1045;
	xor.b32  	%r236, %r735, %r731;
	add.s32 	%r736, %r961, %r236;
	add.s32 	%r737, %r736, 362437;
	shr.u32 	%r738, %r959, 2;
	xor.b32  	%r739, %r738, %r959;
	shl.b32 	%r740, %r236, 4;
	shl.b32 	%r741, %r739, 1;
	xor.b32  	%r742, %r741, %r740;
	xor.b32  	%r743, %r742, %r739;
	xor.b32  	%r237, %r743, %r236;
	add.s32 	%r744, %r961, %r237;
	add.s32 	%r745, %r744, 724874;
	shr.u32 	%r746, %r1047, 2;
	xor.b32  	%r747, %r746, %r1047;
	shl.b32 	%r748, %r237, 4;
	shl.b32 	%r749, %r747, 1;
	xor.b32  	%r750, %r749, %r748;
	xor.b32  	%r751, %r750, %r747;
	xor.b32  	%r238, %r751, %r237;
	add.s32 	%r752, %r961, %r238;
	add.s32 	%r753, %r752, 1087311;
	shr.u32 	%r754, %r1046, 2;
	xor.b32  	%r755, %r754, %r1046;
	shl.b32 	%r756, %r238, 4;
	shl.b32 	%r757, %r755, 1;
	xor.b32  	%r758, %r757, %r756;
	xor.b32  	%r759, %r758, %r755;
	xor.b32  	%r1075, %r759, %r238;
	add.s32 	%r961, %r961, 1449748;
	add.s32 	%r760, %r1075, %r961;
	cvt.u64.u32 	%rd148, %r737;
	mul.wide.u32 	%rd149, %r745, 2097152;
	xor.b64  	%rd150, %rd149, %rd148;
	cvt.rn.f64.u64 	%fd116, %rd150;
	fma.rn.f64 	%fd183, %fd116, 0d3CA0000000000000, 0d3C90000000000000;
	cvt.u64.u32 	%rd151, %r753;
	mul.wide.u32 	%rd152, %r760, 2097152;
	xor.b64  	%rd153, %rd152, %rd151;
	cvt.rn.f64.u64 	%fd117, %rd153;
	fma.rn.f64 	%fd6, %fd117, 0d3CB0000000000000, 0d3CA0000000000000;
	{
	.reg .b32 %temp; 
	mov.b64 	{%temp, %r998}, %fd183;
	}
	{
	.reg .b32 %temp; 
	mov.b64 	{%r999, %temp}, %fd183;
	}
	setp.gt.s32 	%p147, %r998, 1048575;
	mov.b32 	%r1000, -1023;
	@%p147 bra 	$L__BB2_128;
	mul.f64 	%fd183, %fd183, 0d4350000000000000;
	{
	.reg .b32 %temp; 
	mov.b64 	{%temp, %r998}, %fd183;
	}
	{
	.reg .b32 %temp; 
	mov.b64 	{%r999, %temp}, %fd183;
	}
	mov.b32 	%r1000, -1077;
$L__BB2_128:
	add.s32 	%r762, %r998, -1;
	setp.gt.u32 	%p148, %r762, 2146435070;
	@%p148 bra 	$L__BB2_132;
	shr.u32 	%r765, %r998, 20;
	add.s32 	%r1001, %r1000, %r765;
	and.b32  	%r766, %r998, 1048575;
	or.b32  	%r767, %r766, 1072693248;
	mov.b64 	%fd184, {%r999, %r767};
	setp.lt.u32 	%p150, %r767, 1073127583;
	@%p150 bra 	$L__BB2_131;
	{
	.reg .b32 %temp; 
	mov.b64 	{%r768, %temp}, %fd184;
	}
	{
	.reg .b32 %temp; 
	mov.b64 	{%temp, %r769}, %fd184;
	}
	add.s32 	%r770, %r769, -1048576;
	mov.b64 	%fd184, {%r768, %r770};
	add.s32 	%r1001, %r1001, 1;
$L__BB2_131:
	add.f64 	%fd119, %fd184, 0dBFF0000000000000;
	add.f64 	%fd120, %fd184, 0d3FF0000000000000;
	rcp.approx.ftz.f64 	%fd121, %fd120;
	neg.f64 	%fd122, %fd120;
	fma.rn.f64 	%fd123, %fd122, %fd121, 0d3FF0000000000000;
	fma.rn.f64 	%fd124, %fd123, %fd123, %fd123;
	fma.rn.f64 	%fd125, %fd124, %fd121, %fd121;
	mul.f64 	%fd126, %fd119, %fd125;
	fma.rn.f64 	%fd127, %fd119, %fd125, %fd126;
	mul.f64 	%fd128, %fd127, %fd127;
	fma.rn.f64 	%fd129, %fd128, 0d3EB1380B3AE80F1E, 0d3ED0EE258B7A8B04;
	fma.rn.f64 	%fd130, %fd129, %fd128, 0d3EF3B2669F02676F;
	fma.rn.f64 	%fd131, %fd130, %fd128, 0d3F1745CBA9AB0956;
	fma.rn.f64 	%fd132, %fd131, %fd128, 0d3F3C71C72D1B5154;
	fma.rn.f64 	%fd133, %fd132, %fd128, 0d3F624924923BE72D;
	fma.rn.f64 	%fd134, %fd133, %fd128, 0d3F8999999999A3C4;
	fma.rn.f64 	%fd135, %fd134, %fd128, 0d3FB5555555555554;
	sub.f64 	%fd136, %fd119, %fd127;
	add.f64 	%fd137, %fd136, %fd136;
	neg.f64 	%fd138, %fd127;
	fma.rn.f64 	%fd139, %fd138, %fd119, %fd137;
	mul.f64 	%fd140, %fd125, %fd139;
	mul.f64 	%fd141, %fd128, %fd135;
	fma.rn.f64 	%fd142, %fd141, %fd127, %fd140;
	xor.b32  	%r771, %r1001, -2147483648;
	mov.b32 	%r772, 1127219200;
	mov.b64 	%fd143, {%r771, %r772};
	sub.f64 	%fd144, %fd143, %fd2;
	fma.rn.f64 	%fd145, %fd144, 0d3FE62E42FEFA39EF, %fd127;
	fma.rn.f64 	%fd146, %fd144, 0dBFE62E42FEFA39EF, %fd145;
	sub.f64 	%fd147, %fd146, %fd127;
	sub.f64 	%fd148, %fd142, %fd147;
	fma.rn.f64 	%fd149, %fd144, 0d3C7ABC9E3B39803F, %fd148;
	add.f64 	%fd185, %fd145, %fd149;
	bra.uni 	$L__BB2_133;
$L__BB2_132:
	fma.rn.f64 	%fd118, %fd183, 0d7FF0000000000000, 0d7FF0000000000000;
	{
	.reg .b32 %temp; 
	mov.b64 	{%temp, %r763}, %fd183;
	}
	and.b32  	%r764, %r763, 2147483647;
	setp.eq.s32 	%p149, %r764, 0;
	selp.f64 	%fd185, 0dFFF0000000000000, %fd118, %p149;
$L__BB2_133:
	mul.f64 	%fd15, %fd185, 0dC000000000000000;
	{
	.reg .b32 %temp; 
	mov.b64 	{%temp, %r773}, %fd6;
	}
	shl.b32 	%r774, %r773, 1;
	setp.gt.u32 	%p151, %r774, -2038431744;
	mov.f64 	%fd150, 0d0000000000000000;
	mul.rn.f64 	%fd151, %fd6, %fd150;
	selp.f64 	%fd16, %fd151, %fd6, %p151;
	{
	.reg .b32 %temp; 
	mov.b64 	{%r775, %temp}, %fd16;
	}
	{
	.reg .b32 %temp; 
	mov.b64 	{%temp, %r776}, %fd16;
	}
	add.s32 	%r777, %r776, 1048576;
	mov.b64 	%fd152, {%r775, %r777};
	cvt.rni.f64.f64 	%fd153, %fd152;
	cvt.rzi.s64.f64 	%rd154, %fd153;
	cvt.u32.u64 	%r778, %rd154;
	fma.rn.f64 	%fd154, %fd153, 0dBFE0000000000000, %fd16;
	mul.f64 	%fd155, %fd154, 0d3CA1A62633145C07;
	fma.rn.f64 	%fd156, %fd154, 0d400921FB54442D18, %fd155;
	mul.rn.f64 	%fd157, %fd156, %fd156;
	fma.rn.f64 	%fd158, %fd157, 0dBDA8FF8320FD8164, 0d3E21EEA7C1EF8528;
	fma.rn.f64 	%fd159, %fd158, %fd157, 0dBE927E4F8E06E6D9;
	fma.rn.f64 	%fd160, %fd159, %fd157, 0d3EFA01A019DDBCE9;
	fma.rn.f64 	%fd161, %fd160, %fd157, 0dBF56C16C16C15D47;
	fma.rn.f64 	%fd162, %fd161, %fd157, 0d3FA5555555555551;
	fma.rn.f64 	%fd163, %fd162, %fd157, 0dBFE0000000000000;
	fma.rn.f64 	%fd164, %fd163, %fd157, 0d3FF0000000000000;
	fma.rn.f64 	%fd165, %fd157, 0d3DE5DB65F9785EBA, 0dBE5AE5F12CB0D246;
	fma.rn.f64 	%fd166, %fd165, %fd157, 0d3EC71DE369ACE392;
	fma.rn.f64 	%fd167, %fd166, %fd157, 0dBF2A01A019DB62A1;
	fma.rn.f64 	%fd168, %fd167, %fd157, 0d3F81111111110818;
	fma.rn.f64 	%fd169, %fd168, %fd157, 0dBFC5555555555554;
	fma.rn.f64 	%fd170, %fd169, %fd157, 0d0000000000000000;
	fma.rn.f64 	%fd171, %fd170, %fd156, %fd156;
	and.b64  	%rd155, %rd154, 1;
	setp.eq.b64 	%p152, %rd155, 1;
	{
	.reg .b32 %temp; 
	mov.b64 	{%temp, %r779}, %fd171;
	}
	{
	.reg .b32 %temp; 
	mov.b64 	{%r780, %temp}, %fd171;
	}
	xor.b32  	%r781, %r779, -2147483648;
	mov.b64 	%fd172, {%r780, %r781};
	selp.f64 	%fd186, %fd164, %fd171, %p152;
	selp.f64 	%fd187, %fd172, %fd164, %p152;
	and.b32  	%r782, %r778, 2;
	setp.eq.s32 	%p153, %r782, 0;
	@%p153 bra 	$L__BB2_135;
	{
	.reg .b32 %temp; 
	mov.b64 	{%temp, %r783}, %fd186;
	}
	{
	.reg .b32 %temp; 
	mov.b64 	{%r784, %temp}, %fd186;
	}
	xor.b32  	%r785, %r783, -2147483648;
	mov.b64 	%fd186, {%r784, %r785};
	{
	.reg .b32 %temp; 
	mov.b64 	{%temp, %r786}, %fd187;
	}
	{
	.reg .b32 %temp; 
	mov.b64 	{%r787, %temp}, %fd187;
	}
	xor.b32  	%r788, %r786, -2147483648;
	mov.b64 	%fd187, {%r787, %r788};
$L__BB2_135:
	sqrt.rn.f64 	%fd173, %fd15;
	mov.f64 	%fd174, 0d0000000000000000;
	add.rn.f64 	%fd175, %fd187, %fd174;
	cvt.rzi.f64.f64 	%fd176, %fd16;
	setp.eq.f64 	%p154, %fd16, %fd176;
	mul.rn.f64 	%fd177, %fd16, %fd174;
	selp.f64 	%fd178, %fd177, %fd186, %p154;
	mul.f64 	%fd189, %fd173, %fd178;
	mul.f64 	%fd194, %fd173, %fd175;
	mov.b32 	%r1019, 1;
	mov.u32 	%r1046, %r238;
	mov.u32 	%r1047, %r237;
	mov.u32 	%r959, %r236;
	mov.u32 	%r924, %r1045;
	mov.u32 	%r1045, %r1075;
$L__BB2_136:
	cvt.f64.f32 	%fd179, %f25;
	fma.rn.f64 	%fd180, %fd3, %fd189, %fd179;
	add.f64 	%fd181, %fd180, 0d3FE0000000000000;
	cvt.rzi.u32.f64 	%r1026, %fd181;
	bra.uni 	$L__BB2_150;
$L__BB2_137:
	// begin inline asm
	lg2.approx.f32.ftz %f639, %f25;
	// end inline asm
	cvt.f64.f32 	%fd61, %f639;
	mul.f64 	%fd62, %fd61, 0d3FE62E42FEFA39EF;
	cvt.rn.f32.f64 	%f121, %fd62;
	add.f32 	%f642, %f25, 0fBDFDF8D9;
	// begin inline asm
	rsqrt.approx.f32.ftz %f641, %f642;
	// end inline asm
	fma.rn.f32 	%f122, %f641, 0f3FB75B84, 0f3984F70F;
	add.f32 	%f644, %f25, 0fBFFCA5DC;
	// begin inline asm
	rsqrt.approx.f32.ftz %f643, %f644;
	// end inline asm
	fma.rn.f32 	%f123, %f643, 0f3E5807D3, 0f3F71280C;
	// begin inline asm
	rcp.approx.f32.ftz %f645, %f122;
	// end inline asm
$L__BB2_138:
	mov.u32 	%r261, %r1047;
	mov.u32 	%r260, %r1046;
	mov.u32 	%r1047, %r1045;
	shr.u32 	%r698, %r924, 2;
	xor.b32  	%r699, %r698, %r924;
	shl.b32 	%r700, %r1047, 4;
	shl.b32 	%r701, %r699, 1;
	xor.b32  	%r702, %r700, %r701;
	xor.b32  	%r703, %r702, %r1047;
	xor.b32  	%r1046, %r703, %r699;
	add.s32 	%r704, %r961, %r1046;
	add.s32 	%r705, %r704, 362437;
	cvt.rn.f32.u32 	%f659, %r705;
	fma.rn.f32 	%f648, %f659, 0f2F800000, 0f2F000000;
	// begin inline asm
	rsqrt.approx.f32.ftz %f647, %f648;
	// end inline asm
	add.f32 	%f650, %f647, 0fBF800000;
	// begin inline asm
	lg2.approx.f32.ftz %f649, %f650;
	// end inline asm
	cvt.f64.f32 	%fd63, %f649;
	mul.f64 	%fd64, %fd63, 0d3FE62E42FEFA39EF;
	cvt.rn.f32.f64 	%f660, %fd64;
	add.f32 	%f661, %f123, %f660;
	mul.f32 	%f662, %f645, %f661;
	sub.f32 	%f663, %f25, %f662;
	cvt.rmi.f32.f32 	%f125, %f663;
	shr.u32 	%r706, %r959, 2;
	xor.b32  	%r707, %r706, %r959;
	shl.b32 	%r708, %r1046, 4;
	shl.b32 	%r709, %r707, 1;
	xor.b32  	%r710, %r709, %r708;
	xor.b32  	%r711, %r710, %r707;
	xor.b32  	%r1045, %r711, %r1046;
	add.s32 	%r961, %r961, 724874;
	add.f32 	%f664, %f125, 0f3F800000;
	sub.f32 	%f665, %f25, %f664;
	mul.f32 	%f666, %f122, %f665;
	sub.f32 	%f667, %f666, %f123;
	cvt.f64.f32 	%fd65, %f667;
	mul.f64 	%fd66, %fd65, 0d3FF71547652B82FE;
	cvt.rn.f32.f64 	%f652, %fd66;
	// begin inline asm
	ex2.approx.f32.ftz %f651, %f652;
	// end inline asm
	add.f32 	%f668, %f651, 0f3F800000;
	mul.f32 	%f654, %f668, %f668;
	// begin inline asm
	rcp.approx.f32.ftz %f653, %f654;
	// end inline asm
	sub.f32 	%f669, %f25, %f125;
	mul.f32 	%f670, %f122, %f669;
	sub.f32 	%f671, %f670, %f123;
	cvt.f64.f32 	%fd67, %f671;
	mul.f64 	%fd68, %fd67, 0d3FF71547652B82FE;
	cvt.rn.f32.f64 	%f656, %fd68;
	// begin inline asm
	ex2.approx.f32.ftz %f655, %f656;
	// end inline asm
	add.f32 	%f672, %f655, 0f3F800000;
	mul.f32 	%f658, %f672, %f672;
	// begin inline asm
	rcp.approx.f32.ftz %f657, %f658;
	// end inline asm
	sub.f32 	%f126, %f653, %f657;
	cvt.rzi.s32.f32 	%r712, %f664;
	cvt.rn.f32.s32 	%f673, %r712;
	abs.f32 	%f674, %f673;
	cvt.f64.f32 	%fd27, %f674;
	setp.lt.s32 	%p138, %r712, 9;
	@%p138 bra 	$L__BB2_147;
	rcp.rn.f64 	%fd69, %fd27;
	mul.f64 	%fd70, %fd69, %fd69;
	fma.rn.f64 	%fd71, %fd70, 0dBF5AC321034783F9, 0d3F4B68B992738FBF;
	fma.rn.f64 	%fd72, %fd70, %fd71, 0dBF4380D01E4F7B8C;
	fma.rn.f64 	%fd73, %fd70, %fd72, 0d3F4A019FA29F7264;
	fma.rn.f64 	%fd74, %fd70, %fd73, 0dBF66C16C16B2ACEC;
	fma.rn.f64 	%fd75, %fd70, %fd74, 0d3FB5555555555545;
	fma.rn.f64 	%fd28, %fd69, %fd75, 0d3FED67F1C864BEAE;
	{
	.reg .b32 %temp; 
	mov.b64 	{%temp, %r1015}, %fd27;
	}
	{
	.reg .b32 %temp; 
	mov.b64 	{%r1016, %temp}, %fd27;
	}
	setp.gt.s32 	%p139, %r1015, 1048575;
	mov.b32 	%r1017, -1023;
	mov.f64 	%fd190, %fd27;
	@%p139 bra 	$L__BB2_141;
	mul.f64 	%fd190, %fd27, 0d4350000000000000;
	{
	.reg .b32 %temp; 
	mov.b64 	{%temp, %r1015}, %fd190;
	}
	{
	.reg .b32 %temp; 
	mov.b64 	{%r1016, %temp}, %fd190;
	}
	mov.b32 	%r1017, -1077;
$L__BB2_141:
	add.s32 	%r716, %r1015, -1;
	setp.gt.u32 	%p140, %r716, 2146435070;
	@%p140 bra 	$L__BB2_145;
	shr.u32 	%r719, %r1015, 20;
	add.s32 	%r1018, %r1017, %r719;
	and.b32  	%r720, %r1015, 1048575;
	or.b32  	%r721, %r720, 1072693248;
	mov.b64 	%fd191, {%r1016, %r721};
	setp.lt.u32 	%p142, %r721, 1073127583;
	@%p142 bra 	$L__BB2_144;
	{
	.reg .b32 %temp; 
	mov.b64 	{%r722, %temp}, %fd191;
	}
	{
	.reg .b32 %temp; 
	mov.b64 	{%temp, %r723}, %fd191;
	}
	add.s32 	%r724, %r723, -1048576;
	mov.b64 	%fd191, {%r722, %r724};
	add.s32 	%r1018, %r1018, 1;
$L__BB2_144:
	add.f64 	%fd77, %fd191, 0dBFF0000000000000;
	add.f64 	%fd78, %fd191, 0d3FF0000000000000;
	rcp.approx.ftz.f64 	%fd79, %fd78;
	neg.f64 	%fd80, %fd78;
	fma.rn.f64 	%fd81, %fd80, %fd79, 0d3FF0000000000000;
	fma.rn.f64 	%fd82, %fd81, %fd81, %fd81;
	fma.rn.f64 	%fd83, %fd82, %fd79, %fd79;
	mul.f64 	%fd84, %fd77, %fd83;
	fma.rn.f64 	%fd85, %fd77, %fd83, %fd84;
	mul.f64 	%fd86, %fd85, %fd85;
	fma.rn.f64 	%fd87, %fd86, 0d3EB1380B3AE80F1E, 0d3ED0EE258B7A8B04;
	fma.rn.f64 	%fd88, %fd87, %fd86, 0d3EF3B2669F02676F;
	fma.rn.f64 	%fd89, %fd88, %fd86, 0d3F1745CBA9AB0956;
	fma.rn.f64 	%fd90, %fd89, %fd86, 0d3F3C71C72D1B5154;
	fma.rn.f64 	%fd91, %fd90, %fd86, 0d3F624924923BE72D;
	fma.rn.f64 	%fd92, %fd91, %fd86, 0d3F8999999999A3C4;
	fma.rn.f64 	%fd93, %fd92, %fd86, 0d3FB5555555555554;
	sub.f64 	%fd94, %fd77, %fd85;
	add.f64 	%fd95, %fd94, %fd94;
	neg.f64 	%fd96, %fd85;
	fma.rn.f64 	%fd97, %fd96, %fd77, %fd95;
	mul.f64 	%fd98, %fd83, %fd97;
	mul.f64 	%fd99, %fd86, %fd93;
	fma.rn.f64 	%fd100, %fd99, %fd85, %fd98;
	xor.b32  	%r725, %r1018, -2147483648;
	mov.b32 	%r726, 1127219200;
	mov.b64 	%fd101, {%r725, %r726};
	sub.f64 	%fd102, %fd101, %fd2;
	fma.rn.f64 	%fd103, %fd102, 0d3FE62E42FEFA39EF, %fd85;
	fma.rn.f64 	%fd104, %fd102, 0dBFE62E42FEFA39EF, %fd103;
	sub.f64 	%fd105, %fd104, %fd85;
	sub.f64 	%fd106, %fd100, %fd105;
	fma.rn.f64 	%fd107, %fd102, 0d3C7ABC9E3B39803F, %fd106;
	add.f64 	%fd192, %fd103, %fd107;
	bra.uni 	$L__BB2_146;
$L__BB2_145:
	fma.rn.f64 	%fd76, %fd190, 0d7FF0000000000000, 0d7FF0000000000000;
	{
	.reg .b32 %temp; 
	mov.b64 	{%temp, %r717}, %fd190;
	}
	and.b32  	%r718, %r717, 2147483647;
	setp.eq.s32 	%p141, %r718, 0;
	selp.f64 	%fd192, 0dFFF0000000000000, %fd76, %p141;
$L__BB2_146:
	mul.f64 	%fd108, %fd192, 0d3FE0000000000000;
	add.f64 	%fd109, %fd27, 0dBFE0000000000000;
	mul.f64 	%fd110, %fd109, %fd108;
	sub.f64 	%fd111, %fd110, %fd27;
	add.f64 	%fd112, %fd28, %fd110;
	add.f64 	%fd193, %fd111, %fd112;
	bra.uni 	$L__BB2_148;
$L__BB2_147:
	cvt.rzi.s32.f64 	%r713, %fd27;
	mul.wide.s32 	%rd145, %r713, 8;
	add.s64 	%rd147, %rd146, %rd145;
	ld.const.f64 	%fd193, [%rd147+-8];
$L__BB2_148:
	mul.f32 	%f677, %f126, 0f3FA66666;
	cvt.rn.f32.f64 	%f678, %fd193;
	mul.f32 	%f679, %f125, %f121;
	sub.f32 	%f680, %f679, %f25;
	sub.f32 	%f681, %f680, %f678;
	cvt.f64.f32 	%fd113, %f681;
	mul.f64 	%fd114, %fd113, 0d3FF71547652B82FE;
	cvt.rn.f32.f64 	%f676, %fd114;
	// begin inline asm
	ex2.approx.f32.ftz %f675, %f676;
	// end inline asm
	add.s32 	%r727, %r1045, %r961;
	cvt.rn.f32.u32 	%f682, %r727;
	fma.rn.f32 	%f683, %f682, 0f2F800000, 0f2F000000;
	mul.f32 	%f684, %f677, %f683;
	setp.geu.f32 	%p143, %f684, %f675;
	cvt.f64.f32 	%fd115, %f677;
	setp.ltu.f64 	%p144, %fd115, 0d3BC79CA10C924223;
	or.pred  	%p145, %p144, %p143;
	mov.u32 	%r959, %r260;
	mov.u32 	%r924, %r261;
	@%p145 bra 	$L__BB2_138;
	cvt.rzi.u32.f32 	%r1026, %f125;
	mov.u32 	%r959, %r260;
	mov.u32 	%r924, %r261;
$L__BB2_150:
	setp.eq.s32 	%p156, %r1026, 0;
	mov.f32 	%f905, 0f00000000;
	@%p156 bra 	$L__BB2_158;
	and.b32  	%r287, %r1026, 3;
	setp.lt.u32 	%p157, %r1026, 4;
	mov.f32 	%f905, 0f00000000;
	mov.u32 	%r1039, %r961;
	mov.u32 	%r1041, %r959;
	mov.u32 	%r1042, %r1047;
	mov.u32 	%r1043, %r1046;
	mov.u32 	%r1038, %r1045;
	@%p157 bra 	$L__BB2_154;
	mov.b32 	%r1032, 0;
	mov.f32 	%f905, 0f00000000;
	mov.u32 	%r1039, %r961;
	mov.u32 	%r1038, %r1045;
	mov.u32 	%r1033, %r924;
$L__BB2_153:
	mov.u32 	%r924, %r1038;
	shr.u32 	%r802, %r1033, 2;
	xor.b32  	%r803, %r802, %r1033;
	shl.b32 	%r804, %r924, 4;
	shl.b32 	%r805, %r803, 1;
	xor.b32  	%r806, %r804, %r805;
	xor.b32  	%r807, %r806, %r924;
	xor.b32  	%r1041, %r807, %r803;
	add.s32 	%r808, %r1039, %r1041;
	add.s32 	%r809, %r808, 362437;
	cvt.rn.f32.u32 	%f698, %r809;
	fma.rn.f32 	%f699, %f698, 0f2F800000, 0f2F000000;
	setp.lt.f32 	%p158, %f699, 0f00800000;
	mul.f32 	%f700, %f699, 0f4B000000;
	selp.f32 	%f701, %f700, %f699, %p158;
	selp.f32 	%f702, 0fC1B80000, 0f00000000, %p158;
	mov.b32 	%r810, %f701;
	add.s32 	%r811, %r810, -1059760811;
	and.b32  	%r812, %r811, -8388608;
	sub.s32 	%r813, %r810, %r812;
	mov.b32 	%f703, %r813;
	cvt.rn.f32.s32 	%f704, %r812;
	fma.rn.f32 	%f705, %f704, 0f34000000, %f702;
	add.f32 	%f706, %f703, 0fBF800000;
	fma.rn.f32 	%f707, %f706, 0fBE055027, 0f3E1039F6;
	fma.rn.f32 	%f708, %f707, %f706, 0fBDF8CDCC;
	fma.rn.f32 	%f709, %f708, %f706, 0f3E0F2955;
	fma.rn.f32 	%f710, %f709, %f706, 0fBE2AD8B9;
	fma.rn.f32 	%f711, %f710, %f706, 0f3E4CED0B;
	fma.rn.f32 	%f712, %f711, %f706, 0fBE7FFF22;
	fma.rn.f32 	%f713, %f712, %f706, 0f3EAAAA78;
	fma.rn.f32 	%f714, %f713, %f706, 0fBF000000;
	mul.f32 	%f715, %f706, %f714;
	fma.rn.f32 	%f716, %f715, %f706, %f706;
	fma.rn.f32 	%f717, %f705, 0f3F317218, %f716;
	setp.gt.u32 	%p159, %r810, 2139095039;
	fma.rn.f32 	%f718, %f701, 0f7F800000, 0f7F800000;
	selp.f32 	%f719, %f718, %f717, %p159;
	setp.eq.f32 	%p160, %f701, 0f00000000;
	selp.f32 	%f720, 0fFF800000, %f719, %p160;
	div.rn.f32 	%f721, %f720, %f117;
	sub.f32 	%f722, %f905, %f721;
	shr.u32 	%r814, %r959, 2;
	xor.b32  	%r815, %r814, %r959;
	shl.b32 	%r816, %r1041, 4;
	shl.b32 	%r817, %r815, 1;
	xor.b32  	%r818, %r816, %r817;
	xor.b32  	%r819, %r818, %r1041;
	xor.b32  	%r1042, %r819, %r815;
	add.s32 	%r820, %r1039, %r1042;
	add.s32 	%r821, %r820, 724874;
	cvt.rn.f32.u32 	%f723, %r821;
	fma.rn.f32 	%f724, %f723, 0f2F800000, 0f2F000000;
	setp.lt.f32 	%p161, %f724, 0f00800000;
	mul.f32 	%f725, %f724, 0f4B000000;
	selp.f32 	%f726, %f725, %f724, %p161;
	selp.f32 	%f727, 0fC1B80000, 0f00000000, %p161;
	mov.b32 	%r822, %f726;
	add.s32 	%r823, %r822, -1059760811;
	and.b32  	%r824, %r823, -8388608;
	sub.s32 	%r825, %r822, %r824;
	mov.b32 	%f728, %r825;
	cvt.rn.f32.s32 	%f729, %r824;
	fma.rn.f32 	%f730, %f729, 0f34000000, %f727;
	add.f32 	%f731, %f728, 0fBF800000;
	fma.rn.f32 	%f732, %f731, 0fBE055027, 0f3E1039F6;
	fma.rn.f32 	%f733, %f732, %f731, 0fBDF8CDCC;
	fma.rn.f32 	%f734, %f733, %f731, 0f3E0F2955;
	fma.rn.f32 	%f735, %f734, %f731, 0fBE2AD8B9;
	fma.rn.f32 	%f736, %f735, %f731, 0f3E4CED0B;
	fma.rn.f32 	%f737, %f736, %f731, 0fBE7FFF22;
	fma.rn.f32 	%f738, %f737, %f731, 0f3EAAAA78;
	fma.rn.f32 	%f739, %f738, %f731, 0fBF000000;
	mul.f32 	%f740, %f731, %f739;
	fma.rn.f32 	%f741, %f740, %f731, %f731;
	fma.rn.f32 	%f742, %f730, 0f3F317218, %f741;
	setp.gt.u32 	%p162, %r822, 2139095039;
	fma.rn.f32 	%f743, %f726, 0f7F800000, 0f7F800000;
	selp.f32 	%f744, %f743, %f742, %p162;
	setp.eq.f32 	%p163, %f726, 0f00000000;
	selp.f32 	%f745, 0fFF800000, %f744, %p163;
	div.rn.f32 	%f746, %f745, %f117;
	sub.f32 	%f747, %f722, %f746;
	shr.u32 	%r826, %r1047, 2;
	xor.b32  	%r827, %r826, %r1047;
	shl.b32 	%r828, %r1042, 4;
	shl.b32 	%r829, %r827, 1;
	xor.b32  	%r830, %r828, %r829;
	xor.b32  	%r831, %r830, %r1042;
	xor.b32  	%r1043, %r831, %r827;
	add.s32 	%r832, %r1039, %r1043;
	add.s32 	%r833, %r832, 1087311;
	cvt.rn.f32.u32 	%f748, %r833;
	fma.rn.f32 	%f749, %f748, 0f2F800000, 0f2F000000;
	setp.lt.f32 	%p164, %f749, 0f00800000;
	mul.f32 	%f750, %f749, 0f4B000000;
	selp.f32 	%f751, %f750, %f749, %p164;
	selp.f32 	%f752, 0fC1B80000, 0f00000000, %p164;
	mov.b32 	%r834, %f751;
	add.s32 	%r835, %r834, -1059760811;
	and.b32  	%r836, %r835, -8388608;
	sub.s32 	%r837, %r834, %r836;
	mov.b32 	%f753, %r837;
	cvt.rn.f32.s32 	%f754, %r836;
	fma.rn.f32 	%f755, %f754, 0f34000000, %f752;
	add.f32 	%f756, %f753, 0fBF800000;
	fma.rn.f32 	%f757, %f756, 0fBE055027, 0f3E1039F6;
	fma.rn.f32 	%f758, %f757, %f756, 0fBDF8CDCC;
	fma.rn.f32 	%f759, %f758, %f756, 0f3E0F2955;
	fma.rn.f32 	%f760, %f759, %f756, 0fBE2AD8B9;
	fma.rn.f32 	%f761, %f760, %f756, 0f3E4CED0B;
	fma.rn.f32 	%f762, %f761, %f756, 0fBE7FFF22;
	fma.rn.f32 	%f763, %f762, %f756, 0f3EAAAA78;
	fma.rn.f32 	%f764, %f763, %f756, 0fBF000000;
	mul.f32 	%f765, %f756, %f764;
	fma.rn.f32 	%f766, %f765, %f756, %f756;
	fma.rn.f32 	%f767, %f755, 0f3F317218, %f766;
	setp.gt.u32 	%p165, %r834, 2139095039;
	fma.rn.f32 	%f768, %f751, 0f7F800000, 0f7F800000;
	selp.f32 	%f769, %f768, %f767, %p165;
	setp.eq.f32 	%p166, %f751, 0f00000000;
	selp.f32 	%f770, 0fFF800000, %f769, %p166;
	div.rn.f32 	%f771, %f770, %f117;
	sub.f32 	%f772, %f747, %f771;
	shr.u32 	%r838, %r1046, 2;
	xor.b32  	%r839, %r838, %r1046;
	shl.b32 	%r840, %r1043, 4;
	shl.b32 	%r841, %r839, 1;
	xor.b32  	%r842, %r840, %r841;
	xor.b32  	%r843, %r842, %r1043;
	xor.b32  	%r1038, %r843, %r839;
	add.s32 	%r1039, %r1039, 1449748;
	add.s32 	%r844, %r1038, %r1039;
	cvt.rn.f32.u32 	%f773, %r844;
	fma.rn.f32 	%f774, %f773, 0f2F800000, 0f2F000000;
	setp.lt.f32 	%p167, %f774, 0f00800000;
	mul.f32 	%f775, %f774, 0f4B000000;
	selp.f32 	%f776, %f775, %f774, %p167;
	selp.f32 	%f777, 0fC1B80000, 0f00000000, %p167;
	mov.b32 	%r845, %f776;
	add.s32 	%r846, %r845, -1059760811;
	and.b32  	%r847, %r846, -8388608;
	sub.s32 	%r848, %r845, %r847;
	mov.b32 	%f778, %r848;
	cvt.rn.f32.s32 	%f779, %r847;
	fma.rn.f32 	%f780, %f779, 0f34000000, %f777;
	add.f32 	%f781, %f778, 0fBF800000;
	fma.rn.f32 	%f782, %f781, 0fBE055027, 0f3E1039F6;
	fma.rn.f32 	%f783, %f782, %f781, 0fBDF8CDCC;
	fma.rn.f32 	%f784, %f783, %f781, 0f3E0F2955;
	fma.rn.f32 	%f785, %f784, %f781, 0fBE2AD8B9;
	fma.rn.f32 	%f786, %f785, %f781, 0f3E4CED0B;
	fma.rn.f32 	%f787, %f786, %f781, 0fBE7FFF22;
	fma.rn.f32 	%f788, %f787, %f781, 0f3EAAAA78;
	fma.rn.f32 	%f789, %f788, %f781, 0fBF000000;
	mul.f32 	%f790, %f781, %f789;
	fma.rn.f32 	%f791, %f790, %f781, %f781;
	fma.rn.f32 	%f792, %f780, 0f3F317218, %f791;
	setp.gt.u32 	%p168, %r845, 2139095039;
	fma.rn.f32 	%f793, %f776, 0f7F800000, 0f7F800000;
	selp.f32 	%f794, %f793, %f792, %p168;
	setp.eq.f32 	%p169, %f776, 0f00000000;
	selp.f32 	%f795, 0fFF800000, %f794, %p169;
	div.rn.f32 	%f796, %f795, %f117;
	sub.f32 	%f905, %f772, %f796;
	add.s32 	%r1032, %r1032, 4;
	and.b32  	%r849, %r1026, -4;
	setp.ne.s32 	%p170, %r1032, %r849;
	mov.u32 	%r959, %r1041;
	mov.u32 	%r1047, %r1042;
	mov.u32 	%r1046, %r1043;
	mov.u32 	%r1033, %r924;
	@%p170 bra 	$L__BB2_153;
$L__BB2_154:
	mad.lo.s32 	%r961, %r1026, 362437, %r961;
	setp.eq.s32 	%p171, %r287, 0;
	mov.u32 	%r1045, %r1038;
	mov.u32 	%r1046, %r1043;
	mov.u32 	%r1047, %r1042;
	mov.u32 	%r959, %r1041;
	@%p171 bra 	$L__BB2_158;
	shr.u32 	%r850, %r924, 2;
	xor.b32  	%r851, %r850, %r924;
	shl.b32 	%r852, %r1038, 4;
	shl.b32 	%r853, %r851, 1;
	xor.b32  	%r854, %r852, %r853;
	xor.b32  	%r855, %r854, %r1038;
	xor.b32  	%r313, %r855, %r851;
	add.s32 	%r856, %r1039, %r313;
	add.s32 	%r857, %r856, 362437;
	cvt.rn.f32.u32 	%f797, %r857;
	fma.rn.f32 	%f798, %f797, 0f2F800000, 0f2F000000;
	setp.lt.f32 	%p172, %f798, 0f00800000;
	mul.f32 	%f799, %f798, 0f4B000000;
	selp.f32 	%f800, %f799, %f798, %p172;
	selp.f32 	%f801, 0fC1B80000, 0f00000000, %p172;
	mov.b32 	%r858, %f800;
	add.s32 	%r859, %r858, -1059760811;
	and.b32  	%r860, %r859, -8388608;
	sub.s32 	%r861, %r858, %r860;
	mov.b32 	%f802, %r861;
	cvt.rn.f32.s32 	%f803, %r860;
	fma.rn.f32 	%f804, %f803, 0f34000000, %f801;
	add.f32 	%f805, %f802, 0fBF800000;
	fma.rn.f32 	%f806, %f805, 0fBE055027, 0f3E1039F6;
	fma.rn.f32 	%f807, %f806, %f805, 0fBDF8CDCC;
	fma.rn.f32 	%f808, %f807, %f805, 0f3E0F2955;
	fma.rn.f32 	%f809, %f808, %f805, 0fBE2AD8B9;
	fma.rn.f32 	%f810, %f809, %f805, 0f3E4CED0B;
	fma.rn.f32 	%f811, %f810, %f805, 0fBE7FFF22;
	fma.rn.f32 	%f812, %f811, %f805, 0f3EAAAA78;
	fma.rn.f32 	%f813, %f812, %f805, 0fBF000000;
	mul.f32 	%f814, %f805, %f813;
	fma.rn.f32 	%f815, %f814, %f805, %f805;
	fma.rn.f32 	%f816, %f804, 0f3F317218, %f815;
	setp.gt.u32 	%p173, %r858, 2139095039;
	fma.rn.f32 	%f817, %f800, 0f7F800000, 0f7F800000;
	selp.f32 	%f818, %f817, %f816, %p173;
	setp.eq.f32 	%p174, %f800, 0f00000000;
	selp.f32 	%f819, 0fFF800000, %f818, %p174;
	div.rn.f32 	%f820, %f819, %f117;
	sub.f32 	%f905, %f905, %f820;
	setp.eq.s32 	%p175, %r287, 1;
	mov.u32 	%r1045, %r313;
	mov.u32 	%r1046, %r1038;
	mov.u32 	%r1047, %r1043;
	mov.u32 	%r959, %r1042;
	mov.u32 	%r924, %r1041;
	@%p175 bra 	$L__BB2_158;
	shr.u32 	%r862, %r1041, 2;
	xor.b32  	%r863, %r862, %r1041;
	shl.b32 	%r864, %r313, 4;
	shl.b32 	%r865, %r863, 1;
	xor.b32  	%r866, %r864, %r865;
	xor.b32  	%r867, %r866, %r313;
	xor.b32  	%r314, %r867, %r863;
	add.s32 	%r868, %r1039, %r314;
	add.s32 	%r869, %r868, 724874;
	cvt.rn.f32.u32 	%f821, %r869;
	fma.rn.f32 	%f822, %f821, 0f2F800000, 0f2F000000;
	setp.lt.f32 	%p176, %f822, 0f00800000;
	mul.f32 	%f823, %f822, 0f4B000000;
	selp.f32 	%f824, %f823, %f822, %p176;
	selp.f32 	%f825, 0fC1B80000, 0f00000000, %p176;
	mov.b32 	%r870, %f824;
	add.s32 	%r871, %r870, -1059760811;
	and.b32  	%r872, %r871, -8388608;
	sub.s32 	%r873, %r870, %r872;
	mov.b32 	%f826, %r873;
	cvt.rn.f32.s32 	%f827, %r872;
	fma.rn.f32 	%f828, %f827, 0f34000000, %f825;
	add.f32 	%f829, %f826, 0fBF800000;
	fma.rn.f32 	%f830, %f829, 0fBE055027, 0f3E1039F6;
	fma.rn.f32 	%f831, %f830, %f829, 0fBDF8CDCC;
	fma.rn.f32 	%f832, %f831, %f829, 0f3E0F2955;
	fma.rn.f32 	%f833, %f832, %f829, 0fBE2AD8B9;
	fma.rn.f32 	%f834, %f833, %f829, 0f3E4CED0B;
	fma.rn.f32 	%f835, %f834, %f829, 0fBE7FFF22;
	fma.rn.f32 	%f836, %f835, %f829, 0f3EAAAA78;
	fma.rn.f32 	%f837, %f836, %f829, 0fBF000000;
	mul.f32 	%f838, %f829, %f837;
	fma.rn.f32 	%f839, %f838, %f829, %f829;
	fma.rn.f32 	%f840, %f828, 0f3F317218, %f839;
	setp.gt.u32 	%p177, %r870, 2139095039;
	fma.rn.f32 	%f841, %f824, 0f7F800000, 0f7F800000;
	selp.f32 	%f842, %f841, %f840, %p177;
	setp.eq.f32 	%p178, %f824, 0f00000000;
	selp.f32 	%f843, 0fFF800000, %f842, %p178;
	div.rn.f32 	%f844, %f843, %f117;
	sub.f32 	%f905, %f905, %f844;
	setp.eq.s32 	%p179, %r287, 2;
	mov.u32 	%r1045, %r314;
	mov.u32 	%r1046, %r313;
	mov.u32 	%r1047, %r1038;
	mov.u32 	%r959, %r1043;
	mov.u32 	%r924, %r1042;
	@%p179 bra 	$L__BB2_158;
	shr.u32 	%r874, %r1042, 2;
	xor.b32  	%r875, %r874, %r1042;
	shl.b32 	%r876, %r314, 4;
	shl.b32 	%r877, %r875, 1;
	xor.b32  	%r878, %r876, %r877;
	xor.b32  	%r879, %r878, %r314;
	xor.b32  	%r1045, %r879, %r875;
	add.s32 	%r880, %r1039, %r1045;
	add.s32 	%r881, %r880, 1087311;
	cvt.rn.f32.u32 	%f845, %r881;
	fma.rn.f32 	%f846, %f845, 0f2F800000, 0f2F000000;
	setp.lt.f32 	%p180, %f846, 0f00800000;
	mul.f32 	%f847, %f846, 0f4B000000;
	selp.f32 	%f848, %f847, %f846, %p180;
	selp.f32 	%f849, 0fC1B80000, 0f00000000, %p180;
	mov.b32 	%r882, %f848;
	add.s32 	%r883, %r882, -1059760811;
	and.b32  	%r884, %r883, -8388608;
	sub.s32 	%r885, %r882, %r884;
	mov.b32 	%f850, %r885;
	cvt.rn.f32.s32 	%f851, %r884;
	fma.rn.f32 	%f852, %f851, 0f34000000, %f849;
	add.f32 	%f853, %f850, 0fBF800000;
	fma.rn.f32 	%f854, %f853, 0fBE055027, 0f3E1039F6;
	fma.rn.f32 	%f855, %f854, %f853, 0fBDF8CDCC;
	fma.rn.f32 	%f856, %f855, %f853, 0f3E0F2955;
	fma.rn.f32 	%f857, %f856, %f853, 0fBE2AD8B9;
	fma.rn.f32 	%f858, %f857, %f853, 0f3E4CED0B;
	fma.rn.f32 	%f859, %f858, %f853, 0fBE7FFF22;
	fma.rn.f32 	%f860, %f859, %f853, 0f3EAAAA78;
	fma.rn.f32 	%f861, %f860, %f853, 0fBF000000;
	mul.f32 	%f862, %f853, %f861;
	fma.rn.f32 	%f863, %f862, %f853, %f853;
	fma.rn.f32 	%f864, %f852, 0f3F317218, %f863;
	setp.gt.u32 	%p181, %r882, 2139095039;
	fma.rn.f32 	%f865, %f848, 0f7F800000, 0f7F800000;
	selp.f32 	%f866, %f865, %f864, %p181;
	setp.eq.f32 	%p182, %f848, 0f00000000;
	selp.f32 	%f867, 0fFF800000, %f866, %p182;
	div.rn.f32 	%f868, %f867, %f117;
	sub.f32 	%f905, %f905, %f868;
	mov.u32 	%r1046, %r314;
	mov.u32 	%r1047, %r313;
	mov.u32 	%r959, %r1038;
	mov.u32 	%r924, %r1043;
$L__BB2_158:
	ld.const.u32 	%r886, [d_comp];
	setp.eq.s32 	%p183, %r886, 0;
	ld.const.f32 	%f869, [d_lambda];
	mul.f32 	%f870, %f8, %f869;
	sqrt.rn.f32 	%f871, %f870;
	mul.f32 	%f872, %f882, %f871;
	sub.f32 	%f873, %f905, %f872;
	selp.f32 	%f906, %f905, %f873, %p183;
$L__BB2_159:
	add.f32 	%f908, %f116, %f906;
	mov.f32 	%f907, %f5;
$L__BB2_160:
	fma.rn.f32 	%f885, %f882, %f907, %f885;
	abs.f32 	%f874, %f908;
	setp.gt.f32 	%p184, %f874, 0f3F800000;
	cvt.rmi.f32.f32 	%f875, %f908;
	sub.f32 	%f876, %f908, %f875;
	add.f32 	%f877, %f912, %f875;
	selp.f32 	%f884, %f876, %f908, %p184;
	selp.f32 	%f912, %f877, %f912, %p184;
	setp.leu.f32 	%p185, %f885, 0f40C90FDB;
	@%p185 bra 	$L__BB2_162;
	div.rn.f32 	%f878, %f885, 0f40C90FDB;
	cvt.rmi.f32.f32 	%f879, %f878;
	mul.f32 	%f880, %f879, 0f40C90FDB;
	sub.f32 	%f885, %f885, %f880;
$L__BB2_162:
	add.s64 	%rd157, %rd157, 1;
	setp.ne.s64 	%p186, %rd157, %rd12;
	@%p186 bra 	$L__BB2_17;
$L__BB2_163:
	add.f32 	%f881, %f884, %f912;
	st.global.f32 	[%rd9], %f881;
	st.global.f32 	[%rd10], %f885;
	st.global.v2.u32 	[%rd11], {%r961, %r924};
	st.global.v2.u32 	[%rd11+8], {%r959, %r1047};
	st.global.v2.u32 	[%rd11+16], {%r1046, %r1045};
	st.global.v2.u32 	[%rd11+24], {%r7, %r1019};
	st.global.f32 	[%rd11+32], %f3;
	st.global.f64 	[%rd11+40], %fd194;
	ret;

}


// ===== COMPILED SASS (sm_100) =====

	.target	sm_100

	.elftype	@"ET_EXEC"


//--------------------- .note.nv.tkinfo           --------------------------
	.section	.note.nv.tkinfo,"",@"SHT_NOTE"
	.sectionflags	@"SHF_NOTE_NV_TKINFO"
	.tkinfo
        /*0018*/ 	.word	0x00000002
        /*0030*/ 	.string	""
        /*0030*/ 	.string	"ptxas"
        /*0030*/ 	.string	"Cuda compilation tools, release 13.0, V13.0.88"
        /*0030*/ 	.string	"Build cuda_13.0.r13.0/compiler.36424714_0"
        /*0030*/ 	.string	"-arch sm_100 -m 64 "



//--------------------- .note.nv.cuinfo           --------------------------
	.section	.note.nv.cuinfo,"",@"SHT_NOTE"
	.sectionflags	@"SHF_NOTE_NV_CUINFO"
        /*0018*/ 	.short	0x0002
        /*001a*/ 	.short	0x0064
        /*001c*/ 	.short	0x0082
	.zero		2


//--------------------- .nv.info                  --------------------------
	.section	.nv.info,"",@"SHT_CUDA_INFO"
	.align	4


	//----- nvinfo : EIATTR_REGCOUNT
	.align		4
        /*0000*/ 	.byte	0x04, 0x2f
        /*0002*/ 	.short	(.L_30 - .L_29)
	.align		4
.L_29:
        /*0004*/ 	.word	index@(_Z12init_dev_rngPjP17curandStateXORWOW)
        /*0008*/ 	.word	0x0000001f


	//----- nvinfo : EIATTR_FRAME_SIZE
	.align		4
.L_30:
        /*000c*/ 	.byte	0x04, 0x11
        /*000e*/ 	.short	(.L_32 - .L_31)
	.align		4
.L_31:
        /*0010*/ 	.word	index@(_Z12init_dev_rngPjP17curandStateXORWOW)
        /*0014*/ 	.word	0x00000000


	//----- nvinfo : EIATTR_REGCOUNT
	.align		4
.L_32:
        /*0018*/ 	.byte	0x04, 0x2f
        /*001a*/ 	.short	(.L_34 - .L_33)
	.align		4
.L_33:
        /*001c*/ 	.word	index@(_Z11run_momentsPfS_S_S_P17curandStateXORWOW)
        /*0020*/ 	.word	0x00000040


	//----- nvinfo : EIATTR_FRAME_SIZE
	.align		4
.L_34:
        /*0024*/ 	.byte	0x04, 0x11
        /*0026*/ 	.short	(.L_36 - .L_35)
	.align		4
.L_35:
        /*0028*/ 	.word	index@($__internal_11_$__cuda_sm3x_div_rn_noftz_f32_slowpath)
        /*002c*/ 	.word	0x00000020


	//----- nvinfo : EIATTR_FRAME_SIZE
	.align		4
.L_36:
        /*0030*/ 	.byte	0x04, 0x11
        /*0032*/ 	.short	(.L_38 - .L_37)
	.align		4
.L_37:
        /*0034*/ 	.word	index@($__internal_10_$__cuda_sm20_sqrt_rn_f32_slowpath)
        /*0038*/ 	.word	0x00000020


	//----- nvinfo : EIATTR_FRAME_SIZE
	.align		4
.L_38:
        /*003c*/ 	.byte	0x04, 0x11
        /*003e*/ 	.short	(.L_40 - .L_39)
	.align		4
.L_39:
        /*0040*/ 	.word	index@($__internal_9_$__cuda_sm20_rem_s64)
        /*0044*/ 	.word	0x00000020


	//----- nvinfo : EIATTR_FRAME_SIZE
	.align		4
.L_40:
        /*0048*/ 	.byte	0x04, 0x11
        /*004a*/ 	.short	(.L_42 - .L_41)
	.align		4
.L_41:
        /*004c*/ 	.word	index@($__internal_8_$__cuda_sm20_rcp_rn_f32_slowpath)
        /*0050*/ 	.word	0x00000020


	//----- nvinfo : EIATTR_FRAME_SIZE
	.align		4
.L_42:
        /*0054*/ 	.byte	0x04, 0x11
        /*0056*/ 	.short	(.L_44 - .L_43)
	.align		4
.L_43:
        /*0058*/ 	.word	index@($__internal_7_$__cuda_sm20_dsqrt_rn_f64_mediumpath_v1)
        /*005c*/ 	.word	0x00000020


	//----- nvinfo : EIATTR_FRAME_SIZE
	.align		4
.L_44:
        /*0060*/ 	.byte	0x04, 0x11
        /*0062*/ 	.short	(.L_46 - .L_45)
	.align		4
.L_45:
        /*0064*/ 	.word	index@($__internal_6_$__cuda_sm20_div_s64)
        /*0068*/ 	.word	0x00000020


	//----- nvinfo : EIATTR_FRAME_SIZE
	.align		4
.L_46:
        /*006c*/ 	.byte	0x04, 0x11
        /*006e*/ 	.short	(.L_48 - .L_47)
	.align		4
.L_47:
        /*0070*/ 	.word	index@($__internal_5_$__cuda_sm20_dblrcp_rn_slowpath_v3)
        /*0074*/ 	.word	0x00000020


	//----- nvinfo : EIATTR_FRAME_SIZE
	.align		4
.L_48:
        /*0078*/ 	.byte	0x04, 0x11
        /*007a*/ 	.short	(.L_50 - .L_49)
	.align		4
.L_49:
        /*007c*/ 	.word	index@(_Z11run_momentsPfS_S_S_P17curandStateXORWOW)
        /*0080*/ 	.word	0x00000020


	//----- nvinfo : EIATTR_REGCOUNT
	.align		4
.L_50:
        /*0084*/ 	.byte	0x04, 0x2f
        /*0086*/ 	.short	(.L_52 - .L_51)
	.align		4
.L_51:
        /*0088*/ 	.word	index@(_Z8run_trajPfS_P17curandStateXORWOW)
        /*008c*/ 	.word	0x00000038


	//----- nvinfo : EIATTR_FRAME_SIZE
	.align		4
.L_52:
        /*0090*/ 	.byte	0x04, 0x11
        /*0092*/ 	.short	(.L_54 - .L_53)
	.align		4
.L_53:
        /*0094*/ 	.word	index@($__internal_4_$__cuda_sm3x_div_rn_noftz_f32_slowpath)
        /*0098*/ 	.word	0x00000020


	//----- nvinfo : EIATTR_FRAME_SIZE
	.align		4
.L_54:
        /*009c*/ 	.byte	0x04, 0x11
        /*009e*/ 	.short	(.L_56 - .L_55)
	.align		4
.L_55:
        /*00a0*/ 	.word	index@($__internal_3_$__cuda_sm20_sqrt_rn_f32_slowpath)
        /*00a4*/ 	.word	0x00000020


	//----- nvinfo : EIATTR_FRAME_SIZE
	.align		4
.L_56:
        /*00a8*/ 	.byte	0x04, 0x11
        /*00aa*/ 	.short	(.L_58 - .L_57)
	.align		4
.L_57:
        /*00ac*/ 	.word	index@($__internal_2_$__cuda_sm20_rcp_rn_f32_slowpath)
        /*00b0*/ 	.word	0x00000020


	//----- nvinfo : EIATTR_FRAME_SIZE
	.align		4
.L_58:
        /*00b4*/ 	.byte	0x04, 0x11
        /*00b6*/ 	.short	(.L_60 - .L_59)
	.align		4
.L_59:
        /*00b8*/ 	.word	index@($__internal_1_$__cuda_sm20_dsqrt_rn_f64_mediumpath_v1)
        /*00bc*/ 	.word	0x00000020


	//----- nvinfo : EIATTR_FRAME_SIZE
	.align		4
.L_60:
        /*00c0*/ 	.byte	0x04, 0x11
        /*00c2*/ 	.short	(.L_62 - .L_61)
	.align		4
.L_61:
        /*00c4*/ 	.word	index@($__internal_0_$__cuda_sm20_dblrcp_rn_slowpath_v3)
        /*00c8*/ 	.word	0x00000020


	//----- nvinfo : EIATTR_FRAME_SIZE
	.align		4
.L_62:
        /*00cc*/ 	.byte	0x04, 0x11
        /*00ce*/ 	.short	(.L_64 - .L_63)
	.align		4
.L_63:
        /*00d0*/ 	.word	index@(_Z8run_trajPfS_P17curandStateXORWOW)
        /*00d4*/ 	.word	0x00000020


	//----- nvinfo : EIATTR_MIN_STACK_SIZE
	.align		4
.L_64:
        /*00d8*/ 	.byte	0x04, 0x12
        /*00da*/ 	.short	(.L_66 - .L_65)
	.align		4
.L_65:
        /*00dc*/ 	.word	index@(_Z8run_trajPfS_P17curandStateXORWOW)
        /*00e0*/ 	.word	0x00000020


	//----- nvinfo : EIATTR_MIN_STACK_SIZE
	.align		4
.L_66:
        /*00e4*/ 	.byte	0x04, 0x12
        /*00e6*/ 	.short	(.L_68 - .L_67)
	.align		4
.L_67:
        /*00e8*/ 	.word	index@(_Z11run_momentsPfS_S_S_P17curandStateXORWOW)
        /*00ec*/ 	.word	0x00000020


	//----- nvinfo : EIATTR_MIN_STACK_SIZE
	.align		4
.L_68:
        /*00f0*/ 	.byte	0x04, 0x12
        /*00f2*/ 	.short	(.L_70 - .L_69)
	.align		4
.L_69:
        /*00f4*/ 	.word	index@(_Z12init_dev_rngPjP17curandStateXORWOW)
        /*00f8*/ 	.word	0x00000000
.L_70:


//--------------------- .nv.compat                --------------------------
	.section	.nv.compat,"",@"SHT_CUDA_COMPAT_INFO"
	.align	4
        /*0000*/ 	.byte	0x02, 0x09, 0x00, 0x00, 0x02, 0x02, 0x01, 0x00, 0x02, 0x05, 0x05, 0x00, 0x03, 0x07, 0x01, 0x01
        /*0010*/ 	.byte	0x02, 0x03, 0x00, 0x00, 0x02, 0x06, 0x01, 0x00, 0x04, 0x0b, 0x08, 0x00, 0x01, 0x00, 0x00, 0x00
        /*0020*/ 	.byte	0x00, 0x00, 0x00, 0x00


//--------------------- .nv.info._Z8run_trajPfS_P17curandStateXORWOW --------------------------
	.section	.nv.info._Z8run_trajPfS_P17curandStateXORWOW,"",@"SHT_CUDA_INFO"
	.sectionflags	@""
	.align	4


	//----- nvinfo : EIATTR_CUDA_API_VERSION
	.align		4
        /*0000*/ 	.byte	0x04, 0x37
        /*0002*/ 	.short	(.L_72 - .L_71)
.L_71:
        /*0004*/ 	.word	0x00000082


	//----- nvinfo : EIATTR_KPARAM_INFO
	.align		4
.L_72:
        /*0008*/ 	.byte	0x04, 0x17
        /*000a*/ 	.short	(.L_74 - .L_73)
.L_73:
        /*000c*/ 	.word	0x00000000
        /*0010*/ 	.short	0x0002
        /*0012*/ 	.short	0x0010
        /*0014*/ 	.byte	0x00, 0xf5, 0x21, 0x00


	//----- nvinfo : EIATTR_KPARAM_INFO
	.align		4
.L_74:
        /*0018*/ 	.byte	0x04, 0x17
        /*001a*/ 	.short	(.L_76 - .L_75)
.L_75:
        /*001c*/ 	.word	0x00000000
        /*0020*/ 	.short	0x0001
        /*0022*/ 	.short	0x0008
        /*0024*/ 	.byte	0x00, 0xf5, 0x21, 0x00


	//----- nvinfo : EIATTR_KPARAM_INFO
	.align		4
.L_76:
        /*0028*/ 	.byte	0x04, 0x17
        /*002a*/ 	.short	(.L_78 - .L_77)
.L_77:
        /*002c*/ 	.word	0x00000000
        /*0030*/ 	.short	0x0000
        /*0032*/ 	.short	0x0000
        /*0034*/ 	.byte	0x00, 0xf5, 0x21, 0x00


	//----- nvinfo : EIATTR_SPARSE_MMA_MASK
	.align		4
.L_78:
        /*0038*/ 	.byte	0x03, 0x50
        /*003a*/ 	.short	0x0000


	//----- nvinfo : EIATTR_MAXREG_COUNT
	.align		4
        /*003c*/ 	.byte	0x03, 0x1b
        /*003e*/ 	.short	0x00ff


	//----- nvinfo : EIATTR_MERCURY_ISA_VERSION
	.align		4
        /*0040*/ 	.byte	0x03, 0x5f
        /*0042*/ 	.short	0x0101


	//----- nvinfo : EIATTR_VRC_CTA_INIT_COUNT
	.align		4
        /*0044*/ 	.byte	0x02, 0x4a
	.zero		1
	.zero		1


	//----- nvinfo : EIATTR_EXIT_INSTR_OFFSETS
	.align		4
        /*0048*/ 	.byte	0x04, 0x1c
        /*004a*/ 	.short	(.L_80 - .L_79)


	//   ....[0]....
.L_79:
        /*004c*/ 	.word	0x0000bc60


	//----- nvinfo : EIATTR_CRS_STACK_SIZE
	.align		4
.L_80:
        /*0050*/ 	.byte	0x04, 0x1e
        /*0052*/ 	.short	(.L_82 - .L_81)
.L_81:
        /*0054*/ 	.word	0x00000000


	//----- nvinfo : EIATTR_CBANK_PARAM_SIZE
	.align		4
.L_82:
        /*0058*/ 	.byte	0x03, 0x19
        /*005a*/ 	.short	0x0018


	//----- nvinfo : EIATTR_PARAM_CBANK
	.align		4
        /*005c*/ 	.byte	0x04, 0x0a
        /*005e*/ 	.short	(.L_84 - .L_83)
	.align		4
.L_83:
        /*0060*/ 	.word	index@(.nv.constant0._Z8run_trajPfS_P17curandStateXORWOW)
        /*0064*/ 	.short	0x0380
        /*0066*/ 	.short	0x0018


	//----- nvinfo : EIATTR_SW_WAR
	.align		4
.L_84:
        /*0068*/ 	.byte	0x04, 0x36
        /*006a*/ 	.short	(.L_86 - .L_85)
.L_85:
        /*006c*/ 	.word	0x00000008
.L_86:


//--------------------- .nv.info._Z11run_momentsPfS_S_S_P17curandStateXORWOW --------------------------
	.section	.nv.info._Z11run_momentsPfS_S_S_P17curandStateXORWOW,"",@"SHT_CUDA_INFO"
	.sectionflags	@""
	.align	4


	//----- nvinfo : EIATTR_CUDA_API_VERSION
	.align		4
        /*0000*/ 	.byte	0x04, 0x37
        /*0002*/ 	.short	(.L_88 - .L_87)
.L_87:
        /*0004*/ 	.word	0x00000082


	//----- nvinfo : EIATTR_KPARAM_INFO
	.align		4
.L_88:
        /*0008*/ 	.byte	0x04, 0x17
        /*000a*/ 	.short	(.L_90 - .L_89)
.L_89:
        /*000c*/ 	.word	0x00000000
        /*0010*/ 	.short	0x0004
        /*0012*/ 	.short	0x0020
        /*0014*/ 	.byte	0x00, 0xf5, 0x21, 0x00


	//----- nvinfo : EIATTR_KPARAM_INFO
	.align		4
.L_90:
        /*0018*/ 	.byte	0x04, 0x17
        /*001a*/ 	.short	(.L_92 - .L_91)
.L_91:
        /*001c*/ 	.word	0x00000000
        /*0020*/ 	.short	0x0003
        /*0022*/ 	.short	0x0018
        /*0024*/ 	.byte	0x00, 0xf5, 0x21, 0x00


	//----- nvinfo : EIATTR_KPARAM_INFO
	.align		4
.L_92:
        /*0028*/ 	.byte	0x04, 0x17
        /*002a*/ 	.short	(.L_94 - .L_93)
.L_93:
        /*002c*/ 	.word	0x00000000
        /*0030*/ 	.short	0x0002
        /*0032*/ 	.short	0x0010
        /*0034*/ 	.byte	0x00, 0xf5, 0x21, 0x00


	//----- nvinfo : EIATTR_KPARAM_INFO
	.align		4
.L_94:
        /*0038*/ 	.byte	0x04, 0x17
        /*003a*/ 	.short	(.L_96 - .L_95)
.L_95:
        /*003c*/ 	.word	0x00000000
        /*0040*/ 	.short	0x0001
        /*0042*/ 	.short	0x0008
        /*0044*/ 	.byte	0x00, 0xf5, 0x21, 0x00


	//----- nvinfo : EIATTR_KPARAM_INFO
	.align		4
.L_96:
        /*0048*/ 	.byte	0x04, 0x17
        /*004a*/ 	.short	(.L_98 - .L_97)
.L_97:
        /*004c*/ 	.word	0x00000000
        /*0050*/ 	.short	0x0000
        /*0052*/ 	.short	0x0000
        /*0054*/ 	.byte	0x00, 0xf5, 0x21, 0x00


	//----- nvinfo : EIATTR_SPARSE_MMA_MASK
	.align		4
.L_98:
        /*0058*/ 	.byte	0x03, 0x50
        /*005a*/ 	.short	0x0000


	//----- nvinfo : EIATTR_MAXREG_COUNT
	.align		4
        /*005c*/ 	.byte	0x03, 0x1b
        /*005e*/ 	.short	0x00ff


	//----- nvinfo : EIATTR_MERCURY_ISA_VERSION
	.align		4
        /*0060*/ 	.byte	0x03, 0x5f
        /*0062*/ 	.short	0x0101


	//----- nvinfo : EIATTR_VRC_CTA_INIT_COUNT
	.align		4
        /*0064*/ 	.byte	0x02, 0x4a
	.zero		1
	.zero		1


	//----- nvinfo : EIATTR_EXIT_INSTR_OFFSETS
	.align		4
        /*0068*/ 	.byte	0x04, 0x1c
        /*006a*/ 	.short	(.L_100 - .L_99)


	//   ....[0]....
.L_99:
        /*006c*/ 	.word	0x0000d4c0


	//----- nvinfo : EIATTR_CRS_STACK_SIZE
	.align		4
.L_100:
        /*0070*/ 	.byte	0x04, 0x1e
        /*0072*/ 	.short	(.L_102 - .L_101)
.L_101:
        /*0074*/ 	.word	0x00000000


	//----- nvinfo : EIATTR_CBANK_PARAM_SIZE
	.align		4
.L_102:
        /*0078*/ 	.byte	0x03, 0x19
        /*007a*/ 	.short	0x0028


	//----- nvinfo : EIATTR_PARAM_CBANK
	.align		4
        /*007c*/ 	.byte	0x04, 0x0a
        /*007e*/ 	.short	(.L_104 - .L_103)
	.align		4
.L_103:
        /*0080*/ 	.word	index@(.nv.constant0._Z11run_momentsPfS_S_S_P17curandStateXORWOW)
        /*0084*/ 	.short	0x0380
        /*0086*/ 	.short	0x0028


	//----- nvinfo : EIATTR_SW_WAR
	.align		4
.L_104:
        /*0088*/ 	.byte	0x04, 0x36
        /*008a*/ 	.short	(.L_106 - .L_105)
.L_105:
        /*008c*/ 	.word	0x00000008
.L_106:


//--------------------- .nv.info._Z12init_dev_rngPjP17curandStateXORWOW --------------------------
	.section	.nv.info._Z12init_dev_rngPjP17curandStateXORWOW,"",@"SHT_CUDA_INFO"
	.sectionflags	@""
	.align	4


	//----- nvinfo : EIATTR_CUDA_API_VERSION
	.align		4
        /*0000*/ 	.byte	0x04, 0x37
        /*0002*/ 	.short	(.L_108 - .L_107)
.L_107:
        /*0004*/ 	.word	0x00000082


	//----- nvinfo : EIATTR_KPARAM_INFO
	.align		4
.L_108:
        /*0008*/ 	.byte	0x04, 0x17
        /*000a*/ 	.short	(.L_110 - .L_109)
.L_109:
        /*000c*/ 	.word	0x00000000
        /*0010*/ 	.short	0x0001
        /*0012*/ 	.short	0x0008
        /*0014*/ 	.byte	0x00, 0xf5, 0x21, 0x00


	//----- nvinfo : EIATTR_KPARAM_INFO
	.align		4
.L_110:
        /*0018*/ 	.byte	0x04, 0x17
        /*001a*/ 	.short	(.L_112 - .L_111)
.L_111:
        /*001c*/ 	.word	0x00000000
        /*0020*/ 	.short	0x0000
        /*0022*/ 	.short	0x0000
        /*0024*/ 	.byte	0x00, 0xf5, 0x21, 0x00


	//----- nvinfo : EIATTR_SPARSE_MMA_MASK
	.align		4
.L_112:
        /*0028*/ 	.byte	0x03, 0x50
        /*002a*/ 	.short	0x0000


	//----- nvinfo : EIATTR_MAXREG_COUNT
	.align		4
        /*002c*/ 	.byte	0x03, 0x1b
        /*002e*/ 	.short	0x00ff


	//----- nvinfo : EIATTR_MERCURY_ISA_VERSION
	.align		4
        /*0030*/ 	.byte	0x03, 0x5f
        /*0032*/ 	.short	0x0101


	//----- nvinfo : EIATTR_VRC_CTA_INIT_COUNT
	.align		4
        /*0034*/ 	.byte	0x02, 0x4a
	.zero		1
	.zero		1


	//----- nvinfo : EIATTR_EXIT_INSTR_OFFSETS
	.align		4
        /*0038*/ 	.byte	0x04, 0x1c
        /*003a*/ 	.short	(.L_114 - .L_113)


	//   ....[0]....
.L_113:
        /*003c*/ 	.word	0x00000ec0


	//----- nvinfo : EIATTR_CRS_STACK_SIZE
	.align		4
.L_114:
        /*0040*/ 	.byte	0x04, 0x1e
        /*0042*/ 	.short	(.L_116 - .L_115)
.L_115:
        /*0044*/ 	.word	0x00000000


	//----- nvinfo : EIATTR_CBANK_PARAM_SIZE
	.align		4
.L_116:
        /*0048*/ 	.byte	0x03, 0x19
        /*004a*/ 	.short	0x0010


	//----- nvinfo : EIATTR_PARAM_CBANK
	.align		4
        /*004c*/ 	.byte	0x04, 0x0a
        /*004e*/ 	.short	(.L_118 - .L_117)
	.align		4
.L_117:
        /*0050*/ 	.word	index@(.nv.constant0._Z12init_dev_rngPjP17curandStateXORWOW)
        /*0054*/ 	.short	0x0380
        /*0056*/ 	.short	0x0010


	//----- nvinfo : EIATTR_SW_WAR
	.align		4
.L_118:
        /*0058*/ 	.byte	0x04, 0x36
        /*005a*/ 	.short	(.L_120 - .L_119)
.L_119:
        /*005c*/ 	.word	0x00000008
.L_120:


//--------------------- .nv.callgraph             --------------------------
	.section	.nv.callgraph,"",@"SHT_CUDA_CALLGRAPH"
	.align	4
	.sectionentsize	8
	.align		4
        /*0000*/ 	.word	0x00000000
	.align		4
        /*0004*/ 	.word	0xffffffff
	.align		4
        /*0008*/ 	.word	0x00000000
	.align		4
        /*000c*/ 	.word	0xfffffffe
	.align		4
        /*0010*/ 	.word	0x00000000
	.align		4
        /*0014*/ 	.word	0xfffffffd
	.align		4
        /*0018*/ 	.word	0x00000000
	.align		4
        /*001c*/ 	.word	0xfffffffc


//--------------------- .nv.constant4             --------------------------
	.section	.nv.constant4,"a",@progbits
	.align	8
	.align		8
.nv.constant4:
        /*0000*/ 	.dword	precalc_xorwow_matrix
	.align		8
        /*0008*/ 	.dword	precalc_xorwow_offset_matrix
	.align		8
        /*0010*/ 	.dword	mrg32k3aM1
	.align		8
        /*0018*/ 	.dword	mrg32k3aM2
	.align		8
        /*0020*/ 	.dword	mrg32k3aM1SubSeq
	.align		8
        /*0028*/ 	.dword	mrg32k3aM2SubSeq
	.align		8
        /*0030*/ 	.dword	mrg32k3aM1Seq
	.align		8
        /*0038*/ 	.dword	mrg32k3aM2Seq
	.align		8
        /*0040*/ 	.dword	__cudart_i2opi_f


//--------------------- .nv.constant3             --------------------------
	.section	.nv.constant3,"a",@progbits
	.align	8
.nv.constant3:
	.type		__cr_lgamma_table,@object
	.size		__cr_lgamma_table,(d_amp - __cr_lgamma_table)
__cr_lgamma_table:
        /*0000*/ 	.byte	0x00, 0x00, 0x00, 0x00, 0x00, 0x00, 0x00, 0x00, 0x00, 0x00, 0x00, 0x00, 0x00, 0x00, 0x00, 0x00
        /*0010*/ 	.byte	0xef, 0x39, 0xfa, 0xfe, 0x42, 0x2e, 0xe6, 0x3f, 0x02, 0x20, 0x2a, 0xfa, 0x0b, 0xab, 0xfc, 0x3f
        /*0020*/ 	.byte	0xf9, 0x2c, 0x92, 0x7c, 0xa7, 0x6c, 0x09, 0x40, 0xc9, 0x79, 0x44, 0x3c, 0x64, 0x26, 0x13, 0x40
        /*0030*/ 	.byte	0xca, 0x01, 0xcf, 0x3a, 0x27, 0x51, 0x1a, 0x40, 0x30, 0xcc, 0x2d, 0xf3, 0xe1, 0x0c, 0x21, 0x40
        /*0040*/ 	.byte	0x0d, 0xb7, 0xfc, 0x82, 0x8e, 0x35, 0x25, 0x40
	.type		d_amp,@object
	.size		d_amp,(d_omega - d_amp)
d_amp:
	.zero		4
	.type		d_omega,@object
	.size		d_omega,(d_force - d_omega)
d_omega:
	.zero		4
	.type		d_force,@object
	.size		d_force,(d_Dg - d_force)
d_force:
	.zero		4
	.type		d_Dg,@object
	.size		d_Dg,(d_Dp - d_Dg)
d_Dg:
	.zero		4
	.type		d_Dp,@object
	.size		d_Dp,(d_lambda - d_Dp)
d_Dp:
	.zero		4
	.type		d_lambda,@object
	.size		d_lambda,(d_mean - d_lambda)
d_lambda:
	.zero		4
	.type		d_mean,@object
	.size		d_mean,(d_fa - d_mean)
d_mean:
	.zero		4
	.type		d_fa,@object
	.size		d_fa,(d_fb - d_fa)
d_fa:
	.zero		4
	.type		d_fb,@object
	.size		d_fb,(d_mua - d_fb)
d_fb:
	.zero		4
	.type		d_mua,@object
	.size		d_mua,(d_mub - d_mua)
d_mua:
	.zero		4
	.type		d_mub,@object
	.size		d_mub,(d_comp - d_mub)
d_mub:
	.zero		4
	.type		d_comp,@object
	.size		d_comp,(d_spp - d_comp)
d_comp:
	.zero		4
	.type		d_spp,@object
	.size		d_spp,(d_2ndorder - d_spp)
d_spp:
	.zero		4
	.type		d_2ndorder,@object
	.size		d_2ndorder,(d_paths - d_2ndorder)
d_2ndorder:
	.zero		4
	.type		d_paths,@object
	.size		d_paths,(d_steps - d_paths)
d_paths:
	.zero		8
	.type		d_steps,@object
	.size		d_steps,(d_trigger - d_steps)
d_steps:
	.zero		8
	.type		d_trigger,@object
	.size		d_trigger,(d_domainx - d_trigger)
d_trigger:
	.zero		8
	.type		d_domainx,@object
	.size		d_domainx,(.L_26 - d_domainx)
d_domainx:
	.zero		1
.L_26:
	.zero		3
	.type		d_points,@object
	.size		d_points,(.L_27 - d_points)
d_points:
	.zero		4
.L_27:


//--------------------- .text._Z8run_trajPfS_P17curandStateXORWOW --------------------------
	.section	.text._Z8run_trajPfS_P17curandStateXORWOW,"ax",@progbits
	.align	128
        .global         _Z8run_trajPfS_P17curandStateXORWOW
        .type           _Z8run_trajPfS_P17curandStateXORWOW,@function
        .size           _Z8run_trajPfS_P17curandStateXORWOW,(.L_x_494 - _Z8run_trajPfS_P17curandStateXORWOW)
        .other          _Z8run_trajPfS_P17curandStateXORWOW,@"STO_CUDA_ENTRY STV_DEFAULT"
_Z8run_trajPfS_P17curandStateXORWOW:
.text._Z8run_trajPfS_P17curandStateXORWOW:
[----:B------:R-:W0:Y:S01]  /*0000*/  LDC R1, c[0x0][0x37c] ;  /* 0x0000df00ff017b82 */ /* 0x000e220000000800 */
[----:B------:R-:W1:Y:S07]  /*0010*/  S2R R0, SR_TID.X ;  /* 0x0000000000007919 */ /* 0x000e6e0000002100 */
[----:B------:R-:W1:Y:S01]  /*0020*/  S2UR UR4, SR_CTAID.X ;  /* 0x00000000000479c3 */ /* 0x000e620000002500 */
[----:B------:R-:W2:Y:S01]  /*0030*/  LDCU.64 UR8, c[0x0][0x358] ;  /* 0x00006b00ff0877ac */ /* 0x000ea20008000a00 */
[----:B0-----:R-:W-:-:S06]  /*0040*/  VIADD R1, R1, 0xffffffe0 ;  /* 0xffffffe001017836 */ /* 0x001fcc0000000000 */
[----:B------:R-:W1:Y:S08]  /*0050*/  LDC R3, c[0x0][0x360] ;  /* 0x0000d800ff037b82 */ /* 0x000e700000000800 */
[----:B------:R-:W0:Y:S08]  /*0060*/  LDC.64 R32, c[0x0][0x380] ;  /* 0x0000e000ff207b82 */ /* 0x000e300000000a00 */
[----:B------:R-:W3:Y:S08]  /*0070*/  LDC.64 R30, c[0x0][0x388] ;  /* 0x0000e200ff1e7b82 */ /* 0x000ef00000000a00 */
[----:B------:R-:W4:Y:S01]  /*0080*/  LDC.64 R28, c[0x0][0x390] ;  /* 0x0000e400ff1c7b82 */ /* 0x000f220000000a00 */
[----:B-1----:R-:W-:Y:S01]  /*0090*/  IMAD R3, R3, UR4, R0 ;  /* 0x0000000403037c24 */ /* 0x002fe2000f8e0200 */
[----:B------:R-:W1:Y:S03]  /*00a0*/  LDCU UR4, c[0x3][0x64] ;  /* 0x00c00c80ff0477ac */ /* 0x000e660008000800 */
[----:B0-----:R-:W-:-:S05]  /*00b0*/  IMAD.WIDE.U32 R32, R3, 0x4, R32 ;  /* 0x0000000403207825 */ /* 0x001fca00078e0020 */
[----:B--2---:R0:W5:Y:S01]  /*00c0*/  LDG.E R14, desc[UR8][R32.64] ;  /* 0x00000008200e7981 */ /* 0x004162000c1e1900 */
[----:B---3--:R-:W-:-:S05]  /*00d0*/  IMAD.WIDE.U32 R30, R3, 0x4, R30 ;  /* 0x00000004031e7825 */ /* 0x008fca00078e001e */
[----:B------:R0:W5:Y:S01]  /*00e0*/  LDG.E R0, desc[UR8][R30.64] ;  /* 0x000000081e007981 */ /* 0x000162000c1e1900 */
[----:B----4-:R-:W-:-:S05]  /*00f0*/  IMAD.WIDE.U32 R28, R3, 0x30, R28 ;  /* 0x00000030031c7825 */ /* 0x010fca00078e001c */
[----:B------:R0:W5:Y:S04]  /*0100*/  LDG.E R3, desc[UR8][R28.64+0x20] ;  /* 0x000020081c037981 */ /* 0x000168000c1e1900 */
[----:B------:R0:W5:Y:S04]  /*0110*/  LDG.E.64 R26, desc[UR8][R28.64+0x28] ;  /* 0x000028081c1a7981 */ /* 0x000168000c1e1b00 */
[----:B------:R0:W5:Y:S04]  /*0120*/  LDG.E.64 R24, desc[UR8][R28.64] ;  /* 0x000000081c187981 */ /* 0x000168000c1e1b00 */
[----:B------:R0:W5:Y:S04]  /*0130*/  LDG.E.64 R10, desc[UR8][R28.64+0x8] ;  /* 0x000008081c0a7981 */ /* 0x000168000c1e1b00 */
[----:B------:R0:W5:Y:S04]  /*0140*/  LDG.E.64 R12, desc[UR8][R28.64+0x10] ;  /* 0x000010081c0c7981 */ /* 0x000168000c1e1b00 */
[----:B------:R0:W5:Y:S01]  /*0150*/  LDG.E.64 R22, desc[UR8][R28.64+0x18] ;  /* 0x000018081c167981 */ /* 0x000162000c1e1b00 */
[----:B-1----:R-:W-:Y:S01]  /*0160*/  FSETP.NEU.AND P0, PT, RZ, UR4, PT ;  /* 0x00000004ff007c0b */ /* 0x002fe2000bf0d000 */
[----:B------:R-:W-:-:S12]  /*0170*/  BSSY.RECONVERGENT B2, `(.L_x_0) ;  /* 0x0000097000027945 */ /* 0x000fd80003800200 */
[----:B0-----:R-:W-:Y:S05]  /*0180*/  @!P0 BRA `(.L_x_1) ;  /* 0x0000000400d08947 */ /* 0x001fea0003800000 */
[----:B------:R-:W0:Y:S02]  /*0190*/  LDC R7, c[0x3][0x6c] ;  /* 0x00c01b00ff077b82 */ /* 0x000e240000000800 */
[----:B0-----:R-:W-:-:S05]  /*01a0*/  VIADD R2, R7, 0x1800000 ;  /* 0x0180000007027836 */ /* 0x001fca0000000000 */
[----:B------:R-:W-:-:S04]  /*01b0*/  LOP3.LUT R2, R2, 0x7f800000, RZ, 0xc0, !PT ;  /* 0x7f80000002027812 */ /* 0x000fc800078ec0ff */
[----:B------:R-:W-:-:S13]  /*01c0*/  ISETP.GT.U32.AND P0, PT, R2, 0x1ffffff, PT ;  /* 0x01ffffff0200780c */ /* 0x000fda0003f04070 */
[----:B------:R-:W-:Y:S05]  /*01d0*/  @P0 BRA `(.L_x_2) ;  /* 0x0000000000180947 */ /* 0x000fea0003800000 */
[----:B------:R-:W0:Y:S01]  /*01e0*/  LDCU UR4, c[0x3][0x6c] ;  /* 0x00c00d80ff0477ac */ /* 0x000e220008000800 */
[----:B------:R-:W-:Y:S02]  /*01f0*/  MOV R9, 0x220 ;  /* 0x0000022000097802 */ /* 0x000fe40000000f00 */
[----:B0-----:R-:W-:-:S07]  /*0200*/  MOV R2, UR4 ;  /* 0x0000000400027c02 */ /* 0x001fce0008000f00 */
[----:B-----5:R-:W-:Y:S05]  /*0210*/  CALL.REL.NOINC `($__internal_2_$__cuda_sm20_rcp_rn_f32_slowpath) ;  /* 0x000000bc00dc7944 */ /* 0x020fea0003c00000 */
[----:B------:R-:W-:Y:S01]  /*0220*/  IMAD.MOV.U32 R6, RZ, RZ, R2 ;  /* 0x000000ffff067224 */ /* 0x000fe200078e0002 */
[----:B------:R-:W-:Y:S06]  /*0230*/  BRA `(.L_x_3) ;  /* 0x0000000000107947 */ /* 0x000fec0003800000 */
.L_x_2:
[----:B------:R-:W0:Y:S02]  /*0240*/  MUFU.RCP R6, R7 ;  /* 0x0000000700067308 */ /* 0x000e240000001000 */
[----:B0-----:R-:W-:-:S04]  /*0250*/  FFMA R2, R6, R7, -1 ;  /* 0xbf80000006027423 */ /* 0x001fc80000000007 */
[----:B------:R-:W-:-:S04]  /*0260*/  FADD.FTZ R5, -R2, -RZ ;  /* 0x800000ff02057221 */ /* 0x000fc80000010100 */
[----:B------:R-:W-:-:S07]  /*0270*/  FFMA R6, R6, R5, R6 ;  /* 0x0000000506067223 */ /* 0x000fce0000000006 */
.L_x_3:
[----:B------:R-:W0:Y:S02]  /*0280*/  LDC R4, c[0x3][0x70] ;  /* 0x00c01c00ff047b82 */ /* 0x000e240000000800 */
[----:B0-----:R-:W-:-:S05]  /*0290*/  VIADD R2, R4, 0x1800000 ;  /* 0x0180000004027836 */ /* 0x001fca0000000000 */
[----:B------:R-:W-:-:S04]  /*02a0*/  LOP3.LUT R2, R2, 0x7f800000, RZ, 0xc0, !PT ;  /* 0x7f80000002027812 */ /* 0x000fc800078ec0ff */
[----:B------:R-:W-:-:S13]  /*02b0*/  ISETP.GT.U32.AND P0, PT, R2, 0x1ffffff, PT ;  /* 0x01ffffff0200780c */ /* 0x000fda0003f04070 */
[----:B------:R-:W-:Y:S05]  /*02c0*/  @P0 BRA `(.L_x_4) ;  /* 0x0000000000140947 */ /* 0x000fea0003800000 */
[----:B------:R-:W0:Y:S01]  /*02d0*/  LDC R2, c[0x3][0x70] ;  /* 0x00c01c00ff027b82 */ /* 0x000e220000000800 */
[----:B------:R-:W-:-:S07]  /*02e0*/  MOV R9, 0x300 ;  /* 0x0000030000097802 */ /* 0x000fce0000000f00 */
[----:B0----5:R-:W-:Y:S05]  /*02f0*/  CALL.REL.NOINC `($__internal_2_$__cuda_sm20_rcp_rn_f32_slowpath) ;  /* 0x000000bc00a47944 */ /* 0x021fea0003c00000 */
[----:B------:R-:W-:Y:S01]  /*0300*/  MOV R5, R2 ;  /* 0x0000000200057202 */ /* 0x000fe20000000f00 */
[----:B------:R-:W-:Y:S06]  /*0310*/  BRA `(.L_x_5) ;  /* 0x0000000000107947 */ /* 0x000fec0003800000 */
.L_x_4:
[----:B------:R-:W0:Y:S02]  /*0320*/  MUFU.RCP R5, R4 ;  /* 0x0000000400057308 */ /* 0x000e240000001000 */
[----:B0-----:R-:W-:-:S04]  /*0330*/  FFMA R2, R5, R4, -1 ;  /* 0xbf80000005027423 */ /* 0x001fc80000000004 */
[----:B------:R-:W-:-:S04]  /*0340*/  FADD.FTZ R2, -R2, -RZ ;  /* 0x800000ff02027221 */ /* 0x000fc80000010100 */
[----:B------:R-:W-:-:S07]  /*0350*/  FFMA R5, R5, R2, R5 ;  /* 0x0000000205057223 */ /* 0x000fce0000000005 */
.L_x_5:
[----:B------:R-:W0:Y:S01]  /*0360*/  LDC R8, c[0x3][0x4c] ;  /* 0x00c01300ff087b82 */ /* 0x000e220000000800 */
[----:B------:R-:W-:Y:S02]  /*0370*/  UMOV UR4, 0x40c90fdb ;  /* 0x40c90fdb00047882 */ /* 0x000fe40000000000 */
[----:B------:R-:W-:Y:S01]  /*0380*/  IMAD.U32 R9, RZ, RZ, UR4 ;  /* 0x00000004ff097e24 */ /* 0x000fe2000f8e00ff */
[----:B0-----:R-:W0:Y:S08]  /*0390*/  MUFU.RCP R2, R8 ;  /* 0x0000000800027308 */ /* 0x001e300000001000 */
[----:B------:R-:W1:Y:S01]  /*03a0*/  FCHK P0, R9, R8 ;  /* 0x0000000809007302 */ /* 0x000e620000000000 */
[----:B0-----:R-:W-:-:S04]  /*03b0*/  FFMA R7, R2, -R8, 1 ;  /* 0x3f80000002077423 */ /* 0x001fc80000000808 */
[----:B------:R-:W-:-:S04]  /*03c0*/  FFMA R2, R2, R7, R2 ;  /* 0x0000000702027223 */ /* 0x000fc80000000002 */
[----:B------:R-:W-:-:S04]  /*03d0*/  FFMA R7, R2, 6.2831854820251464844, RZ ;  /* 0x40c90fdb02077823 */ /* 0x000fc800000000ff */
[----:B------:R-:W-:-:S04]  /*03e0*/  FFMA R4, R7, -R8, 6.2831854820251464844 ;  /* 0x40c90fdb07047423 */ /* 0x000fc80000000808 */
[----:B------:R-:W-:Y:S01]  /*03f0*/  FFMA R7, R2, R4, R7 ;  /* 0x0000000402077223 */ /* 0x000fe20000000007 */
[----:B-1----:R-:W-:Y:S06]  /*0400*/  @!P0 BRA `(.L_x_6) ;  /* 0x0000000000188947 */ /* 0x002fec0003800000 */
[----:B------:R-:W0:Y:S01]  /*0410*/  LDCU UR4, c[0x3][0x4c] ;  /* 0x00c00980ff0477ac */ /* 0x000e220008000800 */
[----:B------:R-:W-:Y:S01]  /*0420*/  IMAD.MOV.U32 R2, RZ, RZ, 0x40c90fdb ;  /* 0x40c90fdbff027424 */ /* 0x000fe200078e00ff */
[----:B------:R-:W-:Y:S02]  /*0430*/  MOV R4, 0x460 ;  /* 0x0000046000047802 */ /* 0x000fe40000000f00 */
[----:B0-----:R-:W-:-:S07]  /*0440*/  MOV R15, UR4 ;  /* 0x00000004000f7c02 */ /* 0x001fce0008000f00 */
[----:B-----5:R-:W-:Y:S05]  /*0450*/  CALL.REL.NOINC `($__internal_4_$__cuda_sm3x_div_rn_noftz_f32_slowpath) ;  /* 0x000000c000747944 */ /* 0x020fea0003c00000 */
[----:B------:R-:W-:-:S07]  /*0460*/  IMAD.MOV.U32 R7, RZ, RZ, R2 ;  /* 0x000000ffff077224 */ /* 0x000fce00078e0002 */
.L_x_6:
[----:B------:R-:W-:-:S13]  /*0470*/  FSETP.GEU.AND P0, PT, R6, R5, PT ;  /* 0x000000050600720b */ /* 0x000fda0003f0e000 */
[----:B------:R-:W-:Y:S05]  /*0480*/  @P0 BRA `(.L_x_7) ;  /* 0x0000000000880947 */ /* 0x000fea0003800000 */
[----:B------:R-:W-:-:S13]  /*0490*/  FSETP.GEU.AND P0, PT, R6, R7, PT ;  /* 0x000000070600720b */ /* 0x000fda0003f0e000 */
[----:B------:R-:W-:Y:S05]  /*04a0*/  @P0 BRA `(.L_x_8) ;  /* 0x00000000003c0947 */ /* 0x000fea0003800000 */
[----:B------:R-:W0:Y:S02]  /*04b0*/  LDCU UR4, c[0x3][0x78] ;  /* 0x00c00f00ff0477ac */ /* 0x000e240008000800 */
[----:B0-----:R-:W-:-:S04]  /*04c0*/  I2FP.F32.S32 R15, UR4 ;  /* 0x00000004000f7c45 */ /* 0x001fc80008201400 */
[----:B------:R-:W0:Y:S08]  /*04d0*/  MUFU.RCP R2, R15 ;  /* 0x0000000f00027308 */ /* 0x000e300000001000 */
[----:B------:R-:W1:Y:S01]  /*04e0*/  FCHK P0, R6, R15 ;  /* 0x0000000f06007302 */ /* 0x000e620000000000 */
[----:B0-----:R-:W-:-:S04]  /*04f0*/  FFMA R5, -R15, R2, 1 ;  /* 0x3f8000000f057423 */ /* 0x001fc80000000102 */
[----:B------:R-:W-:-:S04]  /*0500*/  FFMA R5, R2, R5, R2 ;  /* 0x0000000502057223 */ /* 0x000fc80000000002 */
[----:B------:R-:W-:-:S04]  /*0510*/  FFMA R2, R5, R6, RZ ;  /* 0x0000000605027223 */ /* 0x000fc800000000ff */
[----:B------:R-:W-:-:S04]  /*0520*/  FFMA R7, -R15, R2, R6 ;  /* 0x000000020f077223 */ /* 0x000fc80000000106 */
[----:B------:R-:W-:Y:S01]  /*0530*/  FFMA R2, R5, R7, R2 ;  /* 0x0000000705027223 */ /* 0x000fe20000000002 */
[----:B-1----:R-:W-:Y:S06]  /*0540*/  @!P0 BRA `(.L_x_9) ;  /* 0x00000000000c8947 */ /* 0x002fec0003800000 */
[----:B------:R-:W-:Y:S01]  /*0550*/  IMAD.MOV.U32 R2, RZ, RZ, R6 ;  /* 0x000000ffff027224 */ /* 0x000fe200078e0006 */
[----:B------:R-:W-:-:S07]  /*0560*/  MOV R4, 0x580 ;  /* 0x0000058000047802 */ /* 0x000fce0000000f00 */
[----:B-----5:R-:W-:Y:S05]  /*0570*/  CALL.REL.NOINC `($__internal_4_$__cuda_sm3x_div_rn_noftz_f32_slowpath) ;  /* 0x000000c0002c7944 */ /* 0x020fea0003c00000 */
.L_x_9:
[----:B------:R-:W-:Y:S01]  /*0580*/  MOV R5, R2 ;  /* 0x0000000200057202 */ /* 0x000fe20000000f00 */
[----:B------:R-:W-:Y:S06]  /*0590*/  BRA `(.L_x_10) ;  /* 0x0000000400507947 */ /* 0x000fec0003800000 */
.L_x_8:
[----:B------:R-:W0:Y:S01]  /*05a0*/  LDCU UR4, c[0x3][0x78] ;  /* 0x00c00f00ff0477ac */ /* 0x000e220008000800 */
[----:B------:R-:W-:Y:S01]  /*05b0*/  BSSY.RECONVERGENT B3, `(.L_x_11) ;  /* 0x000000d000037945 */ /* 0x000fe20003800200 */
        /* <DEDUP_REMOVED lines=12> */
.L_x_12:
[----:B------:R-:W-:Y:S05]  /*0680*/  BSYNC.RECONVERGENT B3 ;  /* 0x0000000000037941 */ /* 0x000fea0003800200 */
.L_x_11:
[----:B------:R-:W-:Y:S01]  /*0690*/  IMAD.MOV.U32 R5, RZ, RZ, R2 ;  /* 0x000000ffff057224 */ /* 0x000fe200078e0002 */
[----:B------:R-:W-:Y:S06]  /*06a0*/  BRA `(.L_x_10) ;  /* 0x00000004000c7947 */ /* 0x000fec0003800000 */
.L_x_7:
        /* <DEDUP_REMOVED lines=12> */
[----:B------:R-:W-:Y:S02]  /*0770*/  MOV R2, R5 ;  /* 0x0000000500027202 */ /* 0x000fe40000000f00 */
[----:B------:R-:W-:-:S07]  /*0780*/  MOV R4, 0x7a0 ;  /* 0x000007a000047802 */ /* 0x000fce0000000f00 */
[----:B-----5:R-:W-:Y:S05]  /*0790*/  CALL.REL.NOINC `($__internal_4_$__cuda_sm3x_div_rn_noftz_f32_slowpath) ;  /* 0x000000bc00a47944 */ /* 0x020fea0003c00000 */
.L_x_14:
[----:B------:R-:W-:Y:S01]  /*07a0*/  IMAD.MOV.U32 R5, RZ, RZ, R2 ;  /* 0x000000ffff057224 */ /* 0x000fe200078e0002 */
[----:B------:R-:W-:Y:S06]  /*07b0*/  BRA `(.L_x_10) ;  /* 0x0000000000c87947 */ /* 0x000fec0003800000 */
.L_x_13:
        /* <DEDUP_REMOVED lines=14> */
.L_x_16:
[----:B------:R-:W-:Y:S05]  /*08a0*/  BSYNC.RECONVERGENT B3 ;  /* 0x0000000000037941 */ /* 0x000fea0003800200 */
.L_x_15:
[----:B------:R-:W-:Y:S01]  /*08b0*/  MOV R5, R2 ;  /* 0x0000000200057202 */ /* 0x000fe20000000f00 */
[----:B------:R-:W-:Y:S06]  /*08c0*/  BRA `(.L_x_10) ;  /* 0x0000000000847947 */ /* 0x000fec0003800000 */
.L_x_1:
        /* <DEDUP_REMOVED lines=12> */
[----:B------:R-:W-:Y:S01]  /*0990*/  HFMA2 R2, -RZ, RZ, 2.392578125, 0.0004794597625732421875 ;  /* 0x40c90fdbff027431 */ /* 0x000fe200000001ff */
[----:B------:R-:W-:Y:S01]  /*09a0*/  MOV R4, 0x9d0 ;  /* 0x000009d000047802 */ /* 0x000fe20000000f00 */
[----:B0-----:R-:W-:-:S07]  /*09b0*/  IMAD.U32 R15, RZ, RZ, UR4 ;  /* 0x00000004ff0f7e24 */ /* 0x001fce000f8e00ff */
[----:B-----5:R-:W-:Y:S05]  /*09c0*/  CALL.REL.NOINC `($__internal_4_$__cuda_sm3x_div_rn_noftz_f32_slowpath) ;  /* 0x000000bc00187944 */ /* 0x020fea0003c00000 */
[----:B------:R-:W-:-:S07]  /*09d0*/  MOV R5, R2 ;  /* 0x0000000200057202 */ /* 0x000fce0000000f00 */
.L_x_17:
        /* <DEDUP_REMOVED lines=14> */
.L_x_19:
[----:B------:R-:W-:Y:S05]  /*0ac0*/  BSYNC.RECONVERGENT B3 ;  /* 0x0000000000037941 */ /* 0x000fea0003800200 */
.L_x_18:
[----:B------:R-:W-:-:S07]  /*0ad0*/  MOV R5, R2 ;  /* 0x0000000200057202 */ /* 0x000fce0000000f00 */
.L_x_10:
[----:B------:R-:W-:Y:S05]  /*0ae0*/  BSYNC.RECONVERGENT B2 ;  /* 0x0000000000027941 */ /* 0x000fea0003800200 */
.L_x_0:
[----:B------:R-:W0:Y:S01]  /*0af0*/  LDC R2, c[0x3][0x7c] ;  /* 0x00c01f00ff027b82 */ /* 0x000e220000000800 */
[----:B------:R-:W1:Y:S01]  /*0b00*/  LDCU UR4, c[0x3][0x58] ;  /* 0x00c00b00ff0477ac */ /* 0x000e620008000800 */
[----:B-----5:R-:W-:Y:S01]  /*0b10*/  IMAD.MOV.U32 R17, RZ, RZ, R13 ;  /* 0x000000ffff117224 */ /* 0x020fe200078e000d */
[----:B------:R-:W-:Y:S01]  /*0b20*/  MOV R16, R12 ;  /* 0x0000000c00107202 */ /* 0x000fe20000000f00 */
[----:B------:R-:W-:Y:S01]  /*0b30*/  IMAD.MOV.U32 R9, RZ, RZ, R11 ;  /* 0x000000ffff097224 */ /* 0x000fe200078e000b */
[----:B------:R-:W-:Y:S02]  /*0b40*/  MOV R20, R10 ;  /* 0x0000000a00147202 */ /* 0x000fe40000000f00 */
[----:B-1----:R-:W-:-:S04]  /*0b50*/  FSETP.NEU.AND P0, PT, RZ, UR4, PT ;  /* 0x00000004ff007c0b */ /* 0x002fc8000bf0d000 */
[----:B0-----:R-:W-:-:S13]  /*0b60*/  ISETP.EQ.OR P0, PT, R2, RZ, !P0 ;  /* 0x000000ff0200720c */ /* 0x001fda0004702670 */
[----:B------:R-:W-:Y:S05]  /*0b70*/  @P0 BRA `(.L_x_20) ;  /* 0x0000000400240947 */ /* 0x000fea0003800000 */
[----:B------:R-:W-:Y:S01]  /*0b80*/  SHF.R.U32.HI R2, RZ, 0x2, R25 ;  /* 0x00000002ff027819 */ /* 0x000fe20000011619 */
[----:B------:R-:W-:Y:S02]  /*0b90*/  IMAD.SHL.U32 R4, R13, 0x10, RZ ;  /* 0x000000100d047824 */ /* 0x000fe400078e00ff */
[----:B------:R-:W-:Y:S02]  /*0ba0*/  HFMA2 R9, -RZ, RZ, 1.5048828125, 33.21875 ;  /* 0x3e055027ff097431 */ /* 0x000fe400000001ff */
[----:B------:R-:W-:Y:S01]  /*0bb0*/  VIADD R24, R24, 0x587c5 ;  /* 0x000587c518187836 */ /* 0x000fe20000000000 */
[----:B------:R-:W-:Y:S01]  /*0bc0*/  LOP3.LUT R2, R2, R25, RZ, 0x3c, !PT ;  /* 0x0000001902027212 */ /* 0x000fe200078e3cff */
[----:B------:R-:W-:Y:S01]  /*0bd0*/  IMAD.MOV.U32 R7, RZ, RZ, 0x2f800000 ;  /* 0x2f800000ff077424 */ /* 0x000fe200078e00ff */
[----:B------:R-:W0:Y:S01]  /*0be0*/  LDC R15, c[0x3][0x5c] ;  /* 0x00c01700ff0f7b82 */ /* 0x000e220000000800 */
[----:B------:R-:W-:Y:S01]  /*0bf0*/  BSSY.RECONVERGENT B2, `(.L_x_21) ;  /* 0x000002d000027945 */ /* 0x000fe20003800200 */
[----:B------:R-:W-:-:S04]  /*0c00*/  SHF.L.U32 R6, R2, 0x1, RZ ;  /* 0x0000000102067819 */ /* 0x000fc800000006ff */
[----:B------:R-:W-:-:S04]  /*0c10*/  LOP3.LUT R17, R13, R4, R6, 0x96, !PT ;  /* 0x000000040d117212 */ /* 0x000fc800078e9606 */
[----:B------:R-:W-:-:S04]  /*0c20*/  LOP3.LUT R17, R17, R2, RZ, 0x3c, !PT ;  /* 0x0000000211117212 */ /* 0x000fc800078e3cff */
[----:B------:R-:W-:-:S04]  /*0c30*/  IADD3 R2, PT, PT, R17, R24, RZ ;  /* 0x0000001811027210 */ /* 0x000fc80007ffe0ff */
[----:B------:R-:W-:-:S05]  /*0c40*/  I2FP.F32.U32 R2, R2 ;  /* 0x0000000200027245 */ /* 0x000fca0000201000 */
[----:B------:R-:W-:Y:S01]  /*0c50*/  FFMA R2, R2, R7, 1.1641532182693481445e-10 ;  /* 0x2f00000002027423 */ /* 0x000fe20000000007 */
[----:B0-----:R-:W0:Y:S04]  /*0c60*/  MUFU.RCP R8, R15 ;  /* 0x0000000f00087308 */ /* 0x001e280000001000 */
[----:B------:R-:W-:-:S13]  /*0c70*/  FSETP.GEU.AND P0, PT, R2, 1.175494350822287508e-38, PT ;  /* 0x008000000200780b */ /* 0x000fda0003f0e000 */
[----:B------:R-:W-:-:S05]  /*0c80*/  @!P0 FMUL R2, R2, 8388608 ;  /* 0x4b00000002028820 */ /* 0x000fca0000400000 */
[----:B------:R-:W-:-:S04]  /*0c90*/  IADD3 R4, PT, PT, R2, -0x3f2aaaab, RZ ;  /* 0xc0d5555502047810 */ /* 0x000fc80007ffe0ff */
[----:B------:R-:W-:-:S05]  /*0ca0*/  LOP3.LUT R7, R4, 0xff800000, RZ, 0xc0, !PT ;  /* 0xff80000004077812 */ /* 0x000fca00078ec0ff */
[----:B------:R-:W-:Y:S01]  /*0cb0*/  IMAD.IADD R4, R2, 0x1, -R7 ;  /* 0x0000000102047824 */ /* 0x000fe200078e0a07 */
[----:B------:R-:W-:-:S03]  /*0cc0*/  I2FP.F32.S32 R7, R7 ;  /* 0x0000000700077245 */ /* 0x000fc60000201400 */
[----:B------:R-:W-:Y:S01]  /*0cd0*/  FADD R6, R4, -1 ;  /* 0xbf80000004067421 */ /* 0x000fe20000000000 */
[----:B------:R-:W-:Y:S02]  /*0ce0*/  FSEL R4, RZ, -23, P0 ;  /* 0xc1b80000ff047808 */ /* 0x000fe40000000000 */
[----:B------:R-:W-:Y:S01]  /*0cf0*/  ISETP.GT.U32.AND P0, PT, R2, 0x7f7fffff, PT ;  /* 0x7f7fffff0200780c */ /* 0x000fe20003f04070 */
[C---:B------:R-:W-:Y:S02]  /*0d00*/  FFMA R9, R6.reuse, -R9, 0.14084610342979431152 ;  /* 0x3e1039f606097423 */ /* 0x040fe40000000809 */
[----:B------:R-:W-:Y:S01]  /*0d10*/  FFMA R4, R7, 1.1920928955078125e-07, R4 ;  /* 0x3400000007047823 */ /* 0x000fe20000000004 */
[----:B------:R-:W-:Y:S02]  /*0d20*/  IMAD.MOV.U32 R7, RZ, RZ, 0x7f800000 ;  /* 0x7f800000ff077424 */ /* 0x000fe400078e00ff */
[----:B------:R-:W-:-:S04]  /*0d30*/  FFMA R9, R6, R9, -0.12148627638816833496 ;  /* 0xbdf8cdcc06097423 */ /* 0x000fc80000000009 */
[----:B------:R-:W-:-:S04]  /*0d40*/  FFMA R9, R6, R9, 0.13980610668659210205 ;  /* 0x3e0f295506097423 */ /* 0x000fc80000000009 */
[----:B------:R-:W-:-:S04]  /*0d50*/  FFMA R9, R6, R9, -0.16684235632419586182 ;  /* 0xbe2ad8b906097423 */ /* 0x000fc80000000009 */
[----:B------:R-:W-:-:S04]  /*0d60*/  FFMA R9, R6, R9, 0.20012299716472625732 ;  /* 0x3e4ced0b06097423 */ /* 0x000fc80000000009 */
[----:B------:R-:W-:-:S04]  /*0d70*/  FFMA R9, R6, R9, -0.24999669194221496582 ;  /* 0xbe7fff2206097423 */ /* 0x000fc80000000009 */
[----:B------:R-:W-:-:S04]  /*0d80*/  FFMA R9, R6, R9, 0.33333182334899902344 ;  /* 0x3eaaaa7806097423 */ /* 0x000fc80000000009 */
[----:B------:R-:W-:-:S04]  /*0d90*/  FFMA R9, R6, R9, -0.5 ;  /* 0xbf00000006097423 */ /* 0x000fc80000000009 */
[----:B------:R-:W-:-:S04]  /*0da0*/  FMUL R9, R6, R9 ;  /* 0x0000000906097220 */ /* 0x000fc80000400000 */
[----:B------:R-:W-:-:S04]  /*0db0*/  FFMA R9, R6, R9, R6 ;  /* 0x0000000906097223 */ /* 0x000fc80000000006 */
[----:B------:R-:W-:Y:S01]  /*0dc0*/  FFMA R4, R4, 0.69314718246459960938, R9 ;  /* 0x3f31721804047823 */ /* 0x000fe20000000009 */
[C---:B------:R-:W-:Y:S01]  /*0dd0*/  @P0 FFMA R4, R2.reuse, R7, +INF ;  /* 0x7f80000002040423 */ /* 0x040fe20000000007 */
[----:B------:R-:W-:Y:S01]  /*0de0*/  FSETP.NEU.AND P0, PT, R2, RZ, PT ;  /* 0x000000ff0200720b */ /* 0x000fe20003f0d000 */
[----:B0-----:R-:W-:-:S03]  /*0df0*/  FFMA R7, R8, -R15, 1 ;  /* 0x3f80000008077423 */ /* 0x001fc6000000080f */
[----:B------:R-:W-:Y:S01]  /*0e00*/  FSEL R2, -R4, +INF , P0 ;  /* 0x7f80000004027808 */ /* 0x000fe20000000100 */
[----:B------:R-:W-:-:S04]  /*0e10*/  FFMA R7, R8, R7, R8 ;  /* 0x0000000708077223 */ /* 0x000fc80000000008 */
[----:B------:R-:W-:-:S03]  /*0e20*/  FFMA R4, R2, R7, RZ ;  /* 0x0000000702047223 */ /* 0x000fc600000000ff */
[----:B------:R-:W0:Y:S01]  /*0e30*/  FCHK P0, R2, R15 ;  /* 0x0000000f02007302 */ /* 0x000e220000000000 */
[----:B------:R-:W-:-:S04]  /*0e40*/  FFMA R6, R4, -R15, R2 ;  /* 0x8000000f04067223 */ /* 0x000fc80000000002 */
[----:B------:R-:W-:Y:S01]  /*0e50*/  FFMA R4, R7, R6, R4 ;  /* 0x0000000607047223 */ /* 0x000fe20000000004 */
[----:B0-----:R-:W-:Y:S06]  /*0e60*/  @!P0 BRA `(.L_x_22) ;  /* 0x0000000000148947 */ /* 0x001fec0003800000 */
[----:B------:R-:W0:Y:S01]  /*0e70*/  LDCU UR4, c[0x3][0x5c] ;  /* 0x00c00b80ff0477ac */ /* 0x000e220008000800 */
[----:B------:R-:W-:Y:S02]  /*0e80*/  MOV R4, 0xeb0 ;  /* 0x00000eb000047802 */ /* 0x000fe40000000f00 */
[----:B0-----:R-:W-:-:S07]  /*0e90*/  MOV R15, UR4 ;  /* 0x00000004000f7c02 */ /* 0x001fce0008000f00 */
[----:B------:R-:W-:Y:S05]  /*0ea0*/  CALL.REL.NOINC `($__internal_4_$__cuda_sm3x_div_rn_noftz_f32_slowpath) ;  /* 0x000000b400e07944 */ /* 0x000fea0003c00000 */
[----:B------:R-:W-:-:S07]  /*0eb0*/  IMAD.MOV.U32 R4, RZ, RZ, R2 ;  /* 0x000000ffff047224 */ /* 0x000fce00078e0002 */
.L_x_22:
[----:B------:R-:W-:Y:S05]  /*0ec0*/  BSYNC.RECONVERGENT B2 ;  /* 0x0000000000027941 */ /* 0x000fea0003800200 */
.L_x_21:
[----:B------:R-:W0:Y:S01]  /*0ed0*/  MUFU.RCP R2, R5 ;  /* 0x0000000500027308 */ /* 0x000e220000001000 */
[----:B------:R-:W-:Y:S07]  /*0ee0*/  BSSY.RECONVERGENT B2, `(.L_x_23) ;  /* 0x000000c000027945 */ /* 0x000fee0003800200 */
[----:B------:R-:W1:Y:S01]  /*0ef0*/  FCHK P0, R4, R5 ;  /* 0x0000000504007302 */ /* 0x000e620000000000 */
[----:B0-----:R-:W-:-:S04]  /*0f00*/  FFMA R7, R2, -R5, 1 ;  /* 0x3f80000002077423 */ /* 0x001fc80000000805 */
[----:B------:R-:W-:-:S04]  /*0f10*/  FFMA R2, R2, R7, R2 ;  /* 0x0000000702027223 */ /* 0x000fc80000000002 */
[----:B------:R-:W-:-:S04]  /*0f20*/  FFMA R7, R2, R4, RZ ;  /* 0x0000000402077223 */ /* 0x000fc800000000ff */
[----:B------:R-:W-:-:S04]  /*0f30*/  FFMA R6, R7, -R5, R4 ;  /* 0x8000000507067223 */ /* 0x000fc80000000004 */
[----:B------:R-:W-:Y:S01]  /*0f40*/  FFMA R2, R2, R6, R7 ;  /* 0x0000000602027223 */ /* 0x000fe20000000007 */
[----:B-1----:R-:W-:Y:S06]  /*0f50*/  @!P0 BRA `(.L_x_24) ;  /* 0x0000000000108947 */ /* 0x002fec0003800000 */
[----:B------:R-:W-:Y:S01]  /*0f60*/  MOV R2, R4 ;  /* 0x0000000400027202 */ /* 0x000fe20000000f00 */
[----:B------:R-:W-:Y:S01]  /*0f70*/  IMAD.MOV.U32 R15, RZ, RZ, R5 ;  /* 0x000000ffff0f7224 */ /* 0x000fe200078e0005 */
[----:B------:R-:W-:-:S07]  /*0f80*/  MOV R4, 0xfa0 ;  /* 0x00000fa000047802 */ /* 0x000fce0000000f00 */
[----:B------:R-:W-:Y:S05]  /*0f90*/  CALL.REL.NOINC `($__internal_4_$__cuda_sm3x_div_rn_noftz_f32_slowpath) ;  /* 0x000000b400a47944 */ /* 0x000fea0003c00000 */
.L_x_24:
[----:B------:R-:W-:Y:S05]  /*0fa0*/  BSYNC.RECONVERGENT B2 ;  /* 0x0000000000027941 */ /* 0x000fea0003800200 */
.L_x_23:
[----:B------:R-:W-:Y:S01]  /*0fb0*/  FADD R2, R2, 0.5 ;  /* 0x3f00000002027421 */ /* 0x000fe20000000000 */
[----:B------:R-:W-:Y:S01]  /*0fc0*/  MOV R16, R13 ;  /* 0x0000000d00107202 */ /* 0x000fe20000000f00 */
[----:B------:R-:W-:Y:S01]  /*0fd0*/  IMAD.MOV.U32 R9, RZ, RZ, R12 ;  /* 0x000000ffff097224 */ /* 0x000fe200078e000c */
[----:B------:R-:W-:Y:S01]  /*0fe0*/  MOV R20, R11 ;  /* 0x0000000b00147202 */ /* 0x000fe20000000f00 */
[----:B------:R0:W1:Y:S01]  /*0ff0*/  F2I.FLOOR.NTZ R6, R2 ;  /* 0x0000000200067305 */ /* 0x0000620000207100 */
[----:B------:R-:W-:-:S07]  /*1000*/  IMAD.MOV.U32 R25, RZ, RZ, R10 ;  /* 0x000000ffff197224 */ /* 0x000fce00078e000a */
.L_x_20:
[----:B------:R-:W2:Y:S01]  /*1010*/  LDCU UR4, c[0x3][0x64] ;  /* 0x00c00c80ff0477ac */ /* 0x000ea20008000800 */
[----:B------:R-:W-:Y:S01]  /*1020*/  MOV R19, R17 ;  /* 0x0000001100137202 */ /* 0x000fe20000000f00 */
[----:B------:R-:W-:Y:S01]  /*1030*/  IMAD.MOV.U32 R18, RZ, RZ, R16 ;  /* 0x000000ffff127224 */ /* 0x000fe200078e0010 */
[----:B------:R-:W-:Y:S02]  /*1040*/  MOV R21, R9 ;  /* 0x0000000900157202 */ /* 0x000fe40000000f00 */
[----:B--2---:R-:W-:-:S13]  /*1050*/  FSETP.NEU.AND P0, PT, RZ, UR4, PT ;  /* 0x00000004ff007c0b */ /* 0x004fda000bf0d000 */
[----:B------:R-:W-:Y:S05]  /*1060*/  @!P0 BRA `(.L_x_25) ;  /* 0x00000008007c8947 */ /* 0x000fea0003800000 */
[----:B0-----:R-:W-:Y:S01]  /*1070*/  SHF.R.U32.HI R2, RZ, 0x2, R25 ;  /* 0x00000002ff027819 */ /* 0x001fe20000011619 */
[----:B------:R-:W-:Y:S01]  /*1080*/  IMAD.MOV.U32 R11, RZ, RZ, 0x2f800000 ;  /* 0x2f800000ff0b7424 */ /* 0x000fe200078e00ff */
[----:B------:R-:W-:Y:S02]  /*1090*/  BSSY.RECONVERGENT B2, `(.L_x_25) ;  /* 0x000009c000027945 */ /* 0x000fe40003800200 */
[----:B------:R-:W-:Y:S01]  /*10a0*/  LOP3.LUT R7, R2, R25, RZ, 0x3c, !PT ;  /* 0x0000001902077212 */ /* 0x000fe200078e3cff */
[----:B------:R-:W-:-:S03]  /*10b0*/  IMAD.SHL.U32 R2, R17, 0x10, RZ ;  /* 0x0000001011027824 */ /* 0x000fc600078e00ff */
[----:B------:R-:W-:-:S04]  /*10c0*/  SHF.L.U32 R4, R7, 0x1, RZ ;  /* 0x0000000107047819 */ /* 0x000fc800000006ff */
[----:B------:R-:W-:-:S04]  /*10d0*/  LOP3.LUT R2, R17, R2, R4, 0x96, !PT ;  /* 0x0000000211027212 */ /* 0x000fc800078e9604 */
[----:B------:R-:W-:-:S04]  /*10e0*/  LOP3.LUT R18, R2, R7, RZ, 0x3c, !PT ;  /* 0x0000000702127212 */ /* 0x000fc800078e3cff */
[----:B------:R-:W-:-:S04]  /*10f0*/  IADD3 R2, PT, PT, R24, 0x587c5, R18 ;  /* 0x000587c518027810 */ /* 0x000fc80007ffe012 */
[----:B------:R-:W-:-:S05]  /*1100*/  I2FP.F32.U32 R2, R2 ;  /* 0x0000000200027245 */ /* 0x000fca0000201000 */
[----:B------:R-:W-:-:S05]  /*1110*/  FFMA R2, R2, R11, 1.1641532182693481445e-10 ;  /* 0x2f00000002027423 */ /* 0x000fca000000000b */
[----:B------:R-:W-:-:S13]  /*1120*/  FSETP.GEU.AND P0, PT, R2, 0.5, PT ;  /* 0x3f0000000200780b */ /* 0x000fda0003f0e000 */
[----:B------:R-:W-:Y:S05]  /*1130*/  @P0 BRA `(.L_x_26) ;  /* 0x0000000400240947 */ /* 0x000fea0003800000 */
[----:B------:R-:W-:Y:S01]  /*1140*/  SHF.R.U32.HI R7, RZ, 0x2, R20 ;  /* 0x00000002ff077819 */ /* 0x000fe20000011614 */
[----:B------:R-:W0:Y:S01]  /*1150*/  LDC R13, c[0x3][0x6c] ;  /* 0x00c01b00ff0d7b82 */ /* 0x000e220000000800 */
[----:B------:R-:W-:Y:S01]  /*1160*/  SHF.L.U32 R2, R18, 0x4, RZ ;  /* 0x0000000412027819 */ /* 0x000fe200000006ff */
[----:B------:R-:W-:Y:S01]  /*1170*/  BSSY.RECONVERGENT B3, `(.L_x_27) ;  /* 0x0000030000037945 */ /* 0x000fe20003800200 */
[----:B------:R-:W-:Y:S02]  /*1180*/  LOP3.LUT R7, R7, R20, RZ, 0x3c, !PT ;  /* 0x0000001407077212 */ /* 0x000fe400078e3cff */
[----:B------:R-:W-:-:S03]  /*1190*/  IADD3 R24, PT, PT, R24, 0xb0f8a, RZ ;  /* 0x000b0f8a18187810 */ /* 0x000fc60007ffe0ff */
[----:B------:R-:W-:-:S05]  /*11a0*/  IMAD.SHL.U32 R4, R7, 0x2, RZ ;  /* 0x0000000207047824 */ /* 0x000fca00078e00ff */
[----:B------:R-:W-:-:S04]  /*11b0*/  LOP3.LUT R7, R7, R4, R2, 0x96, !PT ;  /* 0x0000000407077212 */ /* 0x000fc800078e9602 */
[----:B------:R-:W-:-:S05]  /*11c0*/  LOP3.LUT R19, R7, R18, RZ, 0x3c, !PT ;  /* 0x0000001207137212 */ /* 0x000fca00078e3cff */
[----:B------:R-:W-:Y:S01]  /*11d0*/  IMAD.IADD R2, R19, 0x1, R24 ;  /* 0x0000000113027824 */ /* 0x000fe200078e0218 */
[----:B0-----:R-:W0:Y:S04]  /*11e0*/  MUFU.RCP R10, R13 ;  /* 0x0000000d000a7308 */ /* 0x001e280000001000 */
[----:B------:R-:W-:-:S05]  /*11f0*/  I2FP.F32.U32 R2, R2 ;  /* 0x0000000200027245 */ /* 0x000fca0000201000 */
[----:B------:R-:W-:Y:S01]  /*1200*/  FFMA R2, R2, R11, 1.1641532182693481445e-10 ;  /* 0x2f00000002027423 */ /* 0x000fe2000000000b */
[----:B------:R-:W-:-:S04]  /*1210*/  HFMA2 R11, -RZ, RZ, 1.5048828125, 33.21875 ;  /* 0x3e055027ff0b7431 */ /* 0x000fc800000001ff */
        /* <DEDUP_REMOVED lines=35> */
[----:B-1----:R-:W-:Y:S05]  /*1450*/  CALL.REL.NOINC `($__internal_4_$__cuda_sm3x_div_rn_noftz_f32_slowpath) ;  /* 0x000000b000747944 */ /* 0x002fea0003c00000 */
[----:B------:R-:W-:-:S07]  /*1460*/  IMAD.MOV.U32 R4, RZ, RZ, R2 ;  /* 0x000000ffff047224 */ /* 0x000fce00078e0002 */
.L_x_28:
[----:B------:R-:W-:Y:S05]  /*1470*/  BSYNC.RECONVERGENT B3 ;  /* 0x0000000000037941 */ /* 0x000fea0003800200 */
.L_x_27:
[----:B------:R-:W0:Y:S01]  /*1480*/  MUFU.RCP R2, R5 ;  /* 0x0000000500027308 */ /* 0x000e220000001000 */
[----:B------:R-:W-:Y:S07]  /*1490*/  BSSY.RECONVERGENT B3, `(.L_x_29) ;  /* 0x000000c000037945 */ /* 0x000fee0003800200 */
[----:B------:R-:W2:Y:S01]  /*14a0*/  FCHK P0, R4, R5 ;  /* 0x0000000504007302 */ /* 0x000ea20000000000 */
[----:B0-----:R-:W-:-:S04]  /*14b0*/  FFMA R7, R2, -R5, 1 ;  /* 0x3f80000002077423 */ /* 0x001fc80000000805 */
[----:B------:R-:W-:-:S04]  /*14c0*/  FFMA R2, R2, R7, R2 ;  /* 0x0000000702027223 */ /* 0x000fc80000000002 */
[----:B------:R-:W-:-:S04]  /*14d0*/  FFMA R7, R2, R4, RZ ;  /* 0x0000000402077223 */ /* 0x000fc800000000ff */
[----:B------:R-:W-:-:S04]  /*14e0*/  FFMA R8, R7, -R5, R4 ;  /* 0x8000000507087223 */ /* 0x000fc80000000004 */
[----:B------:R-:W-:Y:S01]  /*14f0*/  FFMA R2, R2, R8, R7 ;  /* 0x0000000802027223 */ /* 0x000fe20000000007 */
[----:B--2---:R-:W-:Y:S06]  /*1500*/  @!P0 BRA `(.L_x_30) ;  /* 0x0000000000108947 */ /* 0x004fec0003800000 */
[----:B------:R-:W-:Y:S01]  /*1510*/  MOV R2, R4 ;  /* 0x0000000400027202 */ /* 0x000fe20000000f00 */
[----:B------:R-:W-:Y:S01]  /*1520*/  IMAD.MOV.U32 R15, RZ, RZ, R5 ;  /* 0x000000ffff0f7224 */ /* 0x000fe200078e0005 */
[----:B------:R-:W-:-:S07]  /*1530*/  MOV R4, 0x1550 ;  /* 0x0000155000047802 */ /* 0x000fce0000000f00 */
[----:B-1----:R-:W-:Y:S05]  /*1540*/  CALL.REL.NOINC `($__internal_4_$__cuda_sm3x_div_rn_noftz_f32_slowpath) ;  /* 0x000000b000387944 */ /* 0x002fea0003c00000 */
.L_x_30:
[----:B------:R-:W-:Y:S05]  /*1550*/  BSYNC.RECONVERGENT B3 ;  /* 0x0000000000037941 */ /* 0x000fea0003800200 */
.L_x_29:
[----:B------:R-:W-:Y:S01]  /*1560*/  FADD R2, R2, 0.5 ;  /* 0x3f00000002027421 */ /* 0x000fe20000000000 */
[----:B------:R-:W-:Y:S02]  /*1570*/  HFMA2 R38, -RZ, RZ, 0, 0 ;  /* 0x00000000ff267431 */ /* 0x000fe400000001ff */
[----:B------:R-:W-:Y:S01]  /*1580*/  IMAD.MOV.U32 R21, RZ, RZ, R17 ;  /* 0x000000ffff157224 */ /* 0x000fe200078e0011 */
[----:B------:R-:W-:Y:S01]  /*1590*/  MOV R20, R16 ;  /* 0x0000001000147202 */ /* 0x000fe20000000f00 */
[----:B------:R0:W2:Y:S01]  /*15a0*/  F2I.FLOOR.NTZ R39, R2 ;  /* 0x0000000200277305 */ /* 0x0000a20000207100 */
[----:B------:R-:W-:Y:S01]  /*15b0*/  IMAD.MOV.U32 R25, RZ, RZ, R9 ;  /* 0x000000ffff197224 */ /* 0x000fe200078e0009 */
[----:B------:R-:W-:Y:S06]  /*15c0*/  BRA `(.L_x_31) ;  /* 0x0000000400207947 */ /* 0x000fec0003800000 */
.L_x_26:
        /* <DEDUP_REMOVED lines=51> */
.L_x_33:
[----:B------:R-:W-:Y:S05]  /*1900*/  BSYNC.RECONVERGENT B3 ;  /* 0x0000000000037941 */ /* 0x000fea0003800200 */
.L_x_32:
        /* <DEDUP_REMOVED lines=13> */
.L_x_35:
[----:B------:R-:W-:Y:S05]  /*19e0*/  BSYNC.RECONVERGENT B3 ;  /* 0x0000000000037941 */ /* 0x000fea0003800200 */
.L_x_34:
[----:B------:R-:W-:Y:S01]  /*19f0*/  FADD R2, R2, 0.5 ;  /* 0x3f00000002027421 */ /* 0x000fe20000000000 */
[----:B------:R-:W-:Y:S02]  /*1a00*/  HFMA2 R38, -RZ, RZ, 0, 5.9604644775390625e-08 ;  /* 0x00000001ff267431 */ /* 0x000fe400000001ff */
[----:B------:R-:W-:Y:S01]  /*1a10*/  IMAD.MOV.U32 R21, RZ, RZ, R17 ;  /* 0x000000ffff157224 */ /* 0x000fe200078e0011 */
[----:B------:R-:W-:Y:S01]  /*1a20*/  MOV R20, R16 ;  /* 0x0000001000147202 */ /* 0x000fe20000000f00 */
[----:B------:R3:W4:Y:S01]  /*1a30*/  F2I.FLOOR.NTZ R39, R2 ;  /* 0x0000000200277305 */ /* 0x0007220000207100 */
[----:B------:R-:W-:-:S07]  /*1a40*/  IMAD.MOV.U32 R25, RZ, RZ, R9 ;  /* 0x000000ffff197224 */ /* 0x000fce00078e0009 */
.L_x_31:
[----:B------:R-:W-:Y:S05]  /*1a50*/  BSYNC.RECONVERGENT B2 ;  /* 0x0000000000027941 */ /* 0x000fea0003800200 */
.L_x_25:
[----:B------:R-:W5:Y:S01]  /*1a60*/  LDCU.64 UR4, c[0x3][0x88] ;  /* 0x00c01100ff0477ac */ /* 0x000f620008000a00 */
[----:B------:R-:W-:Y:S01]  /*1a70*/  HFMA2 R17, -RZ, RZ, 0, 0 ;  /* 0x00000000ff117431 */ /* 0x000fe200000001ff */
[----:B-----5:R-:W-:-:S04]  /*1a80*/  UISETP.GE.U32.AND UP0, UPT, UR4, 0x1, UPT ;  /* 0x000000010400788c */ /* 0x020fc8000bf06070 */
[----:B------:R-:W-:-:S09]  /*1a90*/  UISETP.GE.AND.EX UP0, UPT, UR5, URZ, UPT, UP0 ;  /* 0x000000ff0500728c */ /* 0x000fd2000bf06300 */
[----:B------:R-:W-:Y:S05]  /*1aa0*/  BRA.U !UP0, `(.L_x_36) ;  /* 0x000000a108487547 */ /* 0x000fea000b800000 */
[----:B------:R-:W5:Y:S08]  /*1ab0*/  LDC.64 R8, c[0x3][0x58] ;  /* 0x00c01600ff087b82 */ /* 0x000f700000000a00 */
[----:B0--3--:R-:W0:Y:S01]  /*1ac0*/  LDC R2, c[0x3][0x54] ;  /* 0x00c01500ff027b82 */ /* 0x009e220000000800 */
[----:B-----5:R-:W3:Y:S08]  /*1ad0*/  MUFU.RCP R7, R8 ;  /* 0x0000000800077308 */ /* 0x020ef00000001000 */
[----:B------:R-:W5:Y:S01]  /*1ae0*/  FCHK P0, R9, R8 ;  /* 0x0000000809007302 */ /* 0x000f620000000000 */
[----:B0-----:R-:W-:-:S04]  /*1af0*/  FMUL R2, R2, 6 ;  /* 0x40c0000002027820 */ /* 0x001fc80000400000 */
[----:B------:R-:W-:Y:S01]  /*1b00*/  FMUL R37, R2, R5 ;  /* 0x0000000502257220 */ /* 0x000fe20000400000 */
[----:B---3--:R-:W-:-:S04]  /*1b10*/  FFMA R36, R7, -R8, 1 ;  /* 0x3f80000007247423 */ /* 0x008fc80000000808 */
[----:B------:R-:W-:-:S04]  /*1b20*/  FFMA R36, R7, R36, R7 ;  /* 0x0000002407247223 */ /* 0x000fc80000000007 */
[----:B------:R-:W-:-:S04]  /*1b30*/  FFMA R7, R36, R9, RZ ;  /* 0x0000000924077223 */ /* 0x000fc800000000ff */
[----:B------:R-:W-:-:S04]  /*1b40*/  FFMA R4, R7, -R8, R9 ;  /* 0x8000000807047223 */ /* 0x000fc80000000009 */
[----:B------:R-:W-:Y:S01]  /*1b50*/  FFMA R36, R36, R4, R7 ;  /* 0x0000000424247223 */ /* 0x000fe20000000007 */
[----:B-----5:R-:W-:Y:S06]  /*1b60*/  @!P0 BRA `(.L_x_37) ;  /* 0x0000000000188947 */ /* 0x020fec0003800000 */
[----:B------:R-:W0:Y:S01]  /*1b70*/  LDCU.64 UR4, c[0x3][0x58] ;  /* 0x00c00b00ff0477ac */ /* 0x000e220008000a00 */
[----:B------:R-:W-:Y:S01]  /*1b80*/  MOV R4, 0x1bc0 ;  /* 0x00001bc000047802 */ /* 0x000fe20000000f00 */
[----:B0-----:R-:W-:Y:S01]  /*1b90*/  IMAD.U32 R2, RZ, RZ, UR5 ;  /* 0x00000005ff027e24 */ /* 0x001fe2000f8e00ff */
[----:B------:R-:W-:-:S07]  /*1ba0*/  MOV R15, UR4 ;  /* 0x00000004000f7c02 */ /* 0x000fce0008000f00 */
[----:B-12-4-:R-:W-:Y:S05]  /*1bb0*/  CALL.REL.NOINC `($__internal_4_$__cuda_sm3x_div_rn_noftz_f32_slowpath) ;  /* 0x000000a8009c7944 */ /* 0x016fea0003c00000 */
[----:B------:R-:W-:-:S07]  /*1bc0*/  IMAD.MOV.U32 R36, RZ, RZ, R2 ;  /* 0x000000ffff247224 */ /* 0x000fce00078e0002 */
.L_x_37:
[----:B------:R-:W0:Y:S01]  /*1bd0*/  LDCU UR4, c[0x3][0x5c] ;  /* 0x00c00b80ff0477ac */ /* 0x000e220008000800 */
[----:B------:R-:W-:Y:S01]  /*1be0*/  IMAD.MOV.U32 R12, RZ, RZ, 0x0 ;  /* 0x00000000ff0c7424 */ /* 0x000fe200078e00ff */
[----:B------:R-:W-:Y:S01]  /*1bf0*/  MOV R13, 0x3fd80000 ;  /* 0x3fd80000000d7802 */ /* 0x000fe20000000f00 */
[----:B------:R-:W-:Y:S01]  /*1c00*/  BSSY.RECONVERGENT B0, `(.L_x_38) ;  /* 0x0000018000007945 */ /* 0x000fe20003800200 */
[----:B0-----:R-:W-:-:S04]  /*1c10*/  FMUL R35, R5, UR4 ;  /* 0x0000000405237c20 */ /* 0x001fc80008400000 */
[----:B------:R-:W0:Y:S08]  /*1c20*/  F2F.F64.F32 R44, R35 ;  /* 0x00000023002c7310 */ /* 0x000e300000201800 */
[----:B0-----:R-:W0:Y:S01]  /*1c30*/  MUFU.RSQ64H R9, R45 ;  /* 0x0000002d00097308 */ /* 0x001e220000001c00 */
[----:B------:R-:W-:-:S04]  /*1c40*/  IADD3 R8, PT, PT, R45, -0x3500000, RZ ;  /* 0xfcb000002d087810 */ /* 0x000fc80007ffe0ff */
[----:B------:R-:W-:Y:S02]  /*1c50*/  ISETP.GE.U32.AND P0, PT, R8, 0x7ca00000, PT ;  /* 0x7ca000000800780c */ /* 0x000fe40003f06070 */
[----:B0-----:R-:W-:-:S08]  /*1c60*/  DMUL R10, R8, R8 ;  /* 0x00000008080a7228 */ /* 0x001fd00000000000 */
[----:B------:R-:W-:-:S08]  /*1c70*/  DFMA R10, R44, -R10, 1 ;  /* 0x3ff000002c0a742b */ /* 0x000fd0000000080a */
[----:B------:R-:W-:Y:S02]  /*1c80*/  DFMA R12, R10, R12, 0.5 ;  /* 0x3fe000000a0c742b */ /* 0x000fe4000000000c */
[----:B------:R-:W-:-:S08]  /*1c90*/  DMUL R10, R8, R10 ;  /* 0x0000000a080a7228 */ /* 0x000fd00000000000 */
[----:B------:R-:W-:-:S08]  /*1ca0*/  DFMA R40, R12, R10, R8 ;  /* 0x0000000a0c28722b */ /* 0x000fd00000000008 */
[----:B------:R-:W-:Y:S02]  /*1cb0*/  DMUL R16, R44, R40 ;  /* 0x000000282c107228 */ /* 0x000fe40000000000 */
[----:B------:R-:W-:Y:S01]  /*1cc0*/  VIADD R13, R41, 0xfff00000 ;  /* 0xfff00000290d7836 */ /* 0x000fe20000000000 */
[----:B------:R-:W-:-:S05]  /*1cd0*/  MOV R12, R40 ;  /* 0x00000028000c7202 */ /* 0x000fca0000000f00 */
[----:B------:R-:W-:-:S08]  /*1ce0*/  DFMA R10, R16, -R16, R44 ;  /* 0x80000010100a722b */ /* 0x000fd0000000002c */
[----:B------:R-:W-:Y:S01]  /*1cf0*/  DFMA R48, R10, R12, R16 ;  /* 0x0000000c0a30722b */ /* 0x000fe20000000010 */
[----:B------:R-:W-:Y:S10]  /*1d00*/  @!P0 BRA `(.L_x_39) ;  /* 0x00000000001c8947 */ /* 0x000ff40003800000 */
[----:B------:R-:W-:Y:S01]  /*1d10*/  IMAD.MOV.U32 R12, RZ, RZ, R40 ;  /* 0x000000ffff0c7224 */ /* 0x000fe200078e0028 */
[----:B------:R-:W-:Y:S01]  /*1d20*/  MOV R2, R16 ;  /* 0x0000001000027202 */ /* 0x000fe20000000f00 */
[----:B------:R-:W-:Y:S01]  /*1d30*/  IMAD.MOV.U32 R7, RZ, RZ, R17 ;  /* 0x000000ffff077224 */ /* 0x000fe200078e0011 */
[----:B------:R-:W-:-:S07]  /*1d40*/  MOV R4, 0x1d60 ;  /* 0x00001d6000047802 */ /* 0x000fce0000000f00 */
[----:B-12-4-:R-:W-:Y:S05]  /*1d50*/  CALL.REL.NOINC `($__internal_1_$__cuda_sm20_dsqrt_rn_f64_mediumpath_v1) ;  /* 0x000000a0005c7944 */ /* 0x016fea0003c00000 */
[----:B------:R-:W-:Y:S01]  /*1d60*/  MOV R48, R10 ;  /* 0x0000000a00307202 */ /* 0x000fe20000000f00 */
[----:B------:R-:W-:-:S07]  /*1d70*/  IMAD.MOV.U32 R49, RZ, RZ, R11 ;  /* 0x000000ffff317224 */ /* 0x000fce00078e000b */
.L_x_39:
[----:B------:R-:W-:Y:S05]  /*1d80*/  BSYNC.RECONVERGENT B0 ;  /* 0x0000000000007941 */ /* 0x000fea0003800200 */
.L_x_38:
[----:B------:R-:W-:Y:S02]  /*1d90*/  HFMA2 R2, -RZ, RZ, 0.96630859375, -0.0022525787353515625 ;  /* 0x3bbb989dff027431 */ /* 0x000fe400000001ff */
[----:B------:R-:W-:Y:S01]  /*1da0*/  IMAD.MOV.U32 R7, RZ, RZ, 0x437c0000 ;  /* 0x437c0000ff077424 */ /* 0x000fe200078e00ff */
[----:B------:R-:W-:Y:S01]  /*1db0*/  MOV R17, RZ ;  /* 0x000000ff00117202 */ /* 0x000fe20000000f00 */
[----:B------:R-:W-:Y:S01]  /*1dc0*/  UMOV UR4, URZ ;  /* 0x000000ff00047c82 */ /* 0x000fe20008000000 */
[----:B------:R-:W-:Y:S01]  /*1dd0*/  UMOV UR5, URZ ;  /* 0x000000ff00057c82 */ /* 0x000fe20008000000 */
[----:B------:R-:W-:-:S04]  /*1de0*/  FFMA.SAT R2, R35, R2, 0.5 ;  /* 0x3f00000023027423 */ /* 0x000fc80000002002 */
[----:B------:R-:W-:-:S04]  /*1df0*/  FFMA.RM R2, R2, R7, 12582913 ;  /* 0x4b40000102027423 */ /* 0x000fc80000004007 */
[----:B------:R-:W-:-:S04]  /*1e00*/  FADD R2, R2, -12583039 ;  /* 0xcb40007f02027421 */ /* 0x000fc80000000000 */
[----:B------:R-:W-:-:S04]  /*1e10*/  FFMA R2, R35, 1.4426950216293334961, -R2 ;  /* 0x3fb8aa3b23027823 */ /* 0x000fc80000000802 */
[----:B------:R-:W-:-:S04]  /*1e20*/  FFMA R2, R35, 1.925963033500011079e-08, R2 ;  /* 0x32a5706023027823 */ /* 0x000fc80000000002 */
[----:B------:R0:W3:Y:S03]  /*1e30*/  MUFU.EX2 R34, R2 ;  /* 0x0000000200227308 */ /* 0x0000e60000000800 */
.L_x_197:
[----:B------:R-:W5:Y:S01]  /*1e40*/  LDCU UR6, c[0x3][0x7c] ;  /* 0x00c00f80ff0677ac */ /* 0x000f620008000800 */
[----:B-1----:R-:W1:Y:S01]  /*1e50*/  LDCU.64 UR10, c[0x3][0x88] ;  /* 0x00c01100ff0a77ac */ /* 0x002e620008000a00 */
[----:B------:R-:W-:-:S04]  /*1e60*/  UIADD3 UR4, UP0, UPT, UR4, 0x1, URZ ;  /* 0x0000000104047890 */ /* 0x000fc8000ff1e0ff */
[----:B------:R-:W-:Y:S02]  /*1e70*/  UIADD3.X UR5, UPT, UPT, URZ, UR5, URZ, UP0, !UPT ;  /* 0x00000005ff057290 */ /* 0x000fe400087fe4ff */
[----:B-----5:R-:W-:Y:S02]  /*1e80*/  UISETP.NE.AND UP1, UPT, UR6, URZ, UPT ;  /* 0x000000ff0600728c */ /* 0x020fe4000bf25270 */
[----:B-1----:R-:W-:-:S04]  /*1e90*/  UISETP.NE.U32.AND UP0, UPT, UR4, UR10, UPT ;  /* 0x0000000a0400728c */ /* 0x002fc8000bf05070 */
[----:B------:R-:W-:-:S03]  /*1ea0*/  UISETP.NE.AND.EX UP0, UPT, UR5, UR11, UPT, UP0 ;  /* 0x0000000b0500728c */ /* 0x000fc6000bf05300 */
[----:B------:R-:W-:Y:S08]  /*1eb0*/  BRA.U !UP1, `(.L_x_40) ;  /* 0x00000045097c7547 */ /* 0x000ff0000b800000 */
[----:B------:R-:W-:Y:S01]  /*1ec0*/  FMUL R9, R14, 6.2831854820251464844 ;  /* 0x40c90fdb0e097820 */ /* 0x000fe20000400000 */
[----:B------:R-:W-:Y:S03]  /*1ed0*/  BSSY.RECONVERGENT B0, `(.L_x_41) ;  /* 0x0000040000007945 */ /* 0x000fe60003800200 */
[C---:B0-----:R-:W-:Y:S01]  /*1ee0*/  FMUL R2, R9.reuse, 0.63661974668502807617 ;  /* 0x3f22f98309027820 */ /* 0x041fe20000400000 */
[----:B------:R-:W-:-:S05]  /*1ef0*/  FSETP.GE.AND P0, PT, |R9|, 105615, PT ;  /* 0x47ce47800900780b */ /* 0x000fca0003f06200 */
[----:B------:R-:W0:Y:S02]  /*1f00*/  F2I.NTZ R2, R2 ;  /* 0x0000000200027305 */ /* 0x000e240000203100 */
[----:B0-----:R-:W-:-:S05]  /*1f10*/  I2FP.F32.S32 R4, R2 ;  /* 0x0000000200047245 */ /* 0x001fca0000201400 */
[----:B------:R-:W-:-:S04]  /*1f20*/  FFMA R7, R4, -1.5707962512969970703, R9 ;  /* 0xbfc90fda04077823 */ /* 0x000fc80000000009 */
[----:B------:R-:W-:-:S04]  /*1f30*/  FFMA R7, R4, -7.5497894158615963534e-08, R7 ;  /* 0xb3a2216804077823 */ /* 0x000fc80000000007 */
[----:B------:R-:W-:Y:S01]  /*1f40*/  FFMA R4, R4, -5.3903029534742383927e-15, R7 ;  /* 0xa7c234c504047823 */ /* 0x000fe20000000007 */
[----:B------:R-:W-:Y:S06]  /*1f50*/  @!P0 BRA `(.L_x_42) ;  /* 0x0000000000dc8947 */ /* 0x000fec0003800000 */
[----:B------:R-:W-:-:S13]  /*1f60*/  FSETP.NEU.AND P0, PT, |R9|, +INF , PT ;  /* 0x7f8000000900780b */ /* 0x000fda0003f0d200 */
[----:B------:R-:W-:Y:S01]  /*1f70*/  @!P0 FMUL R4, RZ, R9 ;  /* 0x00000009ff048220 */ /* 0x000fe20000400000 */
[----:B------:R-:W-:Y:S01]  /*1f80*/  @!P0 IMAD.MOV.U32 R2, RZ, RZ, RZ ;  /* 0x000000ffff028224 */ /* 0x000fe200078e00ff */
[----:B------:R-:W-:Y:S06]  /*1f90*/  @!P0 BRA `(.L_x_42) ;  /* 0x0000000000cc8947 */ /* 0x000fec0003800000 */
[----:B------:R-:W-:Y:S01]  /*1fa0*/  SHF.L.U32 R4, R9, 0x8, RZ ;  /* 0x0000000809047819 */ /* 0x000fe200000006ff */
[----:B------:R-:W-:Y:S01]  /*1fb0*/  IMAD.MOV.U32 R10, RZ, RZ, RZ ;  /* 0x000000ffff0a7224 */ /* 0x000fe200078e00ff */
[----:B------:R-:W-:Y:S01]  /*1fc0*/  MOV R2, R1 ;  /* 0x0000000100027202 */ /* 0x000fe20000000f00 */
[----:B------:R-:W0:Y:S01]  /*1fd0*/  LDCU.64 UR10, c[0x4][0x40] ;  /* 0x01000800ff0a77ac */ /* 0x000e220008000a00 */
[----:B------:R-:W-:Y:S01]  /*1fe0*/  LOP3.LUT R11, R4, 0x80000000, RZ, 0xfc, !PT ;  /* 0x80000000040b7812 */ /* 0x000fe200078efcff */
[----:B------:R-:W-:Y:S01]  /*1ff0*/  UMOV UR7, URZ ;  /* 0x000000ff00077c82 */ /* 0x000fe20008000000 */
[----:B------:R-:W-:-:S05]  /*2000*/  UMOV UR6, URZ ;  /* 0x000000ff00067c82 */ /* 0x000fca0008000000 */
.L_x_43:
[----:B0-----:R-:W-:Y:S01]  /*2010*/  IMAD.U32 R40, RZ, RZ, UR10 ;  /* 0x0000000aff287e24 */ /* 0x001fe2000f8e00ff */
[----:B------:R-:W-:-:S05]  /*2020*/  MOV R41, UR11 ;  /* 0x0000000b00297c02 */ /* 0x000fca0008000f00 */
[----:B------:R-:W5:Y:S01]  /*2030*/  LDG.E.CONSTANT R12, desc[UR8][R40.64] ;  /* 0x00000008280c7981 */ /* 0x000f62000c1e9900 */
[----:B------:R-:W-:Y:S02]  /*2040*/  UIADD3 UR10, UP1, UPT, UR10, 0x4, URZ ;  /* 0x000000040a0a7890 */ /* 0x000fe4000ff3e0ff */
[----:B------:R-:W-:Y:S02]  /*2050*/  UIADD3 UR6, UPT, UPT, UR6, 0x1, URZ ;  /* 0x0000000106067890 */ /* 0x000fe4000fffe0ff */
[----:B------:R-:W-:Y:S02]  /*2060*/  UIADD3.X UR11, UPT, UPT, URZ, UR11, URZ, UP1, !UPT ;  /* 0x0000000bff0b7290 */ /* 0x000fe40008ffe4ff */
[----:B------:R-:W-:Y:S01]  /*2070*/  UISETP.NE.AND UP1, UPT, UR6, 0x6, UPT ;  /* 0x000000060600788c */ /* 0x000fe2000bf25270 */
[----:B-----5:R-:W-:-:S03]  /*2080*/  IMAD.WIDE.U32 R12, R12, R11, RZ ;  /* 0x0000000b0c0c7225 */ /* 0x020fc600078e00ff */
[----:B------:R-:W-:-:S04]  /*2090*/  IADD3 R7, P0, PT, R12, R10, RZ ;  /* 0x0000000a0c077210 */ /* 0x000fc80007f1e0ff */
[----:B------:R-:W-:Y:S01]  /*20a0*/  IADD3.X R10, PT, PT, R13, UR7, RZ, P0, !PT ;  /* 0x000000070d0a7c10 */ /* 0x000fe200087fe4ff */
[----:B------:R0:W-:Y:S02]  /*20b0*/  STL [R2], R7 ;  /* 0x0000000702007387 */ /* 0x0001e40000100800 */
[----:B0-----:R-:W-:Y:S01]  /*20c0*/  VIADD R2, R2, 0x4 ;  /* 0x0000000402027836 */ /* 0x001fe20000000000 */
[----:B------:R-:W-:Y:S06]  /*20d0*/  BRA.U UP1, `(.L_x_43) ;  /* 0xfffffffd01cc7547 */ /* 0x000fec000b83ffff */
[----:B------:R-:W-:Y:S01]  /*20e0*/  SHF.R.U32.HI R8, RZ, 0x17, R9 ;  /* 0x00000017ff087819 */ /* 0x000fe20000011609 */
[----:B------:R0:W-:Y:S03]  /*20f0*/  STL [R1+0x18], R10 ;  /* 0x0000180a01007387 */ /* 0x0001e60000100800 */
[C---:B------:R-:W-:Y:S02]  /*2100*/  LOP3.LUT R2, R8.reuse, 0xe0, RZ, 0xc0, !PT ;  /* 0x000000e008027812 */ /* 0x040fe400078ec0ff */
[----:B------:R-:W-:Y:S02]  /*2110*/  LOP3.LUT P0, RZ, R8, 0x1f, RZ, 0xc0, !PT ;  /* 0x0000001f08ff7812 */ /* 0x000fe4000780c0ff */
[----:B------:R-:W-:-:S04]  /*2120*/  IADD3 R2, PT, PT, R2, -0x80, RZ ;  /* 0xffffff8002027810 */ /* 0x000fc80007ffe0ff */
[----:B------:R-:W-:-:S05]  /*2130*/  SHF.R.U32.HI R2, RZ, 0x5, R2 ;  /* 0x00000005ff027819 */ /* 0x000fca0000011602 */
[----:B------:R-:W-:-:S05]  /*2140*/  IMAD R11, R2, -0x4, R1 ;  /* 0xfffffffc020b7824 */ /* 0x000fca00078e0201 */
[----:B------:R-:W5:Y:S04]  /*2150*/  LDL R2, [R11+0x18] ;  /* 0x000018000b027983 */ /* 0x000f680000100800 */
[----:B------:R-:W5:Y:S04]  /*2160*/  LDL R7, [R11+0x14] ;  /* 0x000014000b077983 */ /* 0x000f680000100800 */
[----:B------:R-:W2:Y:S01]  /*2170*/  @P0 LDL R4, [R11+0x10] ;  /* 0x000010000b040983 */ /* 0x000ea20000100800 */
[----:B------:R-:W-:Y:S01]  /*2180*/  LOP3.LUT R8, R8, 0x1f, RZ, 0xc0, !PT ;  /* 0x0000001f08087812 */ /* 0x000fe200078ec0ff */
[----:B------:R-:W-:Y:S01]  /*2190*/  UMOV UR6, 0x54442d19 ;  /* 0x54442d1900067882 */ /* 0x000fe20000000000 */
[----:B------:R-:W-:-:S02]  /*21a0*/  UMOV UR7, 0x3bf921fb ;  /* 0x3bf921fb00077882 */ /* 0x000fc40000000000 */
[-C--:B-----5:R-:W-:Y:S02]  /*21b0*/  @P0 SHF.L.W.U32.HI R2, R7, R8.reuse, R2 ;  /* 0x0000000807020219 */ /* 0x0a0fe40000010e02 */
[----:B--2---:R-:W-:Y:S02]  /*21c0*/  @P0 SHF.L.W.U32.HI R7, R4, R8, R7 ;  /* 0x0000000804070219 */ /* 0x004fe40000010e07 */
[----:B------:R-:W-:Y:S02]  /*21d0*/  ISETP.GE.AND P0, PT, R9, RZ, PT ;  /* 0x000000ff0900720c */ /* 0x000fe40003f06270 */
[C---:B------:R-:W-:Y:S01]  /*21e0*/  SHF.L.W.U32.HI R4, R7.reuse, 0x2, R2 ;  /* 0x0000000207047819 */ /* 0x040fe20000010e02 */
[----:B------:R-:W-:-:S03]  /*21f0*/  IMAD.SHL.U32 R7, R7, 0x4, RZ ;  /* 0x0000000407077824 */ /* 0x000fc600078e00ff */
[----:B------:R-:W-:Y:S02]  /*2200*/  SHF.R.S32.HI R8, RZ, 0x1f, R4 ;  /* 0x0000001fff087819 */ /* 0x000fe40000011404 */
[----:B------:R-:W-:Y:S02]  /*2210*/  LOP3.LUT R9, R4, R9, RZ, 0x3c, !PT ;  /* 0x0000000904097212 */ /* 0x000fe400078e3cff */
[C---:B------:R-:W-:Y:S02]  /*2220*/  LOP3.LUT R12, R8.reuse, R7, RZ, 0x3c, !PT ;  /* 0x00000007080c7212 */ /* 0x040fe400078e3cff */
[----:B------:R-:W-:Y:S02]  /*2230*/  LOP3.LUT R13, R8, R4, RZ, 0x3c, !PT ;  /* 0x00000004080d7212 */ /* 0x000fe400078e3cff */
[----:B------:R-:W-:Y:S02]  /*2240*/  SHF.R.U32.HI R7, RZ, 0x1e, R2 ;  /* 0x0000001eff077819 */ /* 0x000fe40000011602 */
[----:B------:R-:W-:-:S02]  /*2250*/  ISETP.GE.AND P1, PT, R9, RZ, PT ;  /* 0x000000ff0900720c */ /* 0x000fc40003f26270 */
[----:B------:R-:W0:Y:S01]  /*2260*/  I2F.F64.S64 R12, R12 ;  /* 0x0000000c000c7312 */ /* 0x000e220000301c00 */
[----:B------:R-:W-:-:S04]  /*2270*/  LEA.HI R2, R4, R7, RZ, 0x1 ;  /* 0x0000000704027211 */ /* 0x000fc800078f08ff */
[----:B------:R-:W-:-:S05]  /*2280*/  IADD3 R4, PT, PT, -R2, RZ, RZ ;  /* 0x000000ff02047210 */ /* 0x000fca0007ffe1ff */
[----:B------:R-:W-:Y:S01]  /*2290*/  @!P0 IMAD.MOV.U32 R2, RZ, RZ, R4 ;  /* 0x000000ffff028224 */ /* 0x000fe200078e0004 */
[----:B0-----:R-:W-:-:S10]  /*22a0*/  DMUL R10, R12, UR6 ;  /* 0x000000060c0a7c28 */ /* 0x001fd40008000000 */
[----:B------:R-:W0:Y:S02]  /*22b0*/  F2F.F32.F64 R10, R10 ;  /* 0x0000000a000a7310 */ /* 0x000e240000301000 */
[----:B0-----:R-:W-:-:S07]  /*22c0*/  FSEL R4, -R10, R10, !P1 ;  /* 0x0000000a0a047208 */ /* 0x001fce0004800100 */
.L_x_42:
[----:B------:R-:W-:Y:S05]  /*22d0*/  BSYNC.RECONVERGENT B0 ;  /* 0x0000000000007941 */ /* 0x000fea0003800200 */
.L_x_41:
[----:B------:R-:W-:Y:S01]  /*22e0*/  FMUL R11, R0, 0.63661974668502807617 ;  /* 0x3f22f983000b7820 */ /* 0x000fe20000400000 */
[----:B------:R-:W-:Y:S01]  /*22f0*/  MOV R10, 0x37cbac00 ;  /* 0x37cbac00000a7802 */ /* 0x000fe20000000f00 */
[----:B------:R-:W-:Y:S01]  /*2300*/  FMUL R7, R4, R4 ;  /* 0x0000000404077220 */ /* 0x000fe20000400000 */
[C---:B------:R-:W-:Y:S01]  /*2310*/  LOP3.LUT R9, R2.reuse, 0x1, RZ, 0xc0, !PT ;  /* 0x0000000102097812 */ /* 0x040fe200078ec0ff */
[----:B------:R-:W-:Y:S01]  /*2320*/  IMAD.MOV.U32 R15, RZ, RZ, 0x3c0885e4 ;  /* 0x3c0885e4ff0f7424 */ /* 0x000fe200078e00ff */
[----:B------:R-:W-:Y:S01]  /*2330*/  IADD3 R2, PT, PT, R2, 0x1, RZ ;  /* 0x0000000102027810 */ /* 0x000fe20007ffe0ff */
[----:B------:R-:W0:Y:S01]  /*2340*/  F2I.NTZ R11, R11 ;  /* 0x0000000b000b7305 */ /* 0x000e220000203100 */
[----:B------:R-:W-:Y:S01]  /*2350*/  FFMA R8, R7, R10, -0.0013887860113754868507 ;  /* 0xbab607ed07087423 */ /* 0x000fe2000000000a */
[----:B------:R-:W-:Y:S01]  /*2360*/  ISETP.NE.U32.AND P0, PT, R9, 0x1, PT ;  /* 0x000000010900780c */ /* 0x000fe20003f05070 */
[----:B------:R-:W-:Y:S01]  /*2370*/  IMAD.MOV.U32 R16, RZ, RZ, 0x3e2aaaa8 ;  /* 0x3e2aaaa8ff107424 */ /* 0x000fe200078e00ff */
[----:B------:R-:W-:Y:S01]  /*2380*/  LOP3.LUT P1, RZ, R2, 0x2, RZ, 0xc0, !PT ;  /* 0x0000000202ff7812 */ /* 0x000fe2000782c0ff */
[----:B------:R-:W-:Y:S01]  /*2390*/  BSSY.RECONVERGENT B0, `(.L_x_44) ;  /* 0x0000043000007945 */ /* 0x000fe20003800200 */
[----:B------:R-:W-:-:S02]  /*23a0*/  FSEL R8, R8, -0.00019574658654164522886, P0 ;  /* 0xb94d415308087808 */ /* 0x000fc40000000000 */
[----:B------:R-:W-:Y:S02]  /*23b0*/  FSEL R12, R15, 0.041666727513074874878, !P0 ;  /* 0x3d2aaabb0f0c7808 */ /* 0x000fe40004000000 */
[----:B------:R-:W-:-:S03]  /*23c0*/  FSEL R2, R4, 1, !P0 ;  /* 0x3f80000004027808 */ /* 0x000fc60004000000 */
[C---:B------:R-:W-:Y:S01]  /*23d0*/  FFMA R8, R7.reuse, R8, R12 ;  /* 0x0000000807087223 */ /* 0x040fe2000000000c */
[----:B------:R-:W-:Y:S02]  /*23e0*/  FSEL R12, -R16, -0.4999999701976776123, !P0 ;  /* 0xbeffffff100c7808 */ /* 0x000fe40004000100 */
[----:B------:R-:W-:Y:S02]  /*23f0*/  FSETP.GE.AND P0, PT, |R0|, 105615, PT ;  /* 0x47ce47800000780b */ /* 0x000fe40003f06200 */
[----:B0-----:R-:W-:Y:S01]  /*2400*/  I2FP.F32.S32 R9, R11 ;  /* 0x0000000b00097245 */ /* 0x001fe20000201400 */
[C---:B------:R-:W-:Y:S01]  /*2410*/  FFMA R8, R7.reuse, R8, R12 ;  /* 0x0000000807087223 */ /* 0x040fe2000000000c */
[----:B------:R-:W-:-:S03]  /*2420*/  FFMA R7, R7, R2, RZ ;  /* 0x0000000207077223 */ /* 0x000fc600000000ff */
[----:B------:R-:W-:Y:S01]  /*2430*/  FFMA R4, R9, -1.5707962512969970703, R0 ;  /* 0xbfc90fda09047823 */ /* 0x000fe20000000000 */
[----:B------:R-:W-:-:S03]  /*2440*/  FFMA R40, R7, R8, R2 ;  /* 0x0000000807287223 */ /* 0x000fc60000000002 */
[----:B------:R-:W-:Y:S01]  /*2450*/  FFMA R4, R9, -7.5497894158615963534e-08, R4 ;  /* 0xb3a2216809047823 */ /* 0x000fe20000000004 */
[----:B------:R-:W-:-:S03]  /*2460*/  @P1 FADD R40, RZ, -R40 ;  /* 0x80000028ff281221 */ /* 0x000fc60000000000 */
[----:B------:R-:W-:Y:S01]  /*2470*/  FFMA R2, R9, -5.3903029534742383927e-15, R4 ;  /* 0xa7c234c509027823 */ /* 0x000fe20000000004 */
[----:B------:R-:W-:Y:S06]  /*2480*/  @!P0 BRA `(.L_x_45) ;  /* 0x0000000000cc8947 */ /* 0x000fec0003800000 */
[----:B------:R-:W-:-:S13]  /*2490*/  FSETP.NEU.AND P0, PT, |R0|, +INF , PT ;  /* 0x7f8000000000780b */ /* 0x000fda0003f0d200 */
[----:B------:R-:W-:Y:S01]  /*24a0*/  @!P0 FMUL R2, RZ, R0 ;  /* 0x00000000ff028220 */ /* 0x000fe20000400000 */
[----:B------:R-:W-:Y:S01]  /*24b0*/  @!P0 MOV R11, RZ ;  /* 0x000000ff000b8202 */ /* 0x000fe20000000f00 */
[----:B------:R-:W-:Y:S06]  /*24c0*/  @!P0 BRA `(.L_x_45) ;  /* 0x0000000000bc8947 */ /* 0x000fec0003800000 */
[----:B------:R-:W-:Y:S02]  /*24d0*/  IMAD.SHL.U32 R4, R0, 0x100, RZ ;  /* 0x0000010000047824 */ /* 0x000fe400078e00ff */
[----:B------:R-:W-:Y:S02]  /*24e0*/  HFMA2 R41, -RZ, RZ, 0, 0 ;  /* 0x00000000ff297431 */ /* 0x000fe400000001ff */
[----:B------:R-:W-:Y:S01]  /*24f0*/  IMAD.MOV.U32 R2, RZ, RZ, RZ ;  /* 0x000000ffff027224 */ /* 0x000fe200078e00ff */
[----:B------:R-:W-:Y:S01]  /*2500*/  UMOV UR6, URZ ;  /* 0x000000ff00067c82 */ /* 0x000fe20008000000 */
[----:B------:R-:W-:-:S07]  /*2510*/  LOP3.LUT R11, R4, 0x80000000, RZ, 0xfc, !PT ;  /* 0x80000000040b7812 */ /* 0x000fce00078efcff */
.L_x_46:
[----:B0-----:R-:W0:Y:S02]  /*2520*/  LDC.64 R8, c[0x4][0x40] ;  /* 0x01001000ff087b82 */ /* 0x001e240000000a00 */
[----:B0-----:R-:W-:-:S06]  /*2530*/  IMAD.WIDE.U32 R8, R2, 0x4, R8 ;  /* 0x0000000402087825 */ /* 0x001fcc00078e0008 */
[----:B------:R-:W5:Y:S01]  /*2540*/  LDG.E.CONSTANT R8, desc[UR8][R8.64] ;  /* 0x0000000808087981 */ /* 0x000f62000c1e9900 */
[C---:B------:R-:W-:Y:S01]  /*2550*/  LEA R4, R2.reuse, R1, 0x2 ;  /* 0x0000000102047211 */ /* 0x040fe200078e10ff */
[----:B------:R-:W-:-:S05]  /*2560*/  VIADD R2, R2, 0x1 ;  /* 0x0000000102027836 */ /* 0x000fca0000000000 */
[----:B------:R-:W-:Y:S01]  /*2570*/  ISETP.NE.AND P0, PT, R2, 0x6, PT ;  /* 0x000000060200780c */ /* 0x000fe20003f05270 */
[----:B-----5:R-:W-:-:S03]  /*2580*/  IMAD.WIDE.U32 R12, R8, R11, RZ ;  /* 0x0000000b080c7225 */ /* 0x020fc600078e00ff */
[----:B------:R-:W-:-:S04]  /*2590*/  IADD3 R7, P1, PT, R12, R41, RZ ;  /* 0x000000290c077210 */ /* 0x000fc80007f3e0ff */
[----:B------:R-:W-:Y:S01]  /*25a0*/  IADD3.X R41, PT, PT, R13, UR6, RZ, P1, !PT ;  /* 0x000000060d297c10 */ /* 0x000fe20008ffe4ff */
[----:B------:R0:W-:Y:S04]  /*25b0*/  STL [R4], R7 ;  /* 0x0000000704007387 */ /* 0x0001e80000100800 */
[----:B------:R-:W-:Y:S05]  /*25c0*/  @P0 BRA `(.L_x_46) ;  /* 0xfffffffc00d40947 */ /* 0x000fea000383ffff */
        /* <DEDUP_REMOVED lines=8> */
[----:B0-----:R-:W5:Y:S04]  /*2650*/  LDL R7, [R12+0x14] ;  /* 0x000014000c077983 */ /* 0x001f680000100800 */
[----:B------:R-:W2:Y:S01]  /*2660*/  @P0 LDL R4, [R12+0x10] ;  /* 0x000010000c040983 */ /* 0x000ea20000100800 */
[----:B------:R-:W-:Y:S01]  /*2670*/  LOP3.LUT R8, R8, 0x1f, RZ, 0xc0, !PT ;  /* 0x0000001f08087812 */ /* 0x000fe200078ec0ff */
[----:B------:R-:W-:Y:S01]  /*2680*/  UMOV UR6, 0x54442d19 ;  /* 0x54442d1900067882 */ /* 0x000fe20000000000 */
[----:B------:R-:W-:-:S02]  /*2690*/  UMOV UR7, 0x3bf921fb ;  /* 0x3bf921fb00077882 */ /* 0x000fc40000000000 */
[-C--:B-----5:R-:W-:Y:S02]  /*26a0*/  @P0 SHF.L.W.U32.HI R2, R7, R8.reuse, R2 ;  /* 0x0000000807020219 */ /* 0x0a0fe40000010e02 */
[----:B--2---:R-:W-:Y:S02]  /*26b0*/  @P0 SHF.L.W.U32.HI R7, R4, R8, R7 ;  /* 0x0000000804070219 */ /* 0x004fe40000010e07 */
[----:B------:R-:W-:Y:S02]  /*26c0*/  ISETP.GE.AND P0, PT, R0, RZ, PT ;  /* 0x000000ff0000720c */ /* 0x000fe40003f06270 */
[C-C-:B------:R-:W-:Y:S01]  /*26d0*/  SHF.L.W.U32.HI R11, R7.reuse, 0x2, R2.reuse ;  /* 0x00000002070b7819 */ /* 0x140fe20000010e02 */
[----:B------:R-:W-:Y:S01]  /*26e0*/  IMAD.SHL.U32 R7, R7, 0x4, RZ ;  /* 0x0000000407077824 */ /* 0x000fe200078e00ff */
[----:B------:R-:W-:Y:S02]  /*26f0*/  SHF.R.U32.HI R2, RZ, 0x1e, R2 ;  /* 0x0000001eff027819 */ /* 0x000fe40000011602 */
[----:B------:R-:W-:-:S04]  /*2700*/  SHF.R.S32.HI R4, RZ, 0x1f, R11 ;  /* 0x0000001fff047819 */ /* 0x000fc8000001140b */
[C---:B------:R-:W-:Y:S02]  /*2710*/  LOP3.LUT R8, R4.reuse, R7, RZ, 0x3c, !PT ;  /* 0x0000000704087212 */ /* 0x040fe400078e3cff */
[----:B------:R-:W-:Y:S02]  /*2720*/  LOP3.LUT R9, R4, R11, RZ, 0x3c, !PT ;  /* 0x0000000b04097212 */ /* 0x000fe400078e3cff */
[C---:B------:R-:W-:Y:S02]  /*2730*/  LOP3.LUT R4, R11.reuse, R0, RZ, 0x3c, !PT ;  /* 0x000000000b047212 */ /* 0x040fe400078e3cff */
[----:B------:R-:W-:Y:S02]  /*2740*/  LEA.HI R11, R11, R2, RZ, 0x1 ;  /* 0x000000020b0b7211 */ /* 0x000fe400078f08ff */
[----:B------:R-:W0:Y:S01]  /*2750*/  I2F.F64.S64 R8, R8 ;  /* 0x0000000800087312 */ /* 0x000e220000301c00 */
[----:B------:R-:W-:Y:S02]  /*2760*/  ISETP.GE.AND P1, PT, R4, RZ, PT ;  /* 0x000000ff0400720c */ /* 0x000fe40003f26270 */
[----:B------:R-:W-:-:S05]  /*2770*/  IADD3 R2, PT, PT, -R11, RZ, RZ ;  /* 0x000000ff0b027210 */ /* 0x000fca0007ffe1ff */
[----:B------:R-:W-:Y:S01]  /*2780*/  @!P0 IMAD.MOV.U32 R11, RZ, RZ, R2 ;  /* 0x000000ffff0b8224 */ /* 0x000fe200078e0002 */
[----:B0-----:R-:W-:-:S10]  /*2790*/  DMUL R12, R8, UR6 ;  /* 0x00000006080c7c28 */ /* 0x001fd40008000000 */
[----:B------:R-:W0:Y:S02]  /*27a0*/  F2F.F32.F64 R12, R12 ;  /* 0x0000000c000c7310 */ /* 0x000e240000301000 */
[----:B01----:R-:W-:-:S07]  /*27b0*/  FSEL R2, -R12, R12, !P1 ;  /* 0x0000000c0c027208 */ /* 0x003fce0004800100 */
.L_x_45:
[----:B------:R-:W-:Y:S05]  /*27c0*/  BSYNC.RECONVERGENT B0 ;  /* 0x0000000000007941 */ /* 0x000fea0003800200 */
.L_x_44:
[----:B------:R-:W-:Y:S01]  /*27d0*/  FMUL R7, R2, R2 ;  /* 0x0000000202077220 */ /* 0x000fe20000400000 */
[C---:B------:R-:W-:Y:S01]  /*27e0*/  LOP3.LUT R4, R11.reuse, 0x1, RZ, 0xc0, !PT ;  /* 0x000000010b047812 */ /* 0x040fe200078ec0ff */
[----:B------:R-:W0:Y:S01]  /*27f0*/  LDCU.64 UR10, c[0x3][0x50] ;  /* 0x00c00a00ff0a77ac */ /* 0x000e220008000a00 */
[----:B------:R-:W-:Y:S01]  /*2800*/  IADD3 R11, PT, PT, R11, 0x1, RZ ;  /* 0x000000010b0b7810 */ /* 0x000fe20007ffe0ff */
[----:B------:R-:W-:Y:S01]  /*2810*/  FFMA R10, R7, R10, -0.0013887860113754868507 ;  /* 0xbab607ed070a7423 */ /* 0x000fe2000000000a */
[----:B------:R-:W-:Y:S01]  /*2820*/  ISETP.NE.U32.AND P0, PT, R4, 0x1, PT ;  /* 0x000000010400780c */ /* 0x000fe20003f05070 */
[----:B------:R-:W1:Y:S01]  /*2830*/  LDCU UR6, c[0x3][0x48] ;  /* 0x00c00900ff0677ac */ /* 0x000e620008000800 */
[----:B------:R-:W-:Y:S02]  /*2840*/  LOP3.LUT P1, RZ, R11, 0x2, RZ, 0xc0, !PT ;  /* 0x000000020bff7812 */ /* 0x000fe4000782c0ff */
[----:B------:R-:W-:Y:S01]  /*2850*/  FSEL R4, R15, 0.041666727513074874878, !P0 ;  /* 0x3d2aaabb0f047808 */ /* 0x000fe20004000000 */
[----:B------:R-:W-:Y:S01]  /*2860*/  IMAD.MOV.U32 R15, RZ, RZ, R18 ;  /* 0x000000ffff0f7224 */ /* 0x000fe200078e0012 */
[----:B------:R-:W-:-:S02]  /*2870*/  FSEL R10, R10, -0.00019574658654164522886, P0 ;  /* 0xb94d41530a0a7808 */ /* 0x000fc40000000000 */
[----:B------:R-:W-:Y:S02]  /*2880*/  FSEL R16, -R16, -0.4999999701976776123, !P0 ;  /* 0xbeffffff10107808 */ /* 0x000fe40004000100 */
[----:B------:R-:W-:Y:S01]  /*2890*/  FSEL R2, R2, 1, !P0 ;  /* 0x3f80000002027808 */ /* 0x000fe20004000000 */
[----:B------:R-:W-:Y:S01]  /*28a0*/  FFMA R4, R7, R10, R4 ;  /* 0x0000000a07047223 */ /* 0x000fe20000000004 */
[----:B------:R-:W-:-:S03]  /*28b0*/  MOV R11, R19 ;  /* 0x00000013000b7202 */ /* 0x000fc60000000f00 */
[C---:B------:R-:W-:Y:S01]  /*28c0*/  FFMA R4, R7.reuse, R4, R16 ;  /* 0x0000000407047223 */ /* 0x040fe20000000010 */
[----:B------:R-:W-:Y:S01]  /*28d0*/  FFMA R7, R7, R2, RZ ;  /* 0x0000000207077223 */ /* 0x000fe200000000ff */
[----:B0-----:R-:W-:Y:S02]  /*28e0*/  FSETP.NEU.AND P2, PT, RZ, UR11, PT ;  /* 0x0000000bff007c0b */ /* 0x001fe4000bf4d000 */
[----:B------:R-:W-:Y:S01]  /*28f0*/  MOV R16, R21 ;  /* 0x0000001500107202 */ /* 0x000fe20000000f00 */
[----:B------:R-:W-:Y:S01]  /*2900*/  FFMA R2, R7, R4, R2 ;  /* 0x0000000407027223 */ /* 0x000fe20000000002 */
[----:B------:R-:W-:Y:S01]  /*2910*/  FMUL R7, R40, -6.2831854820251464844 ;  /* 0xc0c90fdb28077820 */ /* 0x000fe20000400000 */
[----:B------:R-:W-:Y:S02]  /*2920*/  IMAD.MOV.U32 R40, RZ, RZ, R20 ;  /* 0x000000ffff287224 */ /* 0x000fe400078e0014 */
[----:B------:R-:W-:-:S04]  /*2930*/  @P1 FADD R2, RZ, -R2 ;  /* 0x80000002ff021221 */ /* 0x000fc80000000000 */
[----:B-1----:R-:W-:Y:S01]  /*2940*/  FFMA R7, R2, UR6, R7 ;  /* 0x0000000602077c23 */ /* 0x002fe20008000007 */
[----:B------:R-:W-:-:S03]  /*2950*/  IMAD.MOV.U32 R2, RZ, RZ, RZ ;  /* 0x000000ffff027224 */ /* 0x000fc600078e00ff */
[----:B------:R-:W-:Y:S01]  /*2960*/  FADD R7, R7, UR10 ;  /* 0x0000000a07077e21 */ /* 0x000fe20008000000 */
[----:B------:R-:W-:Y:S06]  /*2970*/  @!P2 BRA `(.L_x_47) ;  /* 0x0000000000f4a947 */ /* 0x000fec0003800000 */
[----:B------:R-:W-:Y:S01]  /*2980*/  SHF.R.U32.HI R4, RZ, 0x2, R25 ;  /* 0x00000002ff047819 */ /* 0x000fe20000011619 */
[----:B------:R-:W-:Y:S01]  /*2990*/  HFMA2 R9, -RZ, RZ, 0.1171875, 0 ;  /* 0x2f800000ff097431 */ /* 0x000fe200000001ff */
[----:B------:R-:W-:Y:S01]  /*29a0*/  IADD3 R24, PT, PT, R24, 0x587c5, RZ ;  /* 0x000587c518187810 */ /* 0x000fe20007ffe0ff */
[----:B------:R-:W-:Y:S01]  /*29b0*/  BSSY.RECONVERGENT B0, `(.L_x_47) ;  /* 0x0000039000007945 */ /* 0x000fe20003800200 */
[----:B------:R-:W-:Y:S02]  /*29c0*/  LOP3.LUT R11, R4, R25, RZ, 0x3c, !PT ;  /* 0x00000019040b7212 */ /* 0x000fe400078e3cff */
[----:B------:R-:W-:-:S03]  /*29d0*/  SHF.L.U32 R4, R19, 0x4, RZ ;  /* 0x0000000413047819 */ /* 0x000fc600000006ff */
[----:B------:R-:W-:-:S05]  /*29e0*/  IMAD.SHL.U32 R8, R11, 0x2, RZ ;  /* 0x000000020b087824 */ /* 0x000fca00078e00ff */
[----:B------:R-:W-:-:S04]  /*29f0*/  LOP3.LUT R4, R19, R4, R8, 0x96, !PT ;  /* 0x0000000413047212 */ /* 0x000fc800078e9608 */
[----:B------:R-:W-:-:S05]  /*2a00*/  LOP3.LUT R11, R4, R11, RZ, 0x3c, !PT ;  /* 0x0000000b040b7212 */ /* 0x000fca00078e3cff */
[----:B------:R-:W-:-:S05]  /*2a10*/  IMAD.IADD R4, R24, 0x1, R11 ;  /* 0x0000000118047824 */ /* 0x000fca00078e020b */
[----:B------:R-:W-:-:S05]  /*2a20*/  I2FP.F32.U32 R4, R4 ;  /* 0x0000000400047245 */ /* 0x000fca0000201000 */
[----:B------:R-:W-:-:S05]  /*2a30*/  FFMA R4, R4, R9, 1.1641532182693481445e-10 ;  /* 0x2f00000004047423 */ /* 0x000fca0000000009 */
[----:B------:R-:W-:-:S13]  /*2a40*/  FSETP.GTU.AND P0, PT, R4, 0.16666667163372039795, PT ;  /* 0x3e2aaaab0400780b */ /* 0x000fda0003f0c000 */
[----:B------:R-:W-:Y:S05]  /*2a50*/  @P0 BRA `(.L_x_48) ;  /* 0x0000000000500947 */ /* 0x000fea0003800000 */
[----:B------:R-:W-:Y:S01]  /*2a60*/  VIADD R4, R37, 0xf3000000 ;  /* 0xf300000025047836 */ /* 0x000fe20000000000 */
[----:B------:R0:W1:Y:S01]  /*2a70*/  MUFU.RSQ R2, R37 ;  /* 0x0000002500027308 */ /* 0x0000620000001400 */
[----:B------:R-:W-:Y:S03]  /*2a80*/  BSSY.RECONVERGENT B1, `(.L_x_49) ;  /* 0x000000b000017945 */ /* 0x000fe60003800200 */
[----:B------:R-:W-:-:S13]  /*2a90*/  ISETP.GT.U32.AND P0, PT, R4, 0x727fffff, PT ;  /* 0x727fffff0400780c */ /* 0x000fda0003f04070 */
[----:B01----:R-:W-:Y:S05]  /*2aa0*/  @!P0 BRA `(.L_x_50) ;  /* 0x0000000000108947 */ /* 0x003fea0003800000 */
[----:B------:R-:W-:Y:S02]  /*2ab0*/  MOV R2, R37 ;  /* 0x0000002500027202 */ /* 0x000fe40000000f00 */
[----:B------:R-:W-:-:S07]  /*2ac0*/  MOV R42, 0x2ae0 ;  /* 0x00002ae0002a7802 */ /* 0x000fce0000000f00 */
[----:B--234-:R-:W-:Y:S05]  /*2ad0*/  CALL.REL.NOINC `($__internal_3_$__cuda_sm20_sqrt_rn_f32_slowpath) ;  /* 0x0000009800807944 */ /* 0x01cfea0003c00000 */
[----:B------:R-:W-:Y:S05]  /*2ae0*/  BRA `(.L_x_51) ;  /* 0x0000000000107947 */ /* 0x000fea0003800000 */
.L_x_50:
[----:B------:R-:W-:Y:S01]  /*2af0*/  FMUL.FTZ R8, R37, R2 ;  /* 0x0000000225087220 */ /* 0x000fe20000410000 */
[----:B------:R-:W-:-:S03]  /*2b00*/  FMUL.FTZ R2, R2, 0.5 ;  /* 0x3f00000002027820 */ /* 0x000fc60000410000 */
[----:B------:R-:W-:-:S04]  /*2b10*/  FFMA R9, -R8, R8, R37 ;  /* 0x0000000808097223 */ /* 0x000fc80000000125 */
[----:B------:R-:W-:-:S07]  /*2b20*/  FFMA R8, R9, R2, R8 ;  /* 0x0000000209087223 */ /* 0x000fce0000000008 */
.L_x_51:
[----:B------:R-:W-:Y:S05]  /*2b30*/  BSYNC.RECONVERGENT B1 ;  /* 0x0000000000017941 */ /* 0x000fea0003800200 */
.L_x_49:
[----:B------:R-:W-:Y:S01]  /*2b40*/  IMAD.MOV.U32 R15, RZ, RZ, R19 ;  /* 0x000000ffff0f7224 */ /* 0x000fe200078e0013 */
[----:B------:R-:W-:Y:S01]  /*2b50*/  MOV R16, R18 ;  /* 0x0000001200107202 */ /* 0x000fe20000000f00 */
[----:B------:R-:W-:Y:S01]  /*2b60*/  FADD R2, -R8, -RZ ;  /* 0x800000ff08027221 */ /* 0x000fe20000000100 */
[----:B------:R-:W-:Y:S01]  /*2b70*/  IMAD.MOV.U32 R40, RZ, RZ, R21 ;  /* 0x000000ffff287224 */ /* 0x000fe200078e0015 */
[----:B------:R-:W-:Y:S01]  /*2b80*/  MOV R25, R20 ;  /* 0x0000001400197202 */ /* 0x000fe20000000f00 */
[----:B------:R-:W-:Y:S06]  /*2b90*/  BRA `(.L_x_52) ;  /* 0x0000000000687947 */ /* 0x000fec0003800000 */
.L_x_48:
[C---:B------:R-:W-:Y:S01]  /*2ba0*/  FSETP.GTU.AND P0, PT, R4.reuse, 0.3333333432674407959, PT ;  /* 0x3eaaaaab0400780b */ /* 0x040fe20003f0c000 */
[----:B------:R-:W-:Y:S01]  /*2bb0*/  IMAD.MOV.U32 R15, RZ, RZ, R19 ;  /* 0x000000ffff0f7224 */ /* 0x000fe200078e0013 */
[----:B------:R-:W-:Y:S01]  /*2bc0*/  MOV R16, R18 ;  /* 0x0000001200107202 */ /* 0x000fe20000000f00 */
[----:B------:R-:W-:Y:S01]  /*2bd0*/  IMAD.MOV.U32 R40, RZ, RZ, R21 ;  /* 0x000000ffff287224 */ /* 0x000fe200078e0015 */
[----:B------:R-:W-:Y:S02]  /*2be0*/  FSETP.LEU.OR P0, PT, R4, 0.16666667163372039795, P0 ;  /* 0x3e2aaaab0400780b */ /* 0x000fe4000070b400 */
[----:B------:R-:W-:-:S11]  /*2bf0*/  MOV R25, R20 ;  /* 0x0000001400197202 */ /* 0x000fd60000000f00 */
        /* <DEDUP_REMOVED lines=9> */
[----:B------:R-:W-:Y:S01]  /*2c90*/  IMAD.MOV.U32 R2, RZ, RZ, R8 ;  /* 0x000000ffff027224 */ /* 0x000fe200078e0008 */
[----:B------:R-:W-:Y:S06]  /*2ca0*/  BRA `(.L_x_55) ;  /* 0x0000000000107947 */ /* 0x000fec0003800000 */
.L_x_54:
[----:B------:R-:W-:Y:S01]  /*2cb0*/  FMUL.FTZ R2, R37, R4 ;  /* 0x0000000425027220 */ /* 0x000fe20000410000 */
[----:B------:R-:W-:-:S03]  /*2cc0*/  FMUL.FTZ R4, R4, 0.5 ;  /* 0x3f00000004047820 */ /* 0x000fc60000410000 */
[----:B------:R-:W-:-:S04]  /*2cd0*/  FFMA R9, -R2, R2, R37 ;  /* 0x0000000202097223 */ /* 0x000fc80000000125 */
[----:B------:R-:W-:-:S07]  /*2ce0*/  FFMA R2, R9, R4, R2 ;  /* 0x0000000409027223 */ /* 0x000fce0000000002 */
.L_x_55:
[----:B------:R-:W-:Y:S05]  /*2cf0*/  BSYNC.RECONVERGENT B1 ;  /* 0x0000000000017941 */ /* 0x000fea0003800200 */
.L_x_53:
[----:B------:R-:W-:Y:S01]  /*2d00*/  MOV R15, R19 ;  /* 0x00000013000f7202 */ /* 0x000fe20000000f00 */
[----:B------:R-:W-:Y:S01]  /*2d10*/  IMAD.MOV.U32 R16, RZ, RZ, R18 ;  /* 0x000000ffff107224 */ /* 0x000fe200078e0012 */
[----:B------:R-:W-:Y:S01]  /*2d20*/  MOV R40, R21 ;  /* 0x0000001500287202 */ /* 0x000fe20000000f00 */
[----:B------:R-:W-:-:S07]  /*2d30*/  IMAD.MOV.U32 R25, RZ, RZ, R20 ;  /* 0x000000ffff197224 */ /* 0x000fce00078e0014 */
.L_x_52:
[----:B------:R-:W-:Y:S05]  /*2d40*/  BSYNC.RECONVERGENT B0 ;  /* 0x0000000000007941 */ /* 0x000fea0003800200 */
.L_x_47:
[----:B------:R-:W-:Y:S01]  /*2d50*/  FFMA R9, R7, R5, R14 ;  /* 0x0000000507097223 */ /* 0x000fe2000000000e */
[----:B------:R-:W-:Y:S03]  /*2d60*/  BSSY.RECONVERGENT B0, `(.L_x_56) ;  /* 0x000003e000007945 */ /* 0x000fe60003800200 */
[----:B------:R-:W-:-:S04]  /*2d70*/  FADD R2, R9, R2 ;  /* 0x0000000209027221 */ /* 0x000fc80000000000 */
[----:B------:R-:W-:-:S04]  /*2d80*/  FMUL R21, R2, 6.2831854820251464844 ;  /* 0x40c90fdb02157820 */ /* 0x000fc80000400000 */
[C---:B------:R-:W-:Y:S01]  /*2d90*/  FMUL R2, R21.reuse, 0.63661974668502807617 ;  /* 0x3f22f98315027820 */ /* 0x040fe20000400000 */
        /* <DEDUP_REMOVED lines=16> */
.L_x_58:
        /* <DEDUP_REMOVED lines=17> */
[----:B0-----:R-:W-:-:S05]  /*2fb0*/  IMAD R13, R2, -0x4, R1 ;  /* 0xfffffffc020d7824 */ /* 0x001fca00078e0201 */
        /* <DEDUP_REMOVED lines=12> */
[----:B------:R-:W-:-:S02]  /*3080*/  SHF.R.S32.HI R10, RZ, 0x1f, R4 ;  /* 0x0000001fff0a7819 */ /* 0x000fc40000011404 */
[----:B------:R-:W-:Y:S02]  /*3090*/  LEA.HI R2, R4, R19, RZ, 0x1 ;  /* 0x0000001304027211 */ /* 0x000fe400078f08ff */
[C---:B------:R-:W-:Y:S02]  /*30a0*/  LOP3.LUT R8, R10.reuse, R9, RZ, 0x3c, !PT ;  /* 0x000000090a087212 */ /* 0x040fe400078e3cff */
[----:B------:R-:W-:Y:S02]  /*30b0*/  LOP3.LUT R9, R10, R4, RZ, 0x3c, !PT ;  /* 0x000000040a097212 */ /* 0x000fe400078e3cff */
[----:B------:R-:W-:Y:S02]  /*30c0*/  LOP3.LUT R21, R4, R21, RZ, 0x3c, !PT ;  /* 0x0000001504157212 */ /* 0x000fe400078e3cff */
[----:B------:R-:W-:Y:S02]  /*30d0*/  IADD3 R4, PT, PT, -R2, RZ, RZ ;  /* 0x000000ff02047210 */ /* 0x000fe40007ffe1ff */
[----:B------:R-:W1:Y:S01]  /*30e0*/  I2F.F64.S64 R8, R8 ;  /* 0x0000000800087312 */ /* 0x000e620000301c00 */
[----:B------:R-:W-:-:S02]  /*30f0*/  ISETP.GE.AND P1, PT, R21, RZ, PT ;  /* 0x000000ff1500720c */ /* 0x000fc40003f26270 */
[----:B------:R-:W-:Y:S01]  /*3100*/  @!P0 IMAD.MOV.U32 R2, RZ, RZ, R4 ;  /* 0x000000ffff028224 */ /* 0x000fe200078e0004 */
[----:B-1----:R-:W-:-:S10]  /*3110*/  DMUL R12, R8, UR6 ;  /* 0x00000006080c7c28 */ /* 0x002fd40008000000 */
[----:B------:R-:W0:Y:S02]  /*3120*/  F2F.F32.F64 R12, R12 ;  /* 0x0000000c000c7310 */ /* 0x000e240000301000 */
[----:B0-----:R-:W-:-:S07]  /*3130*/  FSEL R4, -R12, R12, !P1 ;  /* 0x0000000c0c047208 */ /* 0x001fce0004800100 */
.L_x_57:
[----:B------:R-:W-:Y:S05]  /*3140*/  BSYNC.RECONVERGENT B0 ;  /* 0x0000000000007941 */ /* 0x000fea0003800200 */
.L_x_56:
[----:B------:R-:W0:Y:S01]  /*3150*/  LDCU UR6, c[0x3][0x4c] ;  /* 0x00c00980ff0677ac */ /* 0x000e220008000800 */
[----:B------:R-:W-:Y:S01]  /*3160*/  MOV R19, 0x37cbac00 ;  /* 0x37cbac0000137802 */ /* 0x000fe20000000f00 */
[----:B------:R-:W-:Y:S01]  /*3170*/  FMUL R8, R4, R4 ;  /* 0x0000000404087220 */ /* 0x000fe20000400000 */
[C---:B------:R-:W-:Y:S01]  /*3180*/  LOP3.LUT R10, R2.reuse, 0x1, RZ, 0xc0, !PT ;  /* 0x00000001020a7812 */ /* 0x040fe200078ec0ff */
[----:B------:R-:W-:Y:S01]  /*3190*/  IMAD.MOV.U32 R18, RZ, RZ, 0x3c0885e4 ;  /* 0x3c0885e4ff127424 */ /* 0x000fe200078e00ff */
[----:B------:R-:W-:Y:S01]  /*31a0*/  IADD3 R2, PT, PT, R2, 0x1, RZ ;  /* 0x0000000102027810 */ /* 0x000fe20007ffe0ff */
[----:B------:R-:W-:Y:S01]  /*31b0*/  FFMA R9, R8, R19, -0.0013887860113754868507 ;  /* 0xbab607ed08097423 */ /* 0x000fe20000000013 */
[----:B------:R-:W-:Y:S01]  /*31c0*/  ISETP.NE.U32.AND P0, PT, R10, 0x1, PT ;  /* 0x000000010a00780c */ /* 0x000fe20003f05070 */
[----:B------:R-:W-:Y:S01]  /*31d0*/  IMAD.MOV.U32 R10, RZ, RZ, 0x3e2aaaa8 ;  /* 0x3e2aaaa8ff0a7424 */ /* 0x000fe200078e00ff */
[----:B------:R-:W-:Y:S01]  /*31e0*/  LOP3.LUT P1, RZ, R2, 0x2, RZ, 0xc0, !PT ;  /* 0x0000000202ff7812 */ /* 0x000fe2000782c0ff */
[----:B------:R-:W-:Y:S01]  /*31f0*/  BSSY.RECONVERGENT B0, `(.L_x_59) ;  /* 0x0000046000007945 */ /* 0x000fe20003800200 */
[----:B------:R-:W-:-:S02]  /*3200*/  FSEL R9, R9, -0.00019574658654164522886, P0 ;  /* 0xb94d415309097808 */ /* 0x000fc40000000000 */
[----:B------:R-:W-:Y:S02]  /*3210*/  FSEL R13, R18, 0.041666727513074874878, !P0 ;  /* 0x3d2aaabb120d7808 */ /* 0x000fe40004000000 */
[----:B------:R-:W-:Y:S01]  /*3220*/  FSEL R2, R4, 1, !P0 ;  /* 0x3f80000004027808 */ /* 0x000fe20004000000 */
[----:B0-----:R-:W-:Y:S02]  /*3230*/  FFMA R20, R5, UR6, R0 ;  /* 0x0000000605147c23 */ /* 0x001fe40008000000 */
[----:B------:R-:W-:Y:S01]  /*3240*/  FFMA R9, R8, R9, R13 ;  /* 0x0000000908097223 */ /* 0x000fe2000000000d */
[----:B------:R-:W-:Y:S01]  /*3250*/  FSEL R13, -R10, -0.4999999701976776123, !P0 ;  /* 0xbeffffff0a0d7808 */ /* 0x000fe20004000100 */
[----:B------:R-:W-:Y:S01]  /*3260*/  FFMA R21, R8, R2, RZ ;  /* 0x0000000208157223 */ /* 0x000fe200000000ff */
[C---:B------:R-:W-:Y:S01]  /*3270*/  FMUL R41, R20.reuse, 0.63661974668502807617 ;  /* 0x3f22f98314297820 */ /* 0x040fe20000400000 */
[----:B------:R-:W-:Y:S02]  /*3280*/  FSETP.GE.AND P0, PT, |R20|, 105615, PT ;  /* 0x47ce47801400780b */ /* 0x000fe40003f06200 */
[----:B------:R-:W-:-:S03]  /*3290*/  FFMA R9, R8, R9, R13 ;  /* 0x0000000908097223 */ /* 0x000fc6000000000d */
[----:B------:R-:W0:Y:S01]  /*32a0*/  F2I.NTZ R41, R41 ;  /* 0x0000002900297305 */ /* 0x000e220000203100 */
[----:B------:R-:W-:-:S04]  /*32b0*/  FFMA R21, R21, R9, R2 ;  /* 0x0000000915157223 */ /* 0x000fc80000000002 */
[----:B------:R-:W-:Y:S01]  /*32c0*/  @P1 FADD R21, RZ, -R21 ;  /* 0x80000015ff151221 */ /* 0x000fe20000000000 */
        /* <DEDUP_REMOVED lines=14> */
.L_x_61:
        /* <DEDUP_REMOVED lines=11> */
[----:B0-----:R-:W-:Y:S01]  /*3460*/  SHF.R.U32.HI R12, RZ, 0x17, R20 ;  /* 0x00000017ff0c7819 */ /* 0x001fe20000011614 */
        /* <DEDUP_REMOVED lines=19> */
[C---:B------:R-:W-:Y:S02]  /*35a0*/  LOP3.LUT R20, R41.reuse, R20, RZ, 0x3c, !PT ;  /* 0x0000001429147212 */ /* 0x040fe400078e3cff */
[C---:B------:R-:W-:Y:S02]  /*35b0*/  LOP3.LUT R8, R12.reuse, R9, RZ, 0x3c, !PT ;  /* 0x000000090c087212 */ /* 0x040fe400078e3cff */
[----:B------:R-:W-:Y:S02]  /*35c0*/  LOP3.LUT R9, R12, R41, RZ, 0x3c, !PT ;  /* 0x000000290c097212 */ /* 0x000fe400078e3cff */
[----:B------:R-:W-:Y:S02]  /*35d0*/  LEA.HI R41, R41, R4, RZ, 0x1 ;  /* 0x0000000429297211 */ /* 0x000fe400078f08ff */
[----:B------:R-:W-:Y:S02]  /*35e0*/  ISETP.GE.AND P1, PT, R20, RZ, PT ;  /* 0x000000ff1400720c */ /* 0x000fe40003f26270 */
[----:B------:R-:W1:Y:S01]  /*35f0*/  I2F.F64.S64 R8, R8 ;  /* 0x0000000800087312 */ /* 0x000e620000301c00 */
[----:B0-----:R-:W-:-:S05]  /*3600*/  IADD3 R2, PT, PT, -R41, RZ, RZ ;  /* 0x000000ff29027210 */ /* 0x001fca0007ffe1ff */
[----:B------:R-:W-:Y:S01]  /*3610*/  @!P0 IMAD.MOV.U32 R41, RZ, RZ, R2 ;  /* 0x000000ffff298224 */ /* 0x000fe200078e0002 */
[----:B-1----:R-:W-:-:S10]  /*3620*/  DMUL R12, R8, UR6 ;  /* 0x00000006080c7c28 */ /* 0x002fd40008000000 */
[----:B------:R-:W0:Y:S02]  /*3630*/  F2F.F32.F64 R12, R12 ;  /* 0x0000000c000c7310 */ /* 0x000e240000301000 */
[----:B0-----:R-:W-:-:S07]  /*3640*/  FSEL R2, -R12, R12, !P1 ;  /* 0x0000000c0c027208 */ /* 0x001fce0004800100 */
.L_x_60:
[----:B------:R-:W-:Y:S05]  /*3650*/  BSYNC.RECONVERGENT B0 ;  /* 0x0000000000007941 */ /* 0x000fea0003800200 */
.L_x_59:
[----:B------:R-:W-:Y:S01]  /*3660*/  FMUL R4, R2, R2 ;  /* 0x0000000202047220 */ /* 0x000fe20000400000 */
[C---:B------:R-:W-:Y:S01]  /*3670*/  LOP3.LUT R8, R41.reuse, 0x1, RZ, 0xc0, !PT ;  /* 0x0000000129087812 */ /* 0x040fe200078ec0ff */
[----:B------:R-:W0:Y:S01]  /*3680*/  LDCU UR6, c[0x3][0x48] ;  /* 0x00c00900ff0677ac */ /* 0x000e220008000800 */
[----:B------:R-:W-:Y:S01]  /*3690*/  IADD3 R41, PT, PT, R41, 0x1, RZ ;  /* 0x0000000129297810 */ /* 0x000fe20007ffe0ff */
[----:B------:R-:W-:Y:S01]  /*36a0*/  FFMA R19, R4, R19, -0.0013887860113754868507 ;  /* 0xbab607ed04137423 */ /* 0x000fe20000000013 */
[----:B------:R-:W-:Y:S01]  /*36b0*/  ISETP.NE.U32.AND P0, PT, R8, 0x1, PT ;  /* 0x000000010800780c */ /* 0x000fe20003f05070 */
[----:B------:R-:W1:Y:S01]  /*36c0*/  LDCU UR7, c[0x3][0x50] ;  /* 0x00c00a00ff0777ac */ /* 0x000e620008000800 */
[----:B------:R-:W-:Y:S01]  /*36d0*/  LOP3.LUT P1, RZ, R41, 0x2, RZ, 0xc0, !PT ;  /* 0x0000000229ff7812 */ /* 0x000fe2000782c0ff */
[----:B------:R-:W-:Y:S01]  /*36e0*/  FMUL R21, R21, -6.2831854820251464844 ;  /* 0xc0c90fdb15157820 */ /* 0x000fe20000400000 */
[----:B------:R-:W-:Y:S02]  /*36f0*/  FSEL R9, R18, 0.041666727513074874878, !P0 ;  /* 0x3d2aaabb12097808 */ /* 0x000fe40004000000 */
[----:B------:R-:W-:-:S02]  /*3700*/  FSEL R19, R19, -0.00019574658654164522886, P0 ;  /* 0xb94d415313137808 */ /* 0x000fc40000000000 */
[----:B------:R-:W-:Y:S01]  /*3710*/  FSEL R13, -R10, -0.4999999701976776123, !P0 ;  /* 0xbeffffff0a0d7808 */ /* 0x000fe20004000100 */
[----:B------:R-:W-:Y:S01]  /*3720*/  IMAD.MOV.U32 R10, RZ, RZ, R40 ;  /* 0x000000ffff0a7224 */ /* 0x000fe200078e0028 */
[----:B------:R-:W-:Y:S01]  /*3730*/  FSEL R2, R2, 1, !P0 ;  /* 0x3f80000002027808 */ /* 0x000fe20004000000 */
[C---:B------:R-:W-:Y:S01]  /*3740*/  FFMA R9, R4.reuse, R19, R9 ;  /* 0x0000001304097223 */ /* 0x040fe20000000009 */
[----:B------:R-:W-:Y:S02]  /*3750*/  MOV R19, R11 ;  /* 0x0000000b00137202 */ /* 0x000fe40000000f00 */
[----:B------:R-:W-:Y:S01]  /*3760*/  MOV R12, R16 ;  /* 0x00000010000c7202 */ /* 0x000fe20000000f00 */
[C---:B------:R-:W-:Y:S01]  /*3770*/  FFMA R13, R4.reuse, R9, R13 ;  /* 0x00000009040d7223 */ /* 0x040fe2000000000d */
[----:B------:R-:W-:Y:S01]  /*3780*/  FFMA R9, R4, R2, RZ ;  /* 0x0000000204097223 */ /* 0x000fe200000000ff */
[----:B------:R-:W-:-:S03]  /*3790*/  IMAD.MOV.U32 R4, RZ, RZ, RZ ;  /* 0x000000ffff047224 */ /* 0x000fc600078e00ff */
[----:B------:R-:W-:Y:S01]  /*37a0*/  FFMA R2, R9, R13, R2 ;  /* 0x0000000d09027223 */ /* 0x000fe20000000002 */
[----:B------:R-:W-:-:S03]  /*37b0*/  IMAD.MOV.U32 R13, RZ, RZ, R15 ;  /* 0x000000ffff0d7224 */ /* 0x000fc600078e000f */
[----:B------:R-:W-:-:S04]  /*37c0*/  @P1 FADD R2, RZ, -R2 ;  /* 0x80000002ff021221 */ /* 0x000fc80000000000 */
[----:B0-----:R-:W-:-:S04]  /*37d0*/  FFMA R21, R2, UR6, R21 ;  /* 0x0000000602157c23 */ /* 0x001fc80008000015 */
[----:B-1----:R-:W-:-:S04]  /*37e0*/  FADD R2, R21, UR7 ;  /* 0x0000000715027e21 */ /* 0x002fc80008000000 */
[----:B------:R-:W-:-:S04]  /*37f0*/  FADD R2, R7, R2 ;  /* 0x0000000207027221 */ /* 0x000fc80000000000 */
[----:B------:R-:W-:-:S04]  /*3800*/  FMUL R9, R2, 0.5 ;  /* 0x3f00000002097820 */ /* 0x000fc80000400000 */
[----:B------:R-:W-:Y:S01]  /*3810*/  FFMA R9, R9, R5, R14 ;  /* 0x0000000509097223 */ /* 0x000fe2000000000e */
        /* <DEDUP_REMOVED lines=24> */
.L_x_65:
[----:B------:R-:W-:Y:S01]  /*39a0*/  FMUL.FTZ R8, R37, R2 ;  /* 0x0000000225087220 */ /* 0x000fe20000410000 */
[----:B------:R-:W-:-:S03]  /*39b0*/  FMUL.FTZ R2, R2, 0.5 ;  /* 0x3f00000002027820 */ /* 0x000fc60000410000 */
[----:B------:R-:W-:-:S04]  /*39c0*/  FFMA R13, -R8, R8, R37 ;  /* 0x00000008080d7223 */ /* 0x000fc80000000125 */
[----:B------:R-:W-:-:S07]  /*39d0*/  FFMA R8, R13, R2, R8 ;  /* 0x000000020d087223 */ /* 0x000fce0000000008 */
.L_x_66:
[----:B------:R-:W-:Y:S05]  /*39e0*/  BSYNC.RECONVERGENT B1 ;  /* 0x0000000000017941 */ /* 0x000fea0003800200 */
.L_x_64:
[----:B------:R-:W-:Y:S01]  /*39f0*/  FADD R4, -R8, -RZ ;  /* 0x800000ff08047221 */ /* 0x000fe20000000100 */
[----:B------:R-:W-:Y:S01]  /*3a00*/  IMAD.MOV.U32 R13, RZ, RZ, R11 ;  /* 0x000000ffff0d7224 */ /* 0x000fe200078e000b */
[----:B------:R-:W-:Y:S01]  /*3a10*/  MOV R12, R15 ;  /* 0x0000000f000c7202 */ /* 0x000fe20000000f00 */
[----:B------:R-:W-:Y:S01]  /*3a20*/  IMAD.MOV.U32 R10, RZ, RZ, R16 ;  /* 0x000000ffff0a7224 */ /* 0x000fe200078e0010 */
[----:B------:R-:W-:Y:S01]  /*3a30*/  MOV R25, R40 ;  /* 0x0000002800197202 */ /* 0x000fe20000000f00 */
[----:B------:R-:W-:Y:S06]  /*3a40*/  BRA `(.L_x_67) ;  /* 0x0000000000687947 */ /* 0x000fec0003800000 */
.L_x_63:
        /* <DEDUP_REMOVED lines=17> */
.L_x_69:
[----:B------:R-:W-:Y:S01]  /*3b60*/  FMUL.FTZ R4, R37, R2 ;  /* 0x0000000225047220 */ /* 0x000fe20000410000 */
[----:B------:R-:W-:-:S03]  /*3b70*/  FMUL.FTZ R2, R2, 0.5 ;  /* 0x3f00000002027820 */ /* 0x000fc60000410000 */
[----:B------:R-:W-:-:S04]  /*3b80*/  FFMA R13, -R4, R4, R37 ;  /* 0x00000004040d7223 */ /* 0x000fc80000000125 */
[----:B------:R-:W-:-:S07]  /*3b90*/  FFMA R4, R13, R2, R4 ;  /* 0x000000020d047223 */ /* 0x000fce0000000004 */
.L_x_70:
[----:B------:R-:W-:Y:S05]  /*3ba0*/  BSYNC.RECONVERGENT B1 ;  /* 0x0000000000017941 */ /* 0x000fea0003800200 */
.L_x_68:
[----:B------:R-:W-:Y:S01]  /*3bb0*/  MOV R13, R11 ;  /* 0x0000000b000d7202 */ /* 0x000fe20000000f00 */
[----:B------:R-:W-:Y:S01]  /*3bc0*/  IMAD.MOV.U32 R12, RZ, RZ, R15 ;  /* 0x000000ffff0c7224 */ /* 0x000fe200078e000f */
[----:B------:R-:W-:Y:S01]  /*3bd0*/  MOV R10, R16 ;  /* 0x00000010000a7202 */ /* 0x000fe20000000f00 */
[----:B------:R-:W-:-:S07]  /*3be0*/  IMAD.MOV.U32 R25, RZ, RZ, R40 ;  /* 0x000000ffff197224 */ /* 0x000fce00078e0028 */
.L_x_67:
[----:B------:R-:W-:Y:S05]  /*3bf0*/  BSYNC.RECONVERGENT B0 ;  /* 0x0000000000007941 */ /* 0x000fea0003800200 */
.L_x_62:
[----:B------:R-:W-:Y:S01]  /*3c00*/  FADD R4, R9, R4 ;  /* 0x0000000409047221 */ /* 0x000fe20000000000 */
[----:B------:R-:W-:Y:S03]  /*3c10*/  BSSY.RECONVERGENT B0, `(.L_x_71) ;  /* 0x000003d000007945 */ /* 0x000fe60003800200 */
        /* <DEDUP_REMOVED lines=18> */
.L_x_73:
        /* <DEDUP_REMOVED lines=20> */
[----:B0-----:R-:W2:Y:S01]  /*3e80*/  @P0 LDL R4, [R18+0x10] ;  /* 0x0000100012040983 */ /* 0x001ea20000100800 */
        /* <DEDUP_REMOVED lines=20> */
[----:B01----:R-:W-:-:S07]  /*3fd0*/  FSEL R4, -R20, R20, !P1 ;  /* 0x0000001414047208 */ /* 0x003fce0004800100 */
.L_x_72:
[----:B------:R-:W-:Y:S05]  /*3fe0*/  BSYNC.RECONVERGENT B0 ;  /* 0x0000000000007941 */ /* 0x000fea0003800200 */
.L_x_71:
[----:B------:R-:W0:Y:S01]  /*3ff0*/  LDC R9, c[0x3][0x4c] ;  /* 0x00c01300ff097b82 */ /* 0x000e220000000800 */
[----:B------:R-:W-:Y:S01]  /*4000*/  MOV R16, 0x37cbac00 ;  /* 0x37cbac0000107802 */ /* 0x000fe20000000f00 */
[----:B------:R-:W-:Y:S01]  /*4010*/  FMUL R11, R4, R4 ;  /* 0x00000004040b7220 */ /* 0x000fe20000400000 */
[C---:B------:R-:W-:Y:S01]  /*4020*/  LOP3.LUT R15, R2.reuse, 0x1, RZ, 0xc0, !PT ;  /* 0x00000001020f7812 */ /* 0x040fe200078ec0ff */
[----:B------:R-:W-:Y:S01]  /*4030*/  BSSY.RECONVERGENT B0, `(.L_x_74) ;  /* 0x000004e000007945 */ /* 0x000fe20003800200 */
[----:B------:R-:W-:Y:S01]  /*4040*/  IADD3 R2, PT, PT, R2, 0x1, RZ ;  /* 0x0000000102027810 */ /* 0x000fe20007ffe0ff */
[----:B------:R-:W-:Y:S01]  /*4050*/  FFMA R8, R11, R16, -0.0013887860113754868507 ;  /* 0xbab607ed0b087423 */ /* 0x000fe20000000010 */
[----:B------:R-:W-:Y:S01]  /*4060*/  ISETP.NE.U32.AND P0, PT, R15, 0x1, PT ;  /* 0x000000010f00780c */ /* 0x000fe20003f05070 */
[----:B------:R-:W-:Y:S01]  /*4070*/  IMAD.MOV.U32 R15, RZ, RZ, 0x3c0885e4 ;  /* 0x3c0885e4ff0f7424 */ /* 0x000fe200078e00ff */
[----:B------:R-:W-:Y:S02]  /*4080*/  LOP3.LUT P1, RZ, R2, 0x2, RZ, 0xc0, !PT ;  /* 0x0000000202ff7812 */ /* 0x000fe4000782c0ff */
[----:B------:R-:W-:Y:S01]  /*4090*/  FSEL R20, R8, -0.00019574658654164522886, P0 ;  /* 0xb94d415308147808 */ /* 0x000fe20000000000 */
[----:B------:R-:W-:Y:S01]  /*40a0*/  IMAD.MOV.U32 R8, RZ, RZ, 0x3e2aaaa8 ;  /* 0x3e2aaaa8ff087424 */ /* 0x000fe200078e00ff */
[----:B------:R-:W-:-:S02]  /*40b0*/  FSEL R40, R15, 0.041666727513074874878, !P0 ;  /* 0x3d2aaabb0f287808 */ /* 0x000fc40004000000 */
[----:B------:R-:W-:-:S03]  /*40c0*/  FSEL R2, R4, 1, !P0 ;  /* 0x3f80000004027808 */ /* 0x000fc60004000000 */
[----:B------:R-:W-:Y:S01]  /*40d0*/  FFMA R20, R11, R20, R40 ;  /* 0x000000140b147223 */ /* 0x000fe20000000028 */
[----:B------:R-:W-:Y:S01]  /*40e0*/  FSEL R40, -R8, -0.4999999701976776123, !P0 ;  /* 0xbeffffff08287808 */ /* 0x000fe20004000100 */
[----:B0-----:R-:W-:-:S04]  /*40f0*/  FADD R9, R9, R9 ;  /* 0x0000000909097221 */ /* 0x001fc80000000000 */
[C---:B------:R-:W-:Y:S01]  /*4100*/  FFMA R20, R11.reuse, R20, R40 ;  /* 0x000000140b147223 */ /* 0x040fe20000000028 */
[----:B------:R-:W-:Y:S01]  /*4110*/  FFMA R11, R11, R2, RZ ;  /* 0x000000020b0b7223 */ /* 0x000fe200000000ff */
[----:B------:R-:W-:-:S03]  /*4120*/  FMUL R9, R9, 0.5 ;  /* 0x3f00000009097820 */ /* 0x000fc60000400000 */
[----:B------:R-:W-:Y:S01]  /*4130*/  FFMA R42, R11, R20, R2 ;  /* 0x000000140b2a7223 */ /* 0x000fe20000000002 */
[----:B------:R-:W-:-:S03]  /*4140*/  FFMA R18, R9, R5, R0 ;  /* 0x0000000509127223 */ /* 0x000fc60000000000 */
[----:B------:R-:W-:Y:S01]  /*4150*/  @P1 FADD R42, RZ, -R42 ;  /* 0x8000002aff2a1221 */ /* 0x000fe20000000000 */
        /* <DEDUP_REMOVED lines=17> */
.L_x_76:
        /* <DEDUP_REMOVED lines=36> */
[----:B------:R-:W0:Y:S01]  /*44b0*/  I2F.F64.S64 R20, R20 ;  /* 0x0000001400147312 */ /* 0x000e220000301c00 */
[----:B-1----:R-:W-:-:S05]  /*44c0*/  IADD3 R2, PT, PT, -R43, RZ, RZ ;  /* 0x000000ff2b027210 */ /* 0x002fca0007ffe1ff */
[----:B------:R-:W-:Y:S01]  /*44d0*/  @!P0 IMAD.MOV.U32 R43, RZ, RZ, R2 ;  /* 0x000000ffff2b8224 */ /* 0x000fe200078e0002 */
[----:B0-----:R-:W-:-:S10]  /*44e0*/  DMUL R40, R20, UR6 ;  /* 0x0000000614287c28 */ /* 0x001fd40008000000 */
[----:B------:R-:W0:Y:S02]  /*44f0*/  F2F.F32.F64 R40, R40 ;  /* 0x0000002800287310 */ /* 0x000e240000301000 */
[----:B0-----:R-:W-:-:S07]  /*4500*/  FSEL R2, -R40, R40, !P1 ;  /* 0x0000002828027208 */ /* 0x001fce0004800100 */
.L_x_75:
[----:B------:R-:W-:Y:S05]  /*4510*/  BSYNC.RECONVERGENT B0 ;  /* 0x0000000000007941 */ /* 0x000fea0003800200 */
.L_x_74:
        /* <DEDUP_REMOVED lines=8> */
[----:B------:R-:W-:Y:S01]  /*45a0*/  IMAD.MOV.U32 R21, RZ, RZ, RZ ;  /* 0x000000ffff157224 */ /* 0x000fe200078e00ff */
[----:B------:R-:W-:Y:S02]  /*45b0*/  FSEL R4, R15, 0.041666727513074874878, !P0 ;  /* 0x3d2aaabb0f047808 */ /* 0x000fe40004000000 */
[----:B------:R-:W-:-:S02]  /*45c0*/  FSEL R16, R16, -0.00019574658654164522886, P0 ;  /* 0xb94d415310107808 */ /* 0x000fc40000000000 */
[----:B------:R-:W-:Y:S02]  /*45d0*/  FSEL R8, -R8, -0.4999999701976776123, !P0 ;  /* 0xbeffffff08087808 */ /* 0x000fe40004000100 */
[----:B------:R-:W-:Y:S01]  /*45e0*/  FSEL R2, R2, 1, !P0 ;  /* 0x3f80000002027808 */ /* 0x000fe20004000000 */
[C---:B------:R-:W-:Y:S01]  /*45f0*/  FFMA R4, R11.reuse, R16, R4 ;  /* 0x000000100b047223 */ /* 0x040fe20000000004 */
[----:B------:R-:W-:Y:S01]  /*4600*/  MOV R15, R12 ;  /* 0x0000000c000f7202 */ /* 0x000fe20000000f00 */
[----:B------:R-:W-:Y:S02]  /*4610*/  IMAD.MOV.U32 R16, RZ, RZ, R10 ;  /* 0x000000ffff107224 */ /* 0x000fe400078e000a */
[C---:B------:R-:W-:Y:S01]  /*4620*/  FFMA R4, R11.reuse, R4, R8 ;  /* 0x000000040b047223 */ /* 0x040fe20000000008 */
[----:B------:R-:W-:Y:S01]  /*4630*/  FFMA R11, R11, R2, RZ ;  /* 0x000000020b0b7223 */ /* 0x000fe200000000ff */
[----:B------:R-:W5:Y:S03]  /*4640*/  LDC R8, c[0x3][0x64] ;  /* 0x00c01900ff087b82 */ /* 0x000f660000000800 */
[----:B------:R-:W-:Y:S01]  /*4650*/  FFMA R2, R11, R4, R2 ;  /* 0x000000040b027223 */ /* 0x000fe20000000002 */
[----:B------:R-:W-:-:S03]  /*4660*/  FMUL R11, R42, -6.2831854820251464844 ;  /* 0xc0c90fdb2a0b7820 */ /* 0x000fc60000400000 */
[----:B------:R-:W-:-:S04]  /*4670*/  @P1 FADD R2, RZ, -R2 ;  /* 0x80000002ff021221 */ /* 0x000fc80000000000 */
[----:B0-----:R-:W-:-:S04]  /*4680*/  FFMA R11, R2, UR6, R11 ;  /* 0x00000006020b7c23 */ /* 0x001fc8000800000b */
[----:B-1----:R-:W-:Y:S01]  /*4690*/  FADD R2, R11, UR7 ;  /* 0x000000070b027e21 */ /* 0x002fe20008000000 */
[----:B------:R-:W-:-:S03]  /*46a0*/  MOV R11, R19 ;  /* 0x00000013000b7202 */ /* 0x000fc60000000f00 */
[----:B------:R-:W-:-:S04]  /*46b0*/  FADD R2, R7, R2 ;  /* 0x0000000207027221 */ /* 0x000fc80000000000 */
[----:B------:R-:W-:Y:S01]  /*46c0*/  FMUL R7, R2, 0.5 ;  /* 0x3f00000002077820 */ /* 0x000fe20000400000 */
[----:B-----5:R-:W-:-:S03]  /*46d0*/  FSETP.NEU.AND P0, PT, R8, RZ, PT ;  /* 0x000000ff0800720b */ /* 0x020fc60003f0d000 */
[----:B------:R-:W-:Y:S01]  /*46e0*/  FFMA R14, R7, R5, R14 ;  /* 0x00000005070e7223 */ /* 0x000fe2000000000e */
[----:B------:R-:W-:-:S09]  /*46f0*/  IMAD.MOV.U32 R7, RZ, RZ, R13 ;  /* 0x000000ffff077224 */ /* 0x000fd200078e000d */
[----:B------:R-:W-:Y:S05]  /*4700*/  @!P0 BRA `(.L_x_77) ;  /* 0x0000000800a88947 */ /* 0x000fea0003800000 */
[----:B--2-4-:R-:W-:Y:S01]  /*4710*/  ISETP.GT.AND P0, PT, R39, RZ, PT ;  /* 0x000000ff2700720c */ /* 0x014fe20003f04270 */
[----:B------:R-:W-:-:S12]  /*4720*/  BSSY.RECONVERGENT B2, `(.L_x_77) ;  /* 0x00000a8000027945 */ /* 0x000fd80003800200 */
[----:B------:R-:W-:Y:S05]  /*4730*/  @P0 BRA `(.L_x_78) ;  /* 0x0000000800780947 */ /* 0x000fea0003800000 */
[----:B------:R-:W-:-:S13]  /*4740*/  ISETP.NE.AND P0, PT, R38, RZ, PT ;  /* 0x000000ff2600720c */ /* 0x000fda0003f05270 */
[----:B------:R-:W-:Y:S05]  /*4750*/  @P0 BRA `(.L_x_79) ;  /* 0x0000000400380947 */ /* 0x000fea0003800000 */
[----:B------:R-:W-:Y:S01]  /*4760*/  SHF.R.U32.HI R2, RZ, 0x2, R25 ;  /* 0x00000002ff027819 */ /* 0x000fe20000011619 */
[----:B------:R-:W-:Y:S01]  /*4770*/  HFMA2 R7, -RZ, RZ, 0.1171875, 0 ;  /* 0x2f800000ff077431 */ /* 0x000fe200000001ff */
[----:B------:R-:W-:Y:S01]  /*4780*/  IADD3 R24, PT, PT, R24, 0x587c5, RZ ;  /* 0x000587c518187810 */ /* 0x000fe20007ffe0ff */
[----:B------:R-:W-:Y:S01]  /*4790*/  IMAD.MOV.U32 R15, RZ, RZ, 0x3e055027 ;  /* 0x3e055027ff0f7424 */ /* 0x000fe200078e00ff */
[----:B------:R-:W-:Y:S01]  /*47a0*/  LOP3.LUT R11, R2, R25, RZ, 0x3c, !PT ;  /* 0x00000019020b7212 */ /* 0x000fe200078e3cff */
[----:B------:R-:W0:Y:S01]  /*47b0*/  LDC R21, c[0x3][0x70] ;  /* 0x00c01c00ff157b82 */ /* 0x000e220000000800 */
[----:B------:R-:W-:Y:S01]  /*47c0*/  SHF.L.U32 R2, R19, 0x4, RZ ;  /* 0x0000000413027819 */ /* 0x000fe200000006ff */
[----:B------:R-:W-:Y:S02]  /*47d0*/  BSSY.RECONVERGENT B3, `(.L_x_80) ;  /* 0x000002e000037945 */ /* 0x000fe40003800200 */
[----:B------:R-:W-:-:S05]  /*47e0*/  IMAD.SHL.U32 R4, R11, 0x2, RZ ;  /* 0x000000020b047824 */ /* 0x000fca00078e00ff */
[----:B------:R-:W-:-:S04]  /*47f0*/  LOP3.LUT R2, R19, R2, R4, 0x96, !PT ;  /* 0x0000000213027212 */ /* 0x000fc800078e9604 */
[----:B------:R-:W-:-:S05]  /*4800*/  LOP3.LUT R11, R2, R11, RZ, 0x3c, !PT ;  /* 0x0000000b020b7212 */ /* 0x000fca00078e3cff */
[----:B------:R-:W-:-:S05]  /*4810*/  IMAD.IADD R2, R24, 0x1, R11 ;  /* 0x0000000118027824 */ /* 0x000fca00078e020b */
[----:B------:R-:W-:Y:S01]  /*4820*/  I2FP.F32.U32 R2, R2 ;  /* 0x0000000200027245 */ /* 0x000fe20000201000 */
[----:B0-----:R-:W0:Y:S04]  /*4830*/  MUFU.RCP R16, R21 ;  /* 0x0000001500107308 */ /* 0x001e280000001000 */
[----:B------:R-:W-:-:S05]  /*4840*/  FFMA R2, R2, R7, 1.1641532182693481445e-10 ;  /* 0x2f00000002027423 */ /* 0x000fca0000000007 */
[----:B------:R-:W-:-:S13]  /*4850*/  FSETP.GEU.AND P0, PT, R2, 1.175494350822287508e-38, PT ;  /* 0x008000000200780b */ /* 0x000fda0003f0e000 */
[----:B------:R-:W-:-:S04]  /*4860*/  @!P0 FMUL R2, R2, 8388608 ;  /* 0x4b00000002028820 */ /* 0x000fc80000400000 */
[----:B------:R-:W-:-:S05]  /*4870*/  VIADD R4, R2, 0xc0d55555 ;  /* 0xc0d5555502047836 */ /* 0x000fca0000000000 */
[----:B------:R-:W-:-:S04]  /*4880*/  LOP3.LUT R7, R4, 0xff800000, RZ, 0xc0, !PT ;  /* 0xff80000004077812 */ /* 0x000fc800078ec0ff */
[-C--:B------:R-:W-:Y:S02]  /*4890*/  IADD3 R4, PT, PT, R2, -R7.reuse, RZ ;  /* 0x8000000702047210 */ /* 0x080fe40007ffe0ff */
[----:B------:R-:W-:-:S03]  /*48a0*/  I2FP.F32.S32 R7, R7 ;  /* 0x0000000700077245 */ /* 0x000fc60000201400 */
[----:B------:R-:W-:Y:S01]  /*48b0*/  FADD R8, R4, -1 ;  /* 0xbf80000004087421 */ /* 0x000fe20000000000 */
[----:B------:R-:W-:Y:S02]  /*48c0*/  FSEL R4, RZ, -23, P0 ;  /* 0xc1b80000ff047808 */ /* 0x000fe40000000000 */
[----:B------:R-:W-:Y:S01]  /*48d0*/  ISETP.GT.U32.AND P0, PT, R2, 0x7f7fffff, PT ;  /* 0x7f7fffff0200780c */ /* 0x000fe20003f04070 */
[C---:B------:R-:W-:Y:S02]  /*48e0*/  FFMA R15, R8.reuse, -R15, 0.14084610342979431152 ;  /* 0x3e1039f6080f7423 */ /* 0x040fe4000000080f */
[----:B------:R-:W-:Y:S01]  /*48f0*/  FFMA R4, R7, 1.1920928955078125e-07, R4 ;  /* 0x3400000007047823 */ /* 0x000fe20000000004 */
[----:B------:R-:W-:Y:S01]  /*4900*/  MOV R7, 0x7f800000 ;  /* 0x7f80000000077802 */ /* 0x000fe20000000f00 */
        /* <DEDUP_REMOVED lines=21> */
[----:B------:R-:W-:Y:S01]  /*4a60*/  IMAD.MOV.U32 R2, RZ, RZ, R8 ;  /* 0x000000ffff027224 */ /* 0x000fe200078e0008 */
[----:B------:R-:W-:Y:S02]  /*4a70*/  MOV R4, 0x4aa0 ;  /* 0x00004aa000047802 */ /* 0x000fe40000000f00 */
[----:B0-----:R-:W-:-:S07]  /*4a80*/  MOV R15, UR6 ;  /* 0x00000006000f7c02 */ /* 0x001fce0008000f00 */
[----:B---3--:R-:W-:Y:S05]  /*4a90*/  CALL.REL.NOINC `($__internal_4_$__cuda_sm3x_div_rn_noftz_f32_slowpath) ;  /* 0x0000007800e47944 */ /* 0x008fea0003c00000 */
[----:B------:R-:W-:-:S07]  /*4aa0*/  IMAD.MOV.U32 R4, RZ, RZ, R2 ;  /* 0x000000ffff047224 */ /* 0x000fce00078e0002 */
.L_x_81:
[----:B------:R-:W-:Y:S05]  /*4ab0*/  BSYNC.RECONVERGENT B3 ;  /* 0x0000000000037941 */ /* 0x000fea0003800200 */
.L_x_80:
        /* <DEDUP_REMOVED lines=12> */
[----:B---3--:R-:W-:Y:S05]  /*4b80*/  CALL.REL.NOINC `($__internal_4_$__cuda_sm3x_div_rn_noftz_f32_slowpath) ;  /* 0x0000007800a87944 */ /* 0x008fea0003c00000 */
.L_x_83:
[----:B------:R-:W-:Y:S05]  /*4b90*/  BSYNC.RECONVERGENT B3 ;  /* 0x0000000000037941 */ /* 0x000fea0003800200 */
.L_x_82:
[----:B------:R-:W0:Y:S01]  /*4ba0*/  LDCU UR6, c[0x3][0x68] ;  /* 0x00c00d00ff0677ac */ /* 0x000e220008000800 */
[----:B------:R-:W-:Y:S01]  /*4bb0*/  FADD R2, R2, 0.5 ;  /* 0x3f00000002027421 */ /* 0x000fe20000000000 */
[----:B------:R-:W-:Y:S01]  /*4bc0*/  MOV R7, R19 ;  /* 0x0000001300077202 */ /* 0x000fe20000000f00 */
[----:B------:R-:W-:Y:S01]  /*4bd0*/  IMAD.MOV.U32 R15, RZ, RZ, R13 ;  /* 0x000000ffff0f7224 */ /* 0x000fe200078e000d */
[----:B------:R-:W-:Y:S01]  /*4be0*/  MOV R16, R12 ;  /* 0x0000000c00107202 */ /* 0x000fe20000000f00 */
[----:B------:R1:W4:Y:S01]  /*4bf0*/  F2I.FLOOR.NTZ R39, R2 ;  /* 0x0000000200277305 */ /* 0x0003220000207100 */
[----:B------:R-:W-:Y:S01]  /*4c00*/  IMAD.MOV.U32 R38, RZ, RZ, 0x1 ;  /* 0x00000001ff267424 */ /* 0x000fe200078e00ff */
[----:B------:R-:W-:Y:S01]  /*4c10*/  MOV R25, R10 ;  /* 0x0000000a00197202 */ /* 0x000fe20000000f00 */
[----:B0-----:R-:W-:Y:S01]  /*4c20*/  IMAD.U32 R21, RZ, RZ, UR6 ;  /* 0x00000006ff157e24 */ /* 0x001fe2000f8e00ff */
[----:B-1----:R-:W-:Y:S06]  /*4c30*/  BRA `(.L_x_84) ;  /* 0x0000000400587947 */ /* 0x002fec0003800000 */
.L_x_79:
[----:B------:R-:W-:Y:S01]  /*4c40*/  SHF.R.U32.HI R2, RZ, 0x2, R25 ;  /* 0x00000002ff027819 */ /* 0x000fe20000011619 */
[----:B------:R-:W-:Y:S01]  /*4c50*/  IMAD.MOV.U32 R15, RZ, RZ, 0x3e055027 ;  /* 0x3e055027ff0f7424 */ /* 0x000fe200078e00ff */
[----:B------:R-:W-:Y:S01]  /*4c60*/  SHF.L.U32 R4, R19, 0x4, RZ ;  /* 0x0000000413047819 */ /* 0x000fe200000006ff */
[----:B------:R-:W0:Y:S01]  /*4c70*/  LDC R21, c[0x3][0x6c] ;  /* 0x00c01b00ff157b82 */ /* 0x000e220000000800 */
[----:B------:R-:W-:Y:S01]  /*4c80*/  LOP3.LUT R2, R2, R25, RZ, 0x3c, !PT ;  /* 0x0000001902027212 */ /* 0x000fe200078e3cff */
[----:B------:R-:W-:Y:S01]  /*4c90*/  BSSY.RECONVERGENT B3, `(.L_x_85) ;  /* 0x0000030000037945 */ /* 0x000fe20003800200 */
[----:B------:R-:W-:-:S03]  /*4ca0*/  IADD3 R24, PT, PT, R24, 0x587c5, RZ ;  /* 0x000587c518187810 */ /* 0x000fc60007ffe0ff */
[----:B------:R-:W-:-:S05]  /*4cb0*/  IMAD.SHL.U32 R7, R2, 0x2, RZ ;  /* 0x0000000202077824 */ /* 0x000fca00078e00ff */
[----:B------:R-:W-:-:S04]  /*4cc0*/  LOP3.LUT R7, R19, R4, R7, 0x96, !PT ;  /* 0x0000000413077212 */ /* 0x000fc800078e9607 */
[----:B------:R-:W-:Y:S01]  /*4cd0*/  LOP3.LUT R11, R7, R2, RZ, 0x3c, !PT ;  /* 0x00000002070b7212 */ /* 0x000fe200078e3cff */
[----:B------:R-:W-:-:S04]  /*4ce0*/  HFMA2 R7, -RZ, RZ, 0.1171875, 0 ;  /* 0x2f800000ff077431 */ /* 0x000fc800000001ff */
[----:B------:R-:W-:Y:S01]  /*4cf0*/  IMAD.IADD R2, R24, 0x1, R11 ;  /* 0x0000000118027824 */ /* 0x000fe200078e020b */
[----:B0-----:R-:W0:Y:S04]  /*4d00*/  MUFU.RCP R16, R21 ;  /* 0x0000001500107308 */ /* 0x001e280000001000 */
[----:B------:R-:W-:-:S05]  /*4d10*/  I2FP.F32.U32 R2, R2 ;  /* 0x0000000200027245 */ /* 0x000fca0000201000 */
        /* <DEDUP_REMOVED lines=39> */
.L_x_86:
[----:B------:R-:W-:Y:S05]  /*4f90*/  BSYNC.RECONVERGENT B3 ;  /* 0x0000000000037941 */ /* 0x000fea0003800200 */
.L_x_85:
        /* <DEDUP_REMOVED lines=13> */
.L_x_88:
[----:B------:R-:W-:Y:S05]  /*5070*/  BSYNC.RECONVERGENT B3 ;  /* 0x0000000000037941 */ /* 0x000fea0003800200 */
.L_x_87:
[----:B------:R-:W0:Y:S01]  /*5080*/  LDCU UR6, c[0x3][0x64] ;  /* 0x00c00c80ff0677ac */ /* 0x000e220008000800 */
[----:B------:R-:W-:Y:S01]  /*5090*/  FADD R2, R2, 0.5 ;  /* 0x3f00000002027421 */ /* 0x000fe20000000000 */
[----:B------:R-:W-:Y:S01]  /*50a0*/  MOV R7, R19 ;  /* 0x0000001300077202 */ /* 0x000fe20000000f00 */
[----:B------:R-:W-:Y:S01]  /*50b0*/  IMAD.MOV.U32 R15, RZ, RZ, R13 ;  /* 0x000000ffff0f7224 */ /* 0x000fe200078e000d */
[----:B------:R-:W-:Y:S01]  /*50c0*/  MOV R16, R12 ;  /* 0x0000000c00107202 */ /* 0x000fe20000000f00 */
[----:B------:R1:W2:Y:S01]  /*50d0*/  F2I.FLOOR.NTZ R39, R2 ;  /* 0x0000000200277305 */ /* 0x0002a20000207100 */
[----:B------:R-:W-:Y:S01]  /*50e0*/  IMAD.MOV.U32 R38, RZ, RZ, RZ ;  /* 0x000000ffff267224 */ /* 0x000fe200078e00ff */
[----:B------:R-:W-:Y:S01]  /*50f0*/  MOV R25, R10 ;  /* 0x0000000a00197202 */ /* 0x000fe20000000f00 */
[----:B0-----:R-:W-:Y:S01]  /*5100*/  IMAD.U32 R21, RZ, RZ, UR6 ;  /* 0x00000006ff157e24 */ /* 0x001fe2000f8e00ff */
[----:B-1----:R-:W-:Y:S06]  /*5110*/  BRA `(.L_x_84) ;  /* 0x0000000000207947 */ /* 0x002fec0003800000 */
.L_x_78:
[----:B------:R-:W-:Y:S01]  /*5120*/  ISETP.NE.AND P0, PT, R38, RZ, PT ;  /* 0x000000ff2600720c */ /* 0x000fe20003f05270 */
[----:B------:R-:W-:Y:S01]  /*5130*/  IMAD.MOV.U32 R11, RZ, RZ, R19 ;  /* 0x000000ffff0b7224 */ /* 0x000fe200078e0013 */
[----:B------:R-:W-:Y:S01]  /*5140*/  IADD3 R39, PT, PT, R39, -0x1, RZ ;  /* 0xffffffff27277810 */ /* 0x000fe20007ffe0ff */
[----:B------:R-:W-:Y:S01]  /*5150*/  IMAD.MOV.U32 R15, RZ, RZ, R12 ;  /* 0x000000ffff0f7224 */ /* 0x000fe200078e000c */
[----:B------:R-:W-:Y:S02]  /*5160*/  MOV R7, R13 ;  /* 0x0000000d00077202 */ /* 0x000fe40000000f00 */
[----:B------:R-:W-:-:S07]  /*5170*/  MOV R16, R10 ;  /* 0x0000000a00107202 */ /* 0x000fce0000000f00 */
[----:B------:R-:W0:Y:S02]  /*5180*/  @P0 LDC R8, c[0x3][0x68] ;  /* 0x00c01a00ff080b82 */ /* 0x000e240000000800 */
[----:B0-----:R-:W-:-:S07]  /*5190*/  IMAD.MOV.U32 R21, RZ, RZ, R8 ;  /* 0x000000ffff157224 */ /* 0x001fce00078e0008 */
.L_x_84:
[----:B------:R-:W-:Y:S05]  /*51a0*/  BSYNC.RECONVERGENT B2 ;  /* 0x0000000000027941 */ /* 0x000fea0003800200 */
.L_x_77:
[----:B------:R-:W-:Y:S02]  /*51b0*/  HFMA2 R19, -RZ, RZ, 0, 0 ;  /* 0x00000000ff137431 */ /* 0x000fe400000001ff */
[----:B------:R-:W-:Y:S01]  /*51c0*/  FFMA R14, R21, R5, R14 ;  /* 0x00000005150e7223 */ /* 0x000fe2000000000e */
[----:B------:R-:W-:Y:S01]  /*51d0*/  IMAD.MOV.U32 R41, RZ, RZ, R11 ;  /* 0x000000ffff297224 */ /* 0x000fe200078e000b */
[----:B------:R-:W-:Y:S01]  /*51e0*/  MOV R13, R7 ;  /* 0x00000007000d7202 */ /* 0x000fe20000000f00 */
[----:B------:R-:W-:Y:S01]  /*51f0*/  IMAD.MOV.U32 R12, RZ, RZ, R15 ;  /* 0x000000ffff0c7224 */ /* 0x000fe200078e000f */
[----:B------:R-:W-:Y:S01]  /*5200*/  MOV R20, R16 ;  /* 0x0000001000147202 */ /* 0x000fe20000000f00 */
[----:B------:R-:W-:Y:S06]  /*5210*/  @!P2 BRA `(.L_x_89) ;  /* 0x0000000000f4a947 */ /* 0x000fec0003800000 */
[----:B------:R-:W-:Y:S01]  /*5220*/  SHF.R.U32.HI R2, RZ, 0x2, R25 ;  /* 0x00000002ff027819 */ /* 0x000fe20000011619 */
[----:B------:R-:W-:Y:S01]  /*5230*/  VIADD R24, R24, 0x587c5 ;  /* 0x000587c518187836 */ /* 0x000fe20000000000 */
[----:B------:R-:W-:Y:S01]  /*5240*/  BSSY.RECONVERGENT B0, `(.L_x_89) ;  /* 0x000003a000007945 */ /* 0x000fe20003800200 */
[----:B------:R-:W-:Y:S01]  /*5250*/  IMAD.MOV.U32 R13, RZ, RZ, 0x2f800000 ;  /* 0x2f800000ff0d7424 */ /* 0x000fe200078e00ff */
[----:B------:R-:W-:Y:S01]  /*5260*/  LOP3.LUT R41, R2, R25, RZ, 0x3c, !PT ;  /* 0x0000001902297212 */ /* 0x000fe200078e3cff */
[----:B------:R-:W-:-:S03]  /*5270*/  IMAD.SHL.U32 R2, R11, 0x10, RZ ;  /* 0x000000100b027824 */ /* 0x000fc600078e00ff */
[----:B------:R-:W-:-:S04]  /*5280*/  SHF.L.U32 R4, R41, 0x1, RZ ;  /* 0x0000000129047819 */ /* 0x000fc800000006ff */
[----:B------:R-:W-:-:S04]  /*5290*/  LOP3.LUT R2, R11, R2, R4, 0x96, !PT ;  /* 0x000000020b027212 */ /* 0x000fc800078e9604 */
[----:B------:R-:W-:-:S04]  /*52a0*/  LOP3.LUT R41, R2, R41, RZ, 0x3c, !PT ;  /* 0x0000002902297212 */ /* 0x000fc800078e3cff */
[----:B------:R-:W-:-:S04]  /*52b0*/  IADD3 R2, PT, PT, R24, R41, RZ ;  /* 0x0000002918027210 */ /* 0x000fc80007ffe0ff */
[----:B------:R-:W-:-:S05]  /*52c0*/  I2FP.F32.U32 R2, R2 ;  /* 0x0000000200027245 */ /* 0x000fca0000201000 */
[----:B------:R-:W-:-:S05]  /*52d0*/  FFMA R2, R2, R13, 1.1641532182693481445e-10 ;  /* 0x2f00000002027423 */ /* 0x000fca000000000d */
[----:B------:R-:W-:-:S13]  /*52e0*/  FSETP.GTU.AND P0, PT, R2, 0.16666667163372039795, PT ;  /* 0x3e2aaaab0200780b */ /* 0x000fda0003f0c000 */
[----:B------:R-:W-:Y:S05]  /*52f0*/  @P0 BRA `(.L_x_90) ;  /* 0x0000000000500947 */ /* 0x000fea0003800000 */
[----:B------:R-:W-:Y:S01]  /*5300*/  IADD3 R4, PT, PT, R37, -0xd000000, RZ ;  /* 0xf300000025047810 */ /* 0x000fe20007ffe0ff */
[----:B------:R0:W1:Y:S01]  /*5310*/  MUFU.RSQ R2, R37 ;  /* 0x0000002500027308 */ /* 0x0000620000001400 */
[----:B------:R-:W-:Y:S02]  /*5320*/  BSSY.RECONVERGENT B1, `(.L_x_91) ;  /* 0x000000b000017945 */ /* 0x000fe40003800200 */
[----:B------:R-:W-:-:S13]  /*5330*/  ISETP.GT.U32.AND P0, PT, R4, 0x727fffff, PT ;  /* 0x727fffff0400780c */ /* 0x000fda0003f04070 */
[----:B0-----:R-:W-:Y:S05]  /*5340*/  @!P0 BRA `(.L_x_92) ;  /* 0x0000000000108947 */ /* 0x001fea0003800000 */
[----:B-1----:R-:W-:Y:S01]  /*5350*/  IMAD.MOV.U32 R2, RZ, RZ, R37 ;  /* 0x000000ffff027224 */ /* 0x002fe200078e0025 */
[----:B------:R-:W-:-:S07]  /*5360*/  MOV R42, 0x5380 ;  /* 0x00005380002a7802 */ /* 0x000fce0000000f00 */
[----:B--234-:R-:W-:Y:S05]  /*5370*/  CALL.REL.NOINC `($__internal_3_$__cuda_sm20_sqrt_rn_f32_slowpath) ;  /* 0x0000007000587944 */ /* 0x01cfea0003c00000 */
[----:B------:R-:W-:Y:S05]  /*5380*/  BRA `(.L_x_93) ;  /* 0x0000000000107947 */ /* 0x000fea0003800000 */
.L_x_92:
[----:B-1----:R-:W-:Y:S01]  /*5390*/  FMUL.FTZ R8, R37, R2 ;  /* 0x0000000225087220 */ /* 0x002fe20000410000 */
[----:B------:R-:W-:-:S03]  /*53a0*/  FMUL.FTZ R2, R2, 0.5 ;  /* 0x3f00000002027820 */ /* 0x000fc60000410000 */
[----:B------:R-:W-:-:S04]  /*53b0*/  FFMA R13, -R8, R8, R37 ;  /* 0x00000008080d7223 */ /* 0x000fc80000000125 */
[----:B------:R-:W-:-:S07]  /*53c0*/  FFMA R8, R13, R2, R8 ;  /* 0x000000020d087223 */ /* 0x000fce0000000008 */
.L_x_93:
[----:B------:R-:W-:Y:S05]  /*53d0*/  BSYNC.RECONVERGENT B1 ;  /* 0x0000000000017941 */ /* 0x000fea0003800200 */
.L_x_91:
[----:B------:R-:W-:Y:S01]  /*53e0*/  FADD R19, -R8, -RZ ;  /* 0x800000ff08137221 */ /* 0x000fe20000000100 */
[----:B------:R-:W-:Y:S01]  /*53f0*/  MOV R13, R11 ;  /* 0x0000000b000d7202 */ /* 0x000fe20000000f00 */
[----:B------:R-:W-:Y:S01]  /*5400*/  IMAD.MOV.U32 R12, RZ, RZ, R7 ;  /* 0x000000ffff0c7224 */ /* 0x000fe200078e0007 */
[----:B------:R-:W-:Y:S01]  /*5410*/  MOV R20, R15 ;  /* 0x0000000f00147202 */ /* 0x000fe20000000f00 */
[----:B------:R-:W-:Y:S01]  /*5420*/  IMAD.MOV.U32 R25, RZ, RZ, R16 ;  /* 0x000000ffff197224 */ /* 0x000fe200078e0010 */
[----:B------:R-:W-:Y:S06]  /*5430*/  BRA `(.L_x_94) ;  /* 0x0000000000687947 */ /* 0x000fec0003800000 */
.L_x_90:
[C---:B------:R-:W-:Y:S01]  /*5440*/  FSETP.GTU.AND P0, PT, R2.reuse, 0.3333333432674407959, PT ;  /* 0x3eaaaaab0200780b */ /* 0x040fe20003f0c000 */
[----:B------:R-:W-:Y:S01]  /*5450*/  IMAD.MOV.U32 R12, RZ, RZ, R7 ;  /* 0x000000ffff0c7224 */ /* 0x000fe200078e0007 */
[----:B------:R-:W-:Y:S01]  /*5460*/  MOV R13, R11 ;  /* 0x0000000b000d7202 */ /* 0x000fe20000000f00 */
[----:B------:R-:W-:Y:S01]  /*5470*/  IMAD.MOV.U32 R25, RZ, RZ, R16 ;  /* 0x000000ffff197224 */ /* 0x000fe200078e0010 */
[----:B------:R-:W-:Y:S02]  /*5480*/  FSETP.LEU.OR P0, PT, R2, 0.16666667163372039795, P0 ;  /* 0x3e2aaaab0200780b */ /* 0x000fe4000070b400 */
[----:B------:R-:W-:-:S11]  /*5490*/  MOV R20, R15 ;  /* 0x0000000f00147202 */ /* 0x000fd60000000f00 */
        /* <DEDUP_REMOVED lines=10> */
.L_x_96:
[----:B-1----:R-:W-:Y:S01]  /*5540*/  FMUL.FTZ R8, R37, R2 ;  /* 0x0000000225087220 */ /* 0x002fe20000410000 */
[----:B------:R-:W-:-:S03]  /*5550*/  FMUL.FTZ R2, R2, 0.5 ;  /* 0x3f00000002027820 */ /* 0x000fc60000410000 */
[----:B------:R-:W-:-:S04]  /*5560*/  FFMA R13, -R8, R8, R37 ;  /* 0x00000008080d7223 */ /* 0x000fc80000000125 */
[----:B------:R-:W-:-:S07]  /*5570*/  FFMA R8, R13, R2, R8 ;  /* 0x000000020d087223 */ /* 0x000fce0000000008 */
.L_x_97:
[----:B------:R-:W-:Y:S05]  /*5580*/  BSYNC.RECONVERGENT B1 ;  /* 0x0000000000017941 */ /* 0x000fea0003800200 */
.L_x_95:
[----:B------:R-:W-:Y:S01]  /*5590*/  MOV R19, R8 ;  /* 0x0000000800137202 */ /* 0x000fe20000000f00 */
[----:B------:R-:W-:Y:S01]  /*55a0*/  IMAD.MOV.U32 R13, RZ, RZ, R11 ;  /* 0x000000ffff0d7224 */ /* 0x000fe200078e000b */
[----:B------:R-:W-:Y:S01]  /*55b0*/  MOV R12, R7 ;  /* 0x00000007000c7202 */ /* 0x000fe20000000f00 */
[----:B------:R-:W-:Y:S01]  /*55c0*/  IMAD.MOV.U32 R20, RZ, RZ, R15 ;  /* 0x000000ffff147224 */ /* 0x000fe200078e000f */
[----:B------:R-:W-:-:S07]  /*55d0*/  MOV R25, R16 ;  /* 0x0000001000197202 */ /* 0x000fce0000000f00 */
.L_x_94:
[----:B------:R-:W-:Y:S05]  /*55e0*/  BSYNC.RECONVERGENT B0 ;  /* 0x0000000000007941 */ /* 0x000fea0003800200 */
.L_x_89:
[----:B------:R-:W0:Y:S01]  /*55f0*/  LDCU UR6, c[0x3][0x58] ;  /* 0x00c00b00ff0677ac */ /* 0x000e220008000800 */
[----:B------:R-:W-:Y:S01]  /*5600*/  FADD R11, R14, R19 ;  /* 0x000000130e0b7221 */ /* 0x000fe20000000000 */
[----:B------:R-:W-:Y:S01]  /*5610*/  IMAD.MOV.U32 R10, RZ, RZ, RZ ;  /* 0x000000ffff0a7224 */ /* 0x000fe200078e00ff */
[----:B------:R-:W-:Y:S01]  /*5620*/  MOV R19, R41 ;  /* 0x0000002900137202 */ /* 0x000fe20000000f00 */
[----:B------:R-:W-:Y:S01]  /*5630*/  IMAD.MOV.U32 R18, RZ, RZ, R13 ;  /* 0x000000ffff127224 */ /* 0x000fe200078e000d */
[----:B------:R-:W-:Y:S02]  /*5640*/  MOV R21, R12 ;  /* 0x0000000c00157202 */ /* 0x000fe40000000f00 */
[----:B0-----:R-:W-:-:S13]  /*5650*/  FSETP.NEU.AND P0, PT, RZ, UR6, PT ;  /* 0x00000006ff007c0b */ /* 0x001fda000bf0d000 */
[----:B------:R-:W-:Y:S05]  /*5660*/  @!P0 BRA `(.L_x_98) ;  /* 0x0000000c00888947 */ /* 0x000fea0003800000 */
[----:B------:R-:W0:Y:S02]  /*5670*/  LDC R2, c[0x3][0x5c] ;  /* 0x00c01700ff027b82 */ /* 0x000e240000000800 */
[----:B0-----:R-:W-:-:S04]  /*5680*/  FMUL R2, R2, UR6 ;  /* 0x0000000602027c20 */ /* 0x001fc80008400000 */
[----:B------:R-:W-:Y:S01]  /*5690*/  VIADD R4, R2, 0xf3000000 ;  /* 0xf300000002047836 */ /* 0x000fe20000000000 */
[----:B------:R0:W1:Y:S04]  /*56a0*/  MUFU.RSQ R7, R2 ;  /* 0x0000000200077308 */ /* 0x0000680000001400 */
[----:B------:R-:W-:-:S13]  /*56b0*/  ISETP.GT.U32.AND P0, PT, R4, 0x727fffff, PT ;  /* 0x727fffff0400780c */ /* 0x000fda0003f04070 */
[----:B01----:R-:W-:Y:S05]  /*56c0*/  @!P0 BRA `(.L_x_99) ;  /* 0x0000000000148947 */ /* 0x003fea0003800000 */
[----:B------:R-:W-:Y:S01]  /*56d0*/  BSSY.RECONVERGENT B0, `(.L_x_100) ;  /* 0x0000003000007945 */ /* 0x000fe20003800200 */
[----:B------:R-:W-:-:S07]  /*56e0*/  MOV R42, 0x5700 ;  /* 0x00005700002a7802 */ /* 0x000fce0000000f00 */
[----:B--234-:R-:W-:Y:S05]  /*56f0*/  CALL.REL.NOINC `($__internal_3_$__cuda_sm20_sqrt_rn_f32_slowpath) ;  /* 0x0000006c00787944 */ /* 0x01cfea0003c00000 */
[----:B------:R-:W-:Y:S05]  /*5700*/  BSYNC.RECONVERGENT B0 ;  /* 0x0000000000007941 */ /* 0x000fea0003800200 */
.L_x_100:
[----:B------:R-:W-:Y:S05]  /*5710*/  BRA `(.L_x_101) ;  /* 0x0000000000107947 */ /* 0x000fea0003800000 */
.L_x_99:
[----:B------:R-:W-:Y:S01]  /*5720*/  FMUL.FTZ R15, R2, R7 ;  /* 0x00000007020f7220 */ /* 0x000fe20000410000 */
[----:B------:R-:W-:-:S03]  /*5730*/  FMUL.FTZ R7, R7, 0.5 ;  /* 0x3f00000007077820 */ /* 0x000fc60000410000 */
[----:B------:R-:W-:-:S04]  /*5740*/  FFMA R2, -R15, R15, R2 ;  /* 0x0000000f0f027223 */ /* 0x000fc80000000102 */
[----:B------:R-:W-:-:S07]  /*5750*/  FFMA R8, R2, R7, R15 ;  /* 0x0000000702087223 */ /* 0x000fce000000000f */
.L_x_101:
[----:B------:R-:W-:Y:S01]  /*5760*/  ISETP.GT.AND P0, PT, R6, RZ, PT ;  /* 0x000000ff0600720c */ /* 0x000fe20003f04270 */
[----:B------:R-:W-:Y:S01]  /*5770*/  BSSY.RECONVERGENT B2, `(.L_x_98) ;  /* 0x00000d1000027945 */ /* 0x000fe20003800200 */
[----:B------:R-:W-:-:S11]  /*5780*/  FMUL R10, R8, R5 ;  /* 0x00000005080a7220 */ /* 0x000fd60000400000 */
[----:B------:R-:W-:Y:S05]  /*5790*/  @P0 BRA `(.L_x_102) ;  /* 0x0000000c001c0947 */ /* 0x000fea0003800000 */
[----:B------:R-:W0:Y:S01]  /*57a0*/  LDCU UR6, c[0x3][0x74] ;  /* 0x00c00e80ff0677ac */ /* 0x000e220008000800 */
[----:B------:R-:W-:Y:S01]  /*57b0*/  IADD3 R2, PT, PT, R36, -0xd000000, RZ ;  /* 0xf300000024027810 */ /* 0x000fe20007ffe0ff */
[----:B------:R1:W1:Y:S01]  /*57c0*/  MUFU.RSQ R15, R36 ;  /* 0x00000024000f7308 */ /* 0x0002620000001400 */
[----:B------:R-:W-:Y:S02]  /*57d0*/  BSSY.RECONVERGENT B0, `(.L_x_103) ;  /* 0x000000d000007945 */ /* 0x000fe40003800200 */
[----:B------:R-:W-:Y:S02]  /*57e0*/  ISETP.GT.U32.AND P0, PT, R2, 0x727fffff, PT ;  /* 0x727fffff0200780c */ /* 0x000fe40003f04070 */
[----:B0-----:R-:W-:-:S11]  /*57f0*/  ISETP.NE.AND P2, PT, RZ, UR6, PT ;  /* 0x00000006ff007c0c */ /* 0x001fd6000bf45270 */
[----:B-1----:R-:W-:Y:S05]  /*5800*/  @!P0 BRA `(.L_x_104) ;  /* 0x0000000000148947 */ /* 0x002fea0003800000 */
[----:B------:R-:W-:Y:S01]  /*5810*/  IMAD.MOV.U32 R2, RZ, RZ, R36 ;  /* 0x000000ffff027224 */ /* 0x000fe200078e0024 */
[----:B------:R-:W-:-:S07]  /*5820*/  MOV R42, 0x5840 ;  /* 0x00005840002a7802 */ /* 0x000fce0000000f00 */
[----:B--234-:R-:W-:Y:S05]  /*5830*/  CALL.REL.NOINC `($__internal_3_$__cuda_sm20_sqrt_rn_f32_slowpath) ;  /* 0x0000006c00287944 */ /* 0x01cfea0003c00000 */
[----:B------:R-:W-:Y:S01]  /*5840*/  MOV R14, R8 ;  /* 0x00000008000e7202 */ /* 0x000fe20000000f00 */
[----:B------:R-:W-:Y:S06]  /*5850*/  BRA `(.L_x_105) ;  /* 0x0000000000107947 */ /* 0x000fec0003800000 */
.L_x_104:
[C---:B------:R-:W-:Y:S01]  /*5860*/  FMUL.FTZ R7, R15.reuse, R36 ;  /* 0x000000240f077220 */ /* 0x040fe20000410000 */
[----:B------:R-:W-:-:S03]  /*5870*/  FMUL.FTZ R2, R15, 0.5 ;  /* 0x3f0000000f027820 */ /* 0x000fc60000410000 */
[----:B------:R-:W-:-:S04]  /*5880*/  FFMA R14, -R7, R7, R36 ;  /* 0x00000007070e7223 */ /* 0x000fc80000000124 */
[----:B------:R-:W-:-:S07]  /*5890*/  FFMA R14, R14, R2, R7 ;  /* 0x000000020e0e7223 */ /* 0x000fce0000000007 */
.L_x_105:
[----:B------:R-:W-:Y:S05]  /*58a0*/  BSYNC.RECONVERGENT B0 ;  /* 0x0000000000007941 */ /* 0x000fea0003800200 */
.L_x_103:
[----:B------:R-:W-:Y:S01]  /*58b0*/  SHF.R.U32.HI R2, RZ, 0x2, R25 ;  /* 0x00000002ff027819 */ /* 0x000fe20000011619 */
[----:B------:R-:W-:Y:S01]  /*58c0*/  HFMA2 R15, -RZ, RZ, 1.5048828125, 33.21875 ;  /* 0x3e055027ff0f7431 */ /* 0x000fe200000001ff */
[----:B------:R-:W-:Y:S02]  /*58d0*/  BSSY.RECONVERGENT B3, `(.L_x_106) ;  /* 0x0000032000037945 */ /* 0x000fe40003800200 */
[----:B------:R-:W-:Y:S01]  /*58e0*/  LOP3.LUT R7, R2, R25, RZ, 0x3c, !PT ;  /* 0x0000001902077212 */ /* 0x000fe200078e3cff */
[----:B------:R-:W-:-:S03]  /*58f0*/  IMAD.SHL.U32 R2, R41, 0x10, RZ ;  /* 0x0000001029027824 */ /* 0x000fc600078e00ff */
[----:B------:R-:W-:-:S04]  /*5900*/  SHF.L.U32 R4, R7, 0x1, RZ ;  /* 0x0000000107047819 */ /* 0x000fc800000006ff */
[----:B------:R-:W-:-:S04]  /*5910*/  LOP3.LUT R2, R41, R2, R4, 0x96, !PT ;  /* 0x0000000229027212 */ /* 0x000fc800078e9604 */
[----:B------:R-:W-:Y:S01]  /*5920*/  LOP3.LUT R18, R2, R7, RZ, 0x3c, !PT ;  /* 0x0000000702127212 */ /* 0x000fe200078e3cff */
[----:B------:R-:W-:-:S03]  /*5930*/  IMAD.MOV.U32 R7, RZ, RZ, 0x2f800000 ;  /* 0x2f800000ff077424 */ /* 0x000fc600078e00ff */
[----:B------:R-:W-:-:S04]  /*5940*/  IADD3 R2, PT, PT, R24, 0x587c5, R18 ;  /* 0x000587c518027810 */ /* 0x000fc80007ffe012 */
[----:B------:R-:W-:-:S05]  /*5950*/  I2FP.F32.U32 R2, R2 ;  /* 0x0000000200027245 */ /* 0x000fca0000201000 */
[----:B------:R-:W-:-:S05]  /*5960*/  FFMA R2, R2, R7, 1.1641532182693481445e-10 ;  /* 0x2f00000002027423 */ /* 0x000fca0000000007 */
[----:B------:R-:W-:-:S04]  /*5970*/  FSETP.GEU.AND P0, PT, R2, 1.175494350822287508e-38, PT ;  /* 0x008000000200780b */ /* 0x000fc80003f0e000 */
[----:B------:R-:W-:-:S09]  /*5980*/  FSEL R6, RZ, -23, P0 ;  /* 0xc1b80000ff067808 */ /* 0x000fd20000000000 */
[----:B------:R-:W-:-:S05]  /*5990*/  @!P0 FMUL R2, R2, 8388608 ;  /* 0x4b00000002028820 */ /* 0x000fca0000400000 */
[C---:B------:R-:W-:Y:S02]  /*59a0*/  IADD3 R4, PT, PT, R2.reuse, -0x3f2aaaab, RZ ;  /* 0xc0d5555502047810 */ /* 0x040fe40007ffe0ff */
[----:B------:R-:W-:Y:S02]  /*59b0*/  ISETP.GT.U32.AND P0, PT, R2, 0x7f7fffff, PT ;  /* 0x7f7fffff0200780c */ /* 0x000fe40003f04070 */
[----:B------:R-:W-:-:S05]  /*59c0*/  LOP3.LUT R7, R4, 0xff800000, RZ, 0xc0, !PT ;  /* 0xff80000004077812 */ /* 0x000fca00078ec0ff */
[----:B------:R-:W-:Y:S01]  /*59d0*/  IMAD.IADD R4, R2, 0x1, -R7 ;  /* 0x0000000102047824 */ /* 0x000fe200078e0a07 */
[----:B------:R-:W-:-:S03]  /*59e0*/  I2FP.F32.S32 R7, R7 ;  /* 0x0000000700077245 */ /* 0x000fc60000201400 */
[----:B------:R-:W-:Y:S02]  /*59f0*/  FADD R8, R4, -1 ;  /* 0xbf80000004087421 */ /* 0x000fe40000000000 */
[----:B------:R-:W0:Y:S01]  /*5a00*/  LDC R4, c[0x3][0x5c] ;  /* 0x00c01700ff047b82 */ /* 0x000e220000000800 */
[----:B------:R-:W-:Y:S01]  /*5a10*/  FFMA R6, R7, 1.1920928955078125e-07, R6 ;  /* 0x3400000007067823 */ /* 0x000fe20000000006 */
[----:B------:R-:W-:Y:S01]  /*5a20*/  FFMA R15, R8, -R15, 0.14084610342979431152 ;  /* 0x3e1039f6080f7423 */ /* 0x000fe2000000080f */
[----:B------:R-:W-:-:S03]  /*5a30*/  IMAD.MOV.U32 R7, RZ, RZ, 0x7f800000 ;  /* 0x7f800000ff077424 */ /* 0x000fc600078e00ff */
[----:B------:R-:W-:-:S04]  /*5a40*/  FFMA R15, R8, R15, -0.12148627638816833496 ;  /* 0xbdf8cdcc080f7423 */ /* 0x000fc8000000000f */
[----:B------:R-:W-:-:S04]  /*5a50*/  FFMA R15, R8, R15, 0.13980610668659210205 ;  /* 0x3e0f2955080f7423 */ /* 0x000fc8000000000f */
[----:B------:R-:W-:-:S04]  /*5a60*/  FFMA R15, R8, R15, -0.16684235632419586182 ;  /* 0xbe2ad8b9080f7423 */ /* 0x000fc8000000000f */
[----:B------:R-:W-:-:S04]  /*5a70*/  FFMA R15, R8, R15, 0.20012299716472625732 ;  /* 0x3e4ced0b080f7423 */ /* 0x000fc8000000000f */
[C---:B------:R-:W-:Y:S01]  /*5a80*/  FFMA R15, R8.reuse, R15, -0.24999669194221496582 ;  /* 0xbe7fff22080f7423 */ /* 0x040fe2000000000f */
[----:B0-----:R-:W0:Y:S03]  /*5a90*/  MUFU.RCP R19, R4 ;  /* 0x0000000400137308 */ /* 0x001e260000001000 */
        /* <DEDUP_REMOVED lines=16> */
[----:B------:R-:W-:Y:S02]  /*5ba0*/  MOV R2, R8 ;  /* 0x0000000800027202 */ /* 0x000fe40000000f00 */
[----:B------:R-:W-:Y:S01]  /*5bb0*/  MOV R4, 0x5be0 ;  /* 0x00005be000047802 */ /* 0x000fe20000000f00 */
[----:B0-----:R-:W-:-:S07]  /*5bc0*/  IMAD.U32 R15, RZ, RZ, UR6 ;  /* 0x00000006ff0f7e24 */ /* 0x001fce000f8e00ff */
[----:B--234-:R-:W-:Y:S05]  /*5bd0*/  CALL.REL.NOINC `($__internal_4_$__cuda_sm3x_div_rn_noftz_f32_slowpath) ;  /* 0x0000006800947944 */ /* 0x01cfea0003c00000 */
[----:B------:R-:W-:-:S07]  /*5be0*/  MOV R6, R2 ;  /* 0x0000000200067202 */ /* 0x000fce0000000f00 */
.L_x_107:
[----:B------:R-:W-:Y:S05]  /*5bf0*/  BSYNC.RECONVERGENT B3 ;  /* 0x0000000000037941 */ /* 0x000fea0003800200 */
.L_x_106:
        /* <DEDUP_REMOVED lines=9> */
[----:B------:R-:W-:Y:S01]  /*5c90*/  IMAD.MOV.U32 R2, RZ, RZ, R6 ;  /* 0x000000ffff027224 */ /* 0x000fe200078e0006 */
[----:B------:R-:W-:Y:S02]  /*5ca0*/  MOV R15, R5 ;  /* 0x00000005000f7202 */ /* 0x000fe40000000f00 */
[----:B------:R-:W-:-:S07]  /*5cb0*/  MOV R4, 0x5cd0 ;  /* 0x00005cd000047802 */ /* 0x000fce0000000f00 */
[----:B--234-:R-:W-:Y:S05]  /*5cc0*/  CALL.REL.NOINC `($__internal_4_$__cuda_sm3x_div_rn_noftz_f32_slowpath) ;  /* 0x0000006800587944 */ /* 0x01cfea0003c00000 */
.L_x_109:
[----:B------:R-:W-:Y:S05]  /*5cd0*/  BSYNC.RECONVERGENT B3 ;  /* 0x0000000000037941 */ /* 0x000fea0003800200 */
.L_x_108:
[----:B------:R-:W-:-:S04]  /*5ce0*/  FADD R2, R2, 0.5 ;  /* 0x3f00000002027421 */ /* 0x000fc80000000000 */
[----:B------:R0:W1:Y:S01]  /*5cf0*/  F2I.FLOOR.NTZ R6, R2 ;  /* 0x0000000200067305 */ /* 0x0000620000207100 */
[----:B------:R-:W-:Y:S05]  /*5d00*/  @!P2 BRA `(.L_x_110) ;  /* 0x0000000000e0a947 */ /* 0x000fea0003800000 */
[----:B------:R-:W-:Y:S01]  /*5d10*/  SHF.R.U32.HI R7, RZ, 0x2, R20 ;  /* 0x00000002ff077819 */ /* 0x000fe20000011614 */
[----:B0-----:R-:W-:Y:S01]  /*5d20*/  IMAD.SHL.U32 R2, R18, 0x10, RZ ;  /* 0x0000001012027824 */ /* 0x001fe200078e00ff */
[----:B------:R-:W-:Y:S01]  /*5d30*/  BSSY.RECONVERGENT B3, `(.L_x_111) ;  /* 0x0000030000037945 */ /* 0x000fe20003800200 */
[----:B------:R-:W-:Y:S01]  /*5d40*/  VIADD R24, R24, 0xb0f8a ;  /* 0x000b0f8a18187836 */ /* 0x000fe20000000000 */
[----:B------:R-:W-:-:S04]  /*5d50*/  LOP3.LUT R7, R7, R20, RZ, 0x3c, !PT ;  /* 0x0000001407077212 */ /* 0x000fc800078e3cff */
[----:B------:R-:W-:-:S04]  /*5d60*/  SHF.L.U32 R4, R7, 0x1, RZ ;  /* 0x0000000107047819 */ /* 0x000fc800000006ff */
[----:B------:R-:W-:-:S04]  /*5d70*/  LOP3.LUT R7, R7, R4, R2, 0x96, !PT ;  /* 0x0000000407077212 */ /* 0x000fc800078e9602 */
[----:B------:R-:W-:Y:S01]  /*5d80*/  LOP3.LUT R19, R7, R18, RZ, 0x3c, !PT ;  /* 0x0000001207137212 */ /* 0x000fe200078e3cff */
[----:B------:R-:W-:-:S03]  /*5d90*/  IMAD.MOV.U32 R7, RZ, RZ, 0x2f800000 ;  /* 0x2f800000ff077424 */ /* 0x000fc600078e00ff */
[----:B------:R-:W-:-:S04]  /*5da0*/  IADD3 R2, PT, PT, R19, R24, RZ ;  /* 0x0000001813027210 */ /* 0x000fc80007ffe0ff */
        /* <DEDUP_REMOVED lines=20> */
[C---:B------:R-:W-:Y:S02]  /*5ef0*/  FFMA R21, R8.reuse, R7, 0.33333182334899902344 ;  /* 0x3eaaaa7808157423 */ /* 0x040fe40000000007 */
[----:B------:R-:W0:Y:S02]  /*5f00*/  MUFU.RCP R7, R14 ;  /* 0x0000000e00077308 */ /* 0x000e240000001000 */
        /* <DEDUP_REMOVED lines=14> */
[----:B------:R-:W-:Y:S02]  /*5ff0*/  MOV R15, R14 ;  /* 0x0000000e000f7202 */ /* 0x000fe40000000f00 */
[----:B------:R-:W-:-:S07]  /*6000*/  MOV R4, 0x6020 ;  /* 0x0000602000047802 */ /* 0x000fce0000000f00 */
[----:B-1234-:R-:W-:Y:S05]  /*6010*/  CALL.REL.NOINC `($__internal_4_$__cuda_sm3x_div_rn_noftz_f32_slowpath) ;  /* 0x0000006400847944 */ /* 0x01efea0003c00000 */
[----:B------:R-:W-:-:S07]  /*6020*/  IMAD.MOV.U32 R7, RZ, RZ, R2 ;  /* 0x000000ffff077224 */ /* 0x000fce00078e0002 */
.L_x_112:
[----:B------:R-:W-:Y:S05]  /*6030*/  BSYNC.RECONVERGENT B3 ;  /* 0x0000000000037941 */ /* 0x000fea0003800200 */
.L_x_111:
[----:B------:R-:W-:Y:S01]  /*6040*/  FADD R10, -R10, R7 ;  /* 0x000000070a0a7221 */ /* 0x000fe20000000100 */
[----:B------:R-:W-:Y:S01]  /*6050*/  MOV R21, R41 ;  /* 0x0000002900157202 */ /* 0x000fe20000000f00 */
[----:B------:R-:W-:Y:S01]  /*6060*/  IMAD.MOV.U32 R20, RZ, RZ, R13 ;  /* 0x000000ffff147224 */ /* 0x000fe200078e000d */
[----:B------:R-:W-:Y:S01]  /*6070*/  MOV R25, R12 ;  /* 0x0000000c00197202 */ /* 0x000fe20000000f00 */
[----:B------:R-:W-:Y:S06]  /*6080*/  BRA `(.L_x_113) ;  /* 0x0000000000fc7947 */ /* 0x000fec0003800000 */
.L_x_110:
[----:B------:R-:W-:Y:S01]  /*6090*/  SHF.R.U32.HI R7, RZ, 0x2, R20 ;  /* 0x00000002ff077819 */ /* 0x000fe20000011614 */
[----:B0-----:R-:W-:Y:S02]  /*60a0*/  IMAD.SHL.U32 R2, R18, 0x10, RZ ;  /* 0x0000001012027824 */ /* 0x001fe400078e00ff */
[----:B------:R-:W-:Y:S02]  /*60b0*/  HFMA2 R15, -RZ, RZ, 1.5048828125, 33.21875 ;  /* 0x3e055027ff0f7431 */ /* 0x000fe400000001ff */
[----:B------:R-:W-:Y:S01]  /*60c0*/  VIADD R24, R24, 0xb0f8a ;  /* 0x000b0f8a18187836 */ /* 0x000fe20000000000 */
[----:B------:R-:W-:Y:S01]  /*60d0*/  LOP3.LUT R7, R7, R20, RZ, 0x3c, !PT ;  /* 0x0000001407077212 */ /* 0x000fe200078e3cff */
[----:B------:R-:W0:Y:S01]  /*60e0*/  MUFU.RCP R21, R14 ;  /* 0x0000000e00157308 */ /* 0x000e220000001000 */
[----:B------:R-:W-:Y:S02]  /*60f0*/  BSSY.RECONVERGENT B3, `(.L_x_114) ;  /* 0x000002c000037945 */ /* 0x000fe40003800200 */
[----:B------:R-:W-:-:S04]  /*6100*/  SHF.L.U32 R4, R7, 0x1, RZ ;  /* 0x0000000107047819 */ /* 0x000fc800000006ff */
[----:B------:R-:W-:-:S04]  /*6110*/  LOP3.LUT R7, R7, R4, R2, 0x96, !PT ;  /* 0x0000000407077212 */ /* 0x000fc800078e9602 */
[----:B------:R-:W-:Y:S01]  /*6120*/  LOP3.LUT R19, R7, R18, RZ, 0x3c, !PT ;  /* 0x0000001207137212 */ /* 0x000fe200078e3cff */
[----:B------:R-:W-:-:S03]  /*6130*/  IMAD.MOV.U32 R7, RZ, RZ, 0x2f800000 ;  /* 0x2f800000ff077424 */ /* 0x000fc600078e00ff */
[----:B------:R-:W-:-:S04]  /*6140*/  IADD3 R2, PT, PT, R19, R24, RZ ;  /* 0x0000001813027210 */ /* 0x000fc80007ffe0ff */
[----:B------:R-:W-:-:S05]  /*6150*/  I2FP.F32.U32 R2, R2 ;  /* 0x0000000200027245 */ /* 0x000fca0000201000 */
[----:B------:R-:W-:-:S05]  /*6160*/  FFMA R2, R2, R7, 1.1641532182693481445e-10 ;  /* 0x2f00000002027423 */ /* 0x000fca0000000007 */
        /* <DEDUP_REMOVED lines=32> */
[----:B------:R-:W-:Y:S01]  /*6370*/  MOV R2, R8 ;  /* 0x0000000800027202 */ /* 0x000fe20000000f00 */
[----:B------:R-:W-:Y:S01]  /*6380*/  IMAD.MOV.U32 R15, RZ, RZ, R14 ;  /* 0x000000ffff0f7224 */ /* 0x000fe200078e000e */
[----:B------:R-:W-:-:S07]  /*6390*/  MOV R4, 0x63b0 ;  /* 0x000063b000047802 */ /* 0x000fce0000000f00 */
[----:B-1234-:R-:W-:Y:S05]  /*63a0*/  CALL.REL.NOINC `($__internal_4_$__cuda_sm3x_div_rn_noftz_f32_slowpath) ;  /* 0x0000006000a07944 */ /* 0x01efea0003c00000 */
.L_x_115:
[----:B------:R-:W-:Y:S05]  /*63b0*/  BSYNC.RECONVERGENT B3 ;  /* 0x0000000000037941 */ /* 0x000fea0003800200 */
.L_x_114:
[----:B------:R-:W-:Y:S01]  /*63c0*/  MOV R10, R2 ;  /* 0x00000002000a7202 */ /* 0x000fe20000000f00 */
[----:B------:R-:W-:Y:S01]  /*63d0*/  IMAD.MOV.U32 R21, RZ, RZ, R41 ;  /* 0x000000ffff157224 */ /* 0x000fe200078e0029 */
[----:B------:R-:W-:Y:S01]  /*63e0*/  MOV R20, R13 ;  /* 0x0000000d00147202 */ /* 0x000fe20000000f00 */
[----:B------:R-:W-:Y:S01]  /*63f0*/  IMAD.MOV.U32 R25, RZ, RZ, R12 ;  /* 0x000000ffff197224 */ /* 0x000fe200078e000c */
[----:B------:R-:W-:Y:S06]  /*6400*/  BRA `(.L_x_113) ;  /* 0x00000000001c7947 */ /* 0x000fec0003800000 */
.L_x_102:
[----:B------:R-:W0:Y:S01]  /*6410*/  LDCU UR6, c[0x3][0x74] ;  /* 0x00c00e80ff0677ac */ /* 0x000e220008000800 */
[----:B------:R-:W-:Y:S01]  /*6420*/  IADD3 R6, PT, PT, R6, -0x1, RZ ;  /* 0xffffffff06067810 */ /* 0x000fe20007ffe0ff */
[----:B------:R-:W-:Y:S01]  /*6430*/  IMAD.MOV.U32 R19, RZ, RZ, R41 ;  /* 0x000000ffff137224 */ /* 0x000fe200078e0029 */
[----:B------:R-:W-:Y:S01]  /*6440*/  MOV R18, R13 ;  /* 0x0000000d00127202 */ /* 0x000fe20000000f00 */
[----:B------:R-:W-:Y:S01]  /*6450*/  IMAD.MOV.U32 R21, RZ, RZ, R12 ;  /* 0x000000ffff157224 */ /* 0x000fe200078e000c */
[----:B0-----:R-:W-:-:S04]  /*6460*/  ISETP.NE.AND P0, PT, RZ, UR6, PT ;  /* 0x00000006ff007c0c */ /* 0x001fc8000bf05270 */
[----:B------:R-:W-:-:S09]  /*6470*/  FSEL R10, -R10, RZ, P0 ;  /* 0x000000ff0a0a7208 */ /* 0x000fd20000000100 */
.L_x_113:
[----:B------:R-:W-:Y:S05]  /*6480*/  BSYNC.RECONVERGENT B2 ;  /* 0x0000000000027941 */ /* 0x000fea0003800200 */
.L_x_98:
[----:B------:R-:W-:Y:S01]  /*6490*/  FADD R14, R11, R10 ;  /* 0x0000000a0b0e7221 */ /* 0x000fe20000000000 */
[----:B------:R-:W-:Y:S06]  /*64a0*/  BRA `(.L_x_116) ;  /* 0x00000054005c7947 */ /* 0x000fec0003800000 */
.L_x_40:
        /* <DEDUP_REMOVED lines=19> */
.L_x_119:
[----:B0-----:R-:W0:Y:S02]  /*65e0*/  LDC.64 R40, c[0x4][0x40] ;  /* 0x01001000ff287b82 */ /* 0x001e240000000a00 */
[----:B0-----:R-:W-:-:S05]  /*65f0*/  IMAD.WIDE.U32 R40, R2, 0x4, R40 ;  /* 0x0000000402287825 */ /* 0x001fca00078e0028 */
        /* <DEDUP_REMOVED lines=33> */
[----:B------:R-:W1:Y:S01]  /*6810*/  I2F.F64.S64 R12, R12 ;  /* 0x0000000c000c7312 */ /* 0x000e620000301c00 */
[----:B------:R-:W-:-:S04]  /*6820*/  LEA.HI R2, R4, R7, RZ, 0x1 ;  /* 0x0000000704027211 */ /* 0x000fc800078f08ff */
[----:B------:R-:W-:-:S05]  /*6830*/  IADD3 R4, PT, PT, -R2, RZ, RZ ;  /* 0x000000ff02047210 */ /* 0x000fca0007ffe1ff */
[----:B------:R-:W-:Y:S01]  /*6840*/  @!P0 IMAD.MOV.U32 R2, RZ, RZ, R4 ;  /* 0x000000ffff028224 */ /* 0x000fe200078e0004 */
[----:B-1----:R-:W-:-:S10]  /*6850*/  DMUL R10, R12, UR6 ;  /* 0x000000060c0a7c28 */ /* 0x002fd40008000000 */
[----:B------:R-:W0:Y:S02]  /*6860*/  F2F.F32.F64 R10, R10 ;  /* 0x0000000a000a7310 */ /* 0x000e240000301000 */
[----:B0-----:R-:W-:-:S07]  /*6870*/  FSEL R4, -R10, R10, !P1 ;  /* 0x0000000a0a047208 */ /* 0x001fce0004800100 */
.L_x_118:
[----:B------:R-:W-:Y:S05]  /*6880*/  BSYNC.RECONVERGENT B0 ;  /* 0x0000000000007941 */ /* 0x000fea0003800200 */
.L_x_117:
        /* <DEDUP_REMOVED lines=15> */
[----:B------:R-:W-:Y:S01]  /*6980*/  FFMA R8, R7, R8, R10 ;  /* 0x0000000807087223 */ /* 0x000fe2000000000a */
        /* <DEDUP_REMOVED lines=20> */
.L_x_122:
        /* <DEDUP_REMOVED lines=23> */
[----:B------:R-:W-:Y:S01]  /*6c40*/  UMOV UR7, 0x3bf921fb ;  /* 0x3bf921fb00077882 */ /* 0x000fe20000000000 */
[----:B------:R-:W-:-:S02]  /*6c50*/  ISETP.GE.AND P1, PT, R0, RZ, PT ;  /* 0x000000ff0000720c */ /* 0x000fc40003f26270 */
[-C--:B-----5:R-:W-:Y:S02]  /*6c60*/  @P0 SHF.L.W.U32.HI R2, R7, R8.reuse, R2 ;  /* 0x0000000807020219 */ /* 0x0a0fe40000010e02 */
[----:B--2---:R-:W-:-:S04]  /*6c70*/  @P0 SHF.L.W.U32.HI R7, R4, R8, R7 ;  /* 0x0000000804070219 */ /* 0x004fc80000010e07 */
        /* <DEDUP_REMOVED lines=15> */
.L_x_121:
[----:B------:R-:W-:Y:S05]  /*6d70*/  BSYNC.RECONVERGENT B0 ;  /* 0x0000000000007941 */ /* 0x000fea0003800200 */
.L_x_120:
[----:B------:R-:W0:Y:S01]  /*6d80*/  LDC R8, c[0x3][0x64] ;  /* 0x00c01900ff087b82 */ /* 0x000e220000000800 */
[----:B------:R-:W-:Y:S01]  /*6d90*/  FMUL R7, R2, R2 ;  /* 0x0000000202077220 */ /* 0x000fe20000400000 */
[C---:B------:R-:W-:Y:S01]  /*6da0*/  LOP3.LUT R4, R11.reuse, 0x1, RZ, 0xc0, !PT ;  /* 0x000000010b047812 */ /* 0x040fe200078ec0ff */
[----:B------:R-:W1:Y:S01]  /*6db0*/  LDCU UR6, c[0x3][0x48] ;  /* 0x00c00900ff0677ac */ /* 0x000e620008000800 */
[----:B------:R-:W-:Y:S01]  /*6dc0*/  IADD3 R11, PT, PT, R11, 0x1, RZ ;  /* 0x000000010b0b7810 */ /* 0x000fe20007ffe0ff */
[----:B------:R-:W-:Y:S01]  /*6dd0*/  FFMA R40, R7, R40, -0.0013887860113754868507 ;  /* 0xbab607ed07287423 */ /* 0x000fe20000000028 */
[----:B------:R-:W-:Y:S01]  /*6de0*/  ISETP.NE.U32.AND P0, PT, R4, 0x1, PT ;  /* 0x000000010400780c */ /* 0x000fe20003f05070 */
[----:B------:R-:W-:Y:S01]  /*6df0*/  FMUL R9, R10, -6.2831854820251464844 ;  /* 0xc0c90fdb0a097820 */ /* 0x000fe20000400000 */
[----:B------:R-:W-:Y:S01]  /*6e00*/  LOP3.LUT P1, RZ, R11, 0x2, RZ, 0xc0, !PT ;  /* 0x000000020bff7812 */ /* 0x000fe2000782c0ff */
[----:B------:R-:W-:Y:S01]  /*6e10*/  IMAD.MOV.U32 R10, RZ, RZ, R20 ;  /* 0x000000ffff0a7224 */ /* 0x000fe200078e0014 */
[----:B------:R-:W-:-:S02]  /*6e20*/  FSEL R16, R16, 0.041666727513074874878, !P0 ;  /* 0x3d2aaabb10107808 */ /* 0x000fc40004000000 */
[----:B------:R-:W-:Y:S02]  /*6e30*/  FSEL R40, R40, -0.00019574658654164522886, P0 ;  /* 0xb94d415328287808 */ /* 0x000fe40000000000 */
[----:B------:R-:W-:Y:S01]  /*6e40*/  FSEL R4, -R15, -0.4999999701976776123, !P0 ;  /* 0xbeffffff0f047808 */ /* 0x000fe20004000100 */
[----:B------:R-:W-:Y:S01]  /*6e50*/  IMAD.MOV.U32 R15, RZ, RZ, R18 ;  /* 0x000000ffff0f7224 */ /* 0x000fe200078e0012 */
[----:B------:R-:W-:Y:S01]  /*6e60*/  FSEL R2, R2, 1, !P0 ;  /* 0x3f80000002027808 */ /* 0x000fe20004000000 */
[----:B------:R-:W-:Y:S01]  /*6e70*/  FFMA R16, R7, R40, R16 ;  /* 0x0000002807107223 */ /* 0x000fe20000000010 */
[----:B------:R-:W-:-:S03]  /*6e80*/  MOV R11, R19 ;  /* 0x00000013000b7202 */ /* 0x000fc60000000f00 */
[C---:B------:R-:W-:Y:S01]  /*6e90*/  FFMA R4, R7.reuse, R16, R4 ;  /* 0x0000001007047223 */ /* 0x040fe20000000004 */
[----:B------:R-:W-:Y:S01]  /*6ea0*/  FFMA R7, R7, R2, RZ ;  /* 0x0000000207077223 */ /* 0x000fe200000000ff */
[----:B0-----:R-:W-:-:S03]  /*6eb0*/  FSETP.NEU.AND P0, PT, R8, RZ, PT ;  /* 0x000000ff0800720b */ /* 0x001fc60003f0d000 */
[----:B------:R-:W-:Y:S01]  /*6ec0*/  FFMA R2, R7, R4, R2 ;  /* 0x0000000407027223 */ /* 0x000fe20000000002 */
[----:B------:R-:W-:Y:S01]  /*6ed0*/  IMAD.MOV.U32 R4, RZ, RZ, RZ ;  /* 0x000000ffff047224 */ /* 0x000fe200078e00ff */
[----:B------:R-:W-:Y:S02]  /*6ee0*/  MOV R7, R21 ;  /* 0x0000001500077202 */ /* 0x000fe40000000f00 */
[----:B------:R-:W-:-:S04]  /*6ef0*/  @P1 FADD R2, RZ, -R2 ;  /* 0x80000002ff021221 */ /* 0x000fc80000000000 */
[----:B-1----:R-:W-:Y:S02]  /*6f00*/  FFMA R9, R2, UR6, R9 ;  /* 0x0000000602097c23 */ /* 0x002fe40008000009 */
[----:B------:R-:W-:Y:S05]  /*6f10*/  @!P0 BRA `(.L_x_123) ;  /* 0x0000000800a88947 */ /* 0x000fea0003800000 */
[----:B--2-4-:R-:W-:Y:S01]  /*6f20*/  ISETP.GT.AND P0, PT, R39, RZ, PT ;  /* 0x000000ff2700720c */ /* 0x014fe20003f04270 */
[----:B------:R-:W-:-:S12]  /*6f30*/  BSSY.RECONVERGENT B2, `(.L_x_123) ;  /* 0x00000a8000027945 */ /* 0x000fd80003800200 */
[----:B------:R-:W-:Y:S05]  /*6f40*/  @P0 BRA `(.L_x_124) ;  /* 0x0000000800780947 */ /* 0x000fea0003800000 */
[----:B------:R-:W-:-:S13]  /*6f50*/  ISETP.NE.AND P0, PT, R38, RZ, PT ;  /* 0x000000ff2600720c */ /* 0x000fda0003f05270 */
[----:B------:R-:W-:Y:S05]  /*6f60*/  @P0 BRA `(.L_x_125) ;  /* 0x0000000400380947 */ /* 0x000fea0003800000 */
[----:B------:R-:W-:Y:S01]  /*6f70*/  SHF.R.U32.HI R2, RZ, 0x2, R25 ;  /* 0x00000002ff027819 */ /* 0x000fe20000011619 */
[----:B------:R-:W-:Y:S01]  /*6f80*/  BSSY.RECONVERGENT B3, `(.L_x_126) ;  /* 0x0000034000037945 */ /* 0x000fe20003800200 */
[----:B------:R-:W-:Y:S02]  /*6f90*/  SHF.L.U32 R4, R19, 0x4, RZ ;  /* 0x0000000413047819 */ /* 0x000fe400000006ff */
[----:B------:R-:W-:Y:S02]  /*6fa0*/  LOP3.LUT R2, R2, R25, RZ, 0x3c, !PT ;  /* 0x0000001902027212 */ /* 0x000fe400078e3cff */
[----:B------:R-:W-:Y:S01]  /*6fb0*/  IADD3 R24, PT, PT, R24, 0x587c5, RZ ;  /* 0x000587c518187810 */ /* 0x000fe20007ffe0ff */
[----:B------:R-:W0:Y:S02]  /*6fc0*/  LDC R25, c[0x3][0x70] ;  /* 0x00c01c00ff197b82 */ /* 0x000e240000000800 */
[----:B------:R-:W-:-:S05]  /*6fd0*/  IMAD.SHL.U32 R7, R2, 0x2, RZ ;  /* 0x0000000202077824 */ /* 0x000fca00078e00ff */
[----:B------:R-:W-:-:S04]  /*6fe0*/  LOP3.LUT R7, R19, R4, R7, 0x96, !PT ;  /* 0x0000000413077212 */ /* 0x000fc800078e9607 */
[----:B------:R-:W-:Y:S01]  /*6ff0*/  LOP3.LUT R11, R7, R2, RZ, 0x3c, !PT ;  /* 0x00000002070b7212 */ /* 0x000fe200078e3cff */
[----:B------:R-:W-:-:S04]  /*7000*/  HFMA2 R7, -RZ, RZ, 0.1171875, 0 ;  /* 0x2f800000ff077431 */ /* 0x000fc800000001ff */
[----:B------:R-:W-:-:S05]  /*7010*/  IMAD.IADD R2, R24, 0x1, R11 ;  /* 0x0000000118027824 */ /* 0x000fca00078e020b */
[----:B------:R-:W-:Y:S01]  /*7020*/  I2FP.F32.U32 R2, R2 ;  /* 0x0000000200027245 */ /* 0x000fe20000201000 */
[----:B0-----:R-:W0:Y:S04]  /*7030*/  MUFU.RCP R10, R25 ;  /* 0x00000019000a7308 */ /* 0x001e280000001000 */
[----:B------:R-:W-:Y:S01]  /*7040*/  FFMA R15, R2, R7, 1.1641532182693481445e-10 ;  /* 0x2f000000020f7423 */ /* 0x000fe20000000007 */
[----:B------:R-:W-:-:S04]  /*7050*/  IMAD.MOV.U32 R7, RZ, RZ, 0x3e055027 ;  /* 0x3e055027ff077424 */ /* 0x000fc800078e00ff */
[----:B------:R-:W-:-:S13]  /*7060*/  FSETP.GEU.AND P0, PT, R15, 1.175494350822287508e-38, PT ;  /* 0x008000000f00780b */ /* 0x000fda0003f0e000 */
[----:B------:R-:W-:-:S04]  /*7070*/  @!P0 FMUL R15, R15, 8388608 ;  /* 0x4b0000000f0f8820 */ /* 0x000fc80000400000 */
[----:B------:R-:W-:-:S05]  /*7080*/  VIADD R2, R15, 0xc0d55555 ;  /* 0xc0d555550f027836 */ /* 0x000fca0000000000 */
[----:B------:R-:W-:-:S04]  /*7090*/  LOP3.LUT R4, R2, 0xff800000, RZ, 0xc0, !PT ;  /* 0xff80000002047812 */ /* 0x000fc800078ec0ff */
[----:B------:R-:W-:-:S05]  /*70a0*/  IADD3 R2, PT, PT, R15, -R4, RZ ;  /* 0x800000040f027210 */ /* 0x000fca0007ffe0ff */
[----:B------:R-:W-:Y:S01]  /*70b0*/  FADD R8, R2, -1 ;  /* 0xbf80000002087421 */ /* 0x000fe20000000000 */
[----:B------:R-:W-:Y:S02]  /*70c0*/  FSEL R2, RZ, -23, P0 ;  /* 0xc1b80000ff027808 */ /* 0x000fe40000000000 */
[----:B------:R-:W-:Y:S01]  /*70d0*/  ISETP.GT.U32.AND P0, PT, R15, 0x7f7fffff, PT ;  /* 0x7f7fffff0f00780c */ /* 0x000fe20003f04070 */
[----:B------:R-:W-:-:S04]  /*70e0*/  FFMA R7, R8, -R7, 0.14084610342979431152 ;  /* 0x3e1039f608077423 */ /* 0x000fc80000000807 */
[----:B------:R-:W-:-:S04]  /*70f0*/  FFMA R7, R8, R7, -0.12148627638816833496 ;  /* 0xbdf8cdcc08077423 */ /* 0x000fc80000000007 */
[----:B------:R-:W-:-:S04]  /*7100*/  FFMA R7, R8, R7, 0.13980610668659210205 ;  /* 0x3e0f295508077423 */ /* 0x000fc80000000007 */
[----:B------:R-:W-:-:S04]  /*7110*/  FFMA R7, R8, R7, -0.16684235632419586182 ;  /* 0xbe2ad8b908077423 */ /* 0x000fc80000000007 */
[----:B------:R-:W-:-:S04]  /*7120*/  FFMA R7, R8, R7, 0.20012299716472625732 ;  /* 0x3e4ced0b08077423 */ /* 0x000fc80000000007 */
[----:B------:R-:W-:-:S04]  /*7130*/  FFMA R7, R8, R7, -0.24999669194221496582 ;  /* 0xbe7fff2208077423 */ /* 0x000fc80000000007 */
[----:B------:R-:W-:-:S04]  /*7140*/  FFMA R7, R8, R7, 0.33333182334899902344 ;  /* 0x3eaaaa7808077423 */ /* 0x000fc80000000007 */
[C---:B------:R-:W-:Y:S01]  /*7150*/  FFMA R13, R8.reuse, R7, -0.5 ;  /* 0xbf000000080d7423 */ /* 0x040fe20000000007 */
[----:B------:R-:W-:Y:S02]  /*7160*/  I2FP.F32.S32 R7, R4 ;  /* 0x0000000400077245 */ /* 0x000fe40000201400 */
[----:B------:R-:W-:Y:S01]  /*7170*/  MOV R4, 0x7f800000 ;  /* 0x7f80000000047802 */ /* 0x000fe20000000f00 */
[----:B------:R-:W-:Y:S02]  /*7180*/  FMUL R13, R8, R13 ;  /* 0x0000000d080d7220 */ /* 0x000fe40000400000 */
[----:B------:R-:W-:Y:S01]  /*7190*/  FFMA R2, R7, 1.1920928955078125e-07, R2 ;  /* 0x3400000007027823 */ /* 0x000fe20000000002 */
[----:B0-----:R-:W-:Y:S01]  /*71a0*/  FFMA R7, R10, -R25, 1 ;  /* 0x3f8000000a077423 */ /* 0x001fe20000000819 */
[----:B------:R-:W-:-:S04]  /*71b0*/  FFMA R13, R8, R13, R8 ;  /* 0x0000000d080d7223 */ /* 0x000fc80000000008 */
[----:B------:R-:W-:Y:S01]  /*71c0*/  FFMA R2, R2, 0.69314718246459960938, R13 ;  /* 0x3f31721802027823 */ /* 0x000fe2000000000d */
[C---:B------:R-:W-:Y:S01]  /*71d0*/  @P0 FFMA R2, R15.reuse, R4, +INF ;  /* 0x7f8000000f020423 */ /* 0x040fe20000000004 */
[----:B------:R-:W-:-:S04]  /*71e0*/  FSETP.NEU.AND P0, PT, R15, RZ, PT ;  /* 0x000000ff0f00720b */ /* 0x000fc80003f0d000 */
        /* <DEDUP_REMOVED lines=13> */
.L_x_127:
[----:B------:R-:W-:Y:S05]  /*72c0*/  BSYNC.RECONVERGENT B3 ;  /* 0x0000000000037941 */ /* 0x000fea0003800200 */
.L_x_126:
        /* <DEDUP_REMOVED lines=13> */
.L_x_129:
[----:B------:R-:W-:Y:S05]  /*73a0*/  BSYNC.RECONVERGENT B3 ;  /* 0x0000000000037941 */ /* 0x000fea0003800200 */
.L_x_128:
[----:B------:R-:W0:Y:S01]  /*73b0*/  LDCU UR6, c[0x3][0x68] ;  /* 0x00c00d00ff0677ac */ /* 0x000e220008000800 */
[----:B------:R-:W-:Y:S01]  /*73c0*/  FADD R2, R2, 0.5 ;  /* 0x3f00000002027421 */ /* 0x000fe20000000000 */
[----:B------:R-:W-:Y:S01]  /*73d0*/  HFMA2 R38, -RZ, RZ, 0, 5.9604644775390625e-08 ;  /* 0x00000001ff267431 */ /* 0x000fe200000001ff */
[----:B------:R-:W-:Y:S01]  /*73e0*/  MOV R15, R19 ;  /* 0x00000013000f7202 */ /* 0x000fe20000000f00 */
[----:B------:R-:W-:Y:S01]  /*73f0*/  IMAD.MOV.U32 R7, RZ, RZ, R18 ;  /* 0x000000ffff077224 */ /* 0x000fe200078e0012 */
[----:B------:R1:W2:Y:S01]  /*7400*/  F2I.FLOOR.NTZ R39, R2 ;  /* 0x0000000200277305 */ /* 0x0002a20000207100 */
[----:B------:R-:W-:Y:S01]  /*7410*/  MOV R10, R21 ;  /* 0x00000015000a7202 */ /* 0x000fe20000000f00 */
[----:B------:R-:W-:Y:S02]  /*7420*/  IMAD.MOV.U32 R25, RZ, RZ, R20 ;  /* 0x000000ffff197224 */ /* 0x000fe400078e0014 */
[----:B0-----:R-:W-:Y:S01]  /*7430*/  IMAD.U32 R4, RZ, RZ, UR6 ;  /* 0x00000006ff047e24 */ /* 0x001fe2000f8e00ff */
[----:B-1----:R-:W-:Y:S06]  /*7440*/  BRA `(.L_x_130) ;  /* 0x0000000400587947 */ /* 0x002fec0003800000 */
.L_x_125:
        /* <DEDUP_REMOVED lines=9> */
[----:B------:R-:W-:Y:S02]  /*74e0*/  LOP3.LUT R11, R7, R2, RZ, 0x3c, !PT ;  /* 0x00000002070b7212 */ /* 0x000fe400078e3cff */
[----:B------:R-:W-:-:S03]  /*74f0*/  MOV R7, 0x2f800000 ;  /* 0x2f80000000077802 */ /* 0x000fc60000000f00 */
        /* <DEDUP_REMOVED lines=42> */
.L_x_132:
[----:B------:R-:W-:Y:S05]  /*77a0*/  BSYNC.RECONVERGENT B3 ;  /* 0x0000000000037941 */ /* 0x000fea0003800200 */
.L_x_131:
        /* <DEDUP_REMOVED lines=13> */
.L_x_134:
[----:B------:R-:W-:Y:S05]  /*7880*/  BSYNC.RECONVERGENT B3 ;  /* 0x0000000000037941 */ /* 0x000fea0003800200 */
.L_x_133:
[----:B------:R-:W0:Y:S01]  /*7890*/  LDCU UR6, c[0x3][0x64] ;  /* 0x00c00c80ff0677ac */ /* 0x000e220008000800 */
[----:B------:R-:W-:Y:S01]  /*78a0*/  FADD R2, R2, 0.5 ;  /* 0x3f00000002027421 */ /* 0x000fe20000000000 */
[----:B------:R-:W-:Y:S01]  /*78b0*/  HFMA2 R38, -RZ, RZ, 0, 0 ;  /* 0x00000000ff267431 */ /* 0x000fe200000001ff */
[----:B------:R-:W-:Y:S01]  /*78c0*/  MOV R15, R19 ;  /* 0x00000013000f7202 */ /* 0x000fe20000000f00 */
[----:B------:R-:W-:Y:S01]  /*78d0*/  IMAD.MOV.U32 R7, RZ, RZ, R18 ;  /* 0x000000ffff077224 */ /* 0x000fe200078e0012 */
[----:B------:R1:W4:Y:S01]  /*78e0*/  F2I.FLOOR.NTZ R39, R2 ;  /* 0x0000000200277305 */ /* 0x0003220000207100 */
[----:B------:R-:W-:Y:S01]  /*78f0*/  MOV R10, R21 ;  /* 0x00000015000a7202 */ /* 0x000fe20000000f00 */
[----:B------:R-:W-:Y:S02]  /*7900*/  IMAD.MOV.U32 R25, RZ, RZ, R20 ;  /* 0x000000ffff197224 */ /* 0x000fe400078e0014 */
[----:B0-----:R-:W-:Y:S01]  /*7910*/  IMAD.U32 R4, RZ, RZ, UR6 ;  /* 0x00000006ff047e24 */ /* 0x001fe2000f8e00ff */
[----:B-1----:R-:W-:Y:S06]  /*7920*/  BRA `(.L_x_130) ;  /* 0x0000000000207947 */ /* 0x002fec0003800000 */
.L_x_124:
[----:B------:R-:W-:Y:S01]  /*7930*/  ISETP.NE.AND P0, PT, R38, RZ, PT ;  /* 0x000000ff2600720c */ /* 0x000fe20003f05270 */
[----:B------:R-:W-:Y:S01]  /*7940*/  IMAD.MOV.U32 R15, RZ, RZ, R18 ;  /* 0x000000ffff0f7224 */ /* 0x000fe200078e0012 */
[----:B------:R-:W-:Y:S01]  /*7950*/  MOV R11, R19 ;  /* 0x00000013000b7202 */ /* 0x000fe20000000f00 */
[----:B------:R-:W-:Y:S01]  /*7960*/  IMAD.MOV.U32 R10, RZ, RZ, R20 ;  /* 0x000000ffff0a7224 */ /* 0x000fe200078e0014 */
[----:B------:R-:W-:Y:S02]  /*7970*/  MOV R7, R21 ;  /* 0x0000001500077202 */ /* 0x000fe40000000f00 */
[----:B------:R-:W-:-:S07]  /*7980*/  IADD3 R39, PT, PT, R39, -0x1, RZ ;  /* 0xffffffff27277810 */ /* 0x000fce0007ffe0ff */
[----:B------:R-:W0:Y:S02]  /*7990*/  @P0 LDC R8, c[0x3][0x68] ;  /* 0x00c01a00ff080b82 */ /* 0x000e240000000800 */
[----:B0-----:R-:W-:-:S07]  /*79a0*/  IMAD.MOV.U32 R4, RZ, RZ, R8 ;  /* 0x000000ffff047224 */ /* 0x001fce00078e0008 */
.L_x_130:
[----:B------:R-:W-:Y:S05]  /*79b0*/  BSYNC.RECONVERGENT B2 ;  /* 0x0000000000027941 */ /* 0x000fea0003800200 */
.L_x_123:
[----:B------:R-:W0:Y:S01]  /*79c0*/  LDC.64 R12, c[0x3][0x50] ;  /* 0x00c01400ff0c7b82 */ /* 0x000e220000000a00 */
[----:B------:R-:W-:Y:S02]  /*79d0*/  HFMA2 R41, -RZ, RZ, 0, 0 ;  /* 0x00000000ff297431 */ /* 0x000fe400000001ff */
[----:B------:R-:W-:Y:S01]  /*79e0*/  IMAD.MOV.U32 R19, RZ, RZ, R11 ;  /* 0x000000ffff137224 */ /* 0x000fe200078e000b */
[----:B------:R-:W-:Y:S01]  /*79f0*/  MOV R18, R15 ;  /* 0x0000000f00127202 */ /* 0x000fe20000000f00 */
[----:B------:R-:W-:Y:S01]  /*7a00*/  IMAD.MOV.U32 R21, RZ, RZ, R7 ;  /* 0x000000ffff157224 */ /* 0x000fe200078e0007 */
[----:B------:R-:W-:Y:S02]  /*7a10*/  MOV R20, R10 ;  /* 0x0000000a00147202 */ /* 0x000fe40000000f00 */
[----:B0-----:R-:W-:Y:S01]  /*7a20*/  FSETP.NEU.AND P0, PT, R13, RZ, PT ;  /* 0x000000ff0d00720b */ /* 0x001fe20003f0d000 */
[----:B------:R-:W-:-:S04]  /*7a30*/  FADD R9, R9, R12 ;  /* 0x0000000c09097221 */ /* 0x000fc80000000000 */
[----:B------:R-:W-:-:S04]  /*7a40*/  FADD R9, R9, R4 ;  /* 0x0000000409097221 */ /* 0x000fc80000000000 */
[----:B------:R-:W-:-:S04]  /*7a50*/  FFMA R16, R9, R5, R14 ;  /* 0x0000000509107223 */ /* 0x000fc8000000000e */
[----:B------:R-:W-:Y:S05]  /*7a60*/  @!P0 BRA `(.L_x_135) ;  /* 0x0000000000e08947 */ /* 0x000fea0003800000 */
        /* <DEDUP_REMOVED lines=12> */
[----:B------:R-:W-:Y:S01]  /*7b30*/  FSETP.GTU.AND P0, PT, R2, 0.5, PT ;  /* 0x3f0000000200780b */ /* 0x000fe20003f0c000 */
[----:B------:R-:W-:-:S04]  /*7b40*/  FADD R2, R13, R13 ;  /* 0x0000000d0d027221 */ /* 0x000fc80000000000 */
[----:B------:R-:W-:-:S08]  /*7b50*/  FMUL R9, R2, R5 ;  /* 0x0000000502097220 */ /* 0x000fd00000400000 */
        /* <DEDUP_REMOVED lines=10> */
.L_x_138:
[----:B-1----:R-:W-:Y:S01]  /*7c00*/  FMUL.FTZ R8, R9, R2 ;  /* 0x0000000209087220 */ /* 0x002fe20000410000 */
[----:B------:R-:W-:-:S03]  /*7c10*/  FMUL.FTZ R2, R2, 0.5 ;  /* 0x3f00000002027820 */ /* 0x000fc60000410000 */
[----:B------:R-:W-:-:S04]  /*7c20*/  FFMA R9, -R8, R8, R9 ;  /* 0x0000000808097223 */ /* 0x000fc80000000109 */
[----:B------:R-:W-:-:S07]  /*7c30*/  FFMA R8, R9, R2, R8 ;  /* 0x0000000209087223 */ /* 0x000fce0000000008 */
.L_x_139:
[----:B------:R-:W-:Y:S05]  /*7c40*/  BSYNC.RECONVERGENT B1 ;  /* 0x0000000000017941 */ /* 0x000fea0003800200 */
.L_x_137:
[----:B------:R-:W-:Y:S01]  /*7c50*/  FADD R41, -R8, -RZ ;  /* 0x800000ff08297221 */ /* 0x000fe20000000100 */
[----:B------:R-:W-:Y:S01]  /*7c60*/  MOV R18, R11 ;  /* 0x0000000b00127202 */ /* 0x000fe20000000f00 */
[----:B------:R-:W-:Y:S01]  /*7c70*/  IMAD.MOV.U32 R21, RZ, RZ, R15 ;  /* 0x000000ffff157224 */ /* 0x000fe200078e000f */
[----:B------:R-:W-:Y:S01]  /*7c80*/  MOV R20, R7 ;  /* 0x0000000700147202 */ /* 0x000fe20000000f00 */
[----:B------:R-:W-:Y:S01]  /*7c90*/  IMAD.MOV.U32 R25, RZ, RZ, R10 ;  /* 0x000000ffff197224 */ /* 0x000fe200078e000a */
[----:B------:R-:W-:Y:S06]  /*7ca0*/  BRA `(.L_x_140) ;  /* 0x00000000004c7947 */ /* 0x000fec0003800000 */
.L_x_136:
        /* <DEDUP_REMOVED lines=9> */
.L_x_142:
[----:B-1----:R-:W-:Y:S01]  /*7d40*/  FMUL.FTZ R8, R9, R2 ;  /* 0x0000000209087220 */ /* 0x002fe20000410000 */
[----:B------:R-:W-:-:S03]  /*7d50*/  FMUL.FTZ R2, R2, 0.5 ;  /* 0x3f00000002027820 */ /* 0x000fc60000410000 */
[----:B------:R-:W-:-:S04]  /*7d60*/  FFMA R9, -R8, R8, R9 ;  /* 0x0000000808097223 */ /* 0x000fc80000000109 */
[----:B------:R-:W-:-:S07]  /*7d70*/  FFMA R8, R9, R2, R8 ;  /* 0x0000000209087223 */ /* 0x000fce0000000008 */
.L_x_143:
[----:B------:R-:W-:Y:S05]  /*7d80*/  BSYNC.RECONVERGENT B1 ;  /* 0x0000000000017941 */ /* 0x000fea0003800200 */
.L_x_141:
[----:B------:R-:W-:Y:S01]  /*7d90*/  MOV R41, R8 ;  /* 0x0000000800297202 */ /* 0x000fe20000000f00 */
[----:B------:R-:W-:Y:S01]  /*7da0*/  IMAD.MOV.U32 R18, RZ, RZ, R11 ;  /* 0x000000ffff127224 */ /* 0x000fe200078e000b */
[----:B------:R-:W-:Y:S01]  /*7db0*/  MOV R21, R15 ;  /* 0x0000000f00157202 */ /* 0x000fe20000000f00 */
[----:B------:R-:W-:Y:S01]  /*7dc0*/  IMAD.MOV.U32 R20, RZ, RZ, R7 ;  /* 0x000000ffff147224 */ /* 0x000fe200078e0007 */
[----:B------:R-:W-:-:S07]  /*7dd0*/  MOV R25, R10 ;  /* 0x0000000a00197202 */ /* 0x000fce0000000f00 */
.L_x_140:
[----:B------:R-:W-:Y:S05]  /*7de0*/  BSYNC.RECONVERGENT B0 ;  /* 0x0000000000007941 */ /* 0x000fea0003800200 */
.L_x_135:
[----:B------:R-:W0:Y:S01]  /*7df0*/  LDCU UR6, c[0x3][0x58] ;  /* 0x00c00b00ff0677ac */ /* 0x000e220008000800 */
[----:B------:R-:W-:Y:S01]  /*7e00*/  FADD R16, R16, R41 ;  /* 0x0000002910107221 */ /* 0x000fe20000000000 */
[----:B------:R-:W-:Y:S01]  /*7e10*/  IMAD.MOV.U32 R7, RZ, RZ, RZ ;  /* 0x000000ffff077224 */ /* 0x000fe200078e00ff */
[----:B0-----:R-:W-:-:S13]  /*7e20*/  FSETP.NEU.AND P0, PT, RZ, UR6, PT ;  /* 0x00000006ff007c0b */ /* 0x001fda000bf0d000 */
[----:B------:R-:W-:Y:S05]  /*7e30*/  @!P0 BRA `(.L_x_144) ;  /* 0x0000003800f08947 */ /* 0x000fea0003800000 */
[----:B------:R-:W-:Y:S01]  /*7e40*/  IADD3 R2, PT, PT, R36, -0xd000000, RZ ;  /* 0xf300000024027810 */ /* 0x000fe20007ffe0ff */
[----:B------:R0:W1:Y:S01]  /*7e50*/  MUFU.RSQ R7, R36 ;  /* 0x0000002400077308 */ /* 0x0000620000001400 */
[----:B------:R-:W-:Y:S01]  /*7e60*/  BSSY.RECONVERGENT B0, `(.L_x_145) ;  /* 0x000000d000007945 */ /* 0x000fe20003800200 */
[----:B------:R-:W-:Y:S02]  /*7e70*/  FSETP.GEU.AND P0, PT, R35, 64, PT ;  /* 0x428000002300780b */ /* 0x000fe40003f0e000 */
[----:B------:R-:W-:-:S13]  /*7e80*/  ISETP.GT.U32.AND P1, PT, R2, 0x727fffff, PT ;  /* 0x727fffff0200780c */ /* 0x000fda0003f24070 */
[----:B01----:R-:W-:Y:S05]  /*7e90*/  @!P1 BRA `(.L_x_146) ;  /* 0x0000000000149947 */ /* 0x003fea0003800000 */
[----:B------:R-:W-:Y:S01]  /*7ea0*/  IMAD.MOV.U32 R2, RZ, RZ, R36 ;  /* 0x000000ffff027224 */ /* 0x000fe200078e0024 */
[----:B------:R-:W-:-:S07]  /*7eb0*/  MOV R42, 0x7ed0 ;  /* 0x00007ed0002a7802 */ /* 0x000fce0000000f00 */
[----:B--234-:R-:W-:Y:S05]  /*7ec0*/  CALL.REL.NOINC `($__internal_3_$__cuda_sm20_sqrt_rn_f32_slowpath) ;  /* 0x0000004400847944 */ /* 0x01cfea0003c00000 */
[----:B------:R-:W-:Y:S01]  /*7ed0*/  MOV R15, R8 ;  /* 0x00000008000f7202 */ /* 0x000fe20000000f00 */
[----:B------:R-:W-:Y:S06]  /*7ee0*/  BRA `(.L_x_147) ;  /* 0x0000000000107947 */ /* 0x000fec0003800000 */
.L_x_146:
[C---:B------:R-:W-:Y:S01]  /*7ef0*/  FMUL.FTZ R15, R7.reuse, R36 ;  /* 0x00000024070f7220 */ /* 0x040fe20000410000 */
[----:B------:R-:W-:-:S03]  /*7f00*/  FMUL.FTZ R4, R7, 0.5 ;  /* 0x3f00000007047820 */ /* 0x000fc60000410000 */
[----:B------:R-:W-:-:S04]  /*7f10*/  FFMA R2, -R15, R15, R36 ;  /* 0x0000000f0f027223 */ /* 0x000fc80000000124 */
[----:B------:R-:W-:-:S07]  /*7f20*/  FFMA R15, R2, R4, R15 ;  /* 0x00000004020f7223 */ /* 0x000fce000000000f */
.L_x_147:
[----:B------:R-:W-:Y:S05]  /*7f30*/  BSYNC.RECONVERGENT B0 ;  /* 0x0000000000007941 */ /* 0x000fea0003800200 */
.L_x_145:
[----:B------:R-:W-:Y:S04]  /*7f40*/  BSSY.RECONVERGENT B0, `(.L_x_148) ;  /* 0x0000202000007945 */ /* 0x000fe80003800200 */
[----:B------:R-:W-:Y:S05]  /*7f50*/  @P0 BRA `(.L_x_149) ;  /* 0x00000000007c0947 */ /* 0x000fea0003800000 */
[----:B------:R-:W-:Y:S02]  /*7f60*/  HFMA2 R7, -RZ, RZ, 3.7421875, 0 ;  /* 0x437c0000ff077431 */ /* 0x000fe400000001ff */
[----:B------:R-:W-:Y:S01]  /*7f70*/  IMAD.MOV.U32 R2, RZ, RZ, 0x3bbb989d ;  /* 0x3bbb989dff027424 */ /* 0x000fe200078e00ff */
[----:B------:R-:W-:Y:S03]  /*7f80*/  BSSY.RECONVERGENT B1, `(.L_x_150) ;  /* 0x000001b000017945 */ /* 0x000fe60003800200 */
[----:B------:R-:W-:-:S04]  /*7f90*/  FFMA.SAT R2, R35, R2, 0.5 ;  /* 0x3f00000023027423 */ /* 0x000fc80000002002 */
[----:B------:R-:W-:Y:S01]  /*7fa0*/  FFMA.RM R7, R2, R7, 12582913 ;  /* 0x4b40000102077423 */ /* 0x000fe20000004007 */
[----:B------:R-:W-:-:S03]  /*7fb0*/  MOV R2, RZ ;  /* 0x000000ff00027202 */ /* 0x000fc60000000f00 */
[----:B------:R-:W-:-:S04]  /*7fc0*/  IMAD.SHL.U32 R7, R7, 0x800000, RZ ;  /* 0x0080000007077824 */ /* 0x000fc800078e00ff */
[----:B---3--:R-:W-:-:S07]  /*7fd0*/  FMUL R7, R34, R7 ;  /* 0x0000000722077220 */ /* 0x008fce0000400000 */
.L_x_151:
[----:B------:R-:W-:Y:S01]  /*7fe0*/  SHF.R.U32.HI R4, RZ, 0x2, R25 ;  /* 0x00000002ff047819 */ /* 0x000fe20000011619 */
[C---:B------:R-:W-:Y:S02]  /*7ff0*/  IMAD.SHL.U32 R8, R19.reuse, 0x10, RZ ;  /* 0x0000001013087824 */ /* 0x040fe400078e00ff */
[----:B------:R-:W-:Y:S01]  /*8000*/  VIADD R24, R24, 0x587c5 ;  /* 0x000587c518187836 */ /* 0x000fe20000000000 */
[----:B------:R-:W-:Y:S01]  /*8010*/  LOP3.LUT R4, R4, R25, RZ, 0x3c, !PT ;  /* 0x0000001904047212 */ /* 0x000fe200078e3cff */
[----:B------:R-:W-:Y:S01]  /*8020*/  IMAD.MOV.U32 R11, RZ, RZ, 0x2f800000 ;  /* 0x2f800000ff0b7424 */ /* 0x000fe200078e00ff */
[----:B------:R-:W-:Y:S01]  /*8030*/  MOV R25, R20 ;  /* 0x0000001400197202 */ /* 0x000fe20000000f00 */
[----:B------:R-:W-:Y:S01]  /*8040*/  IMAD.MOV.U32 R20, RZ, RZ, R21 ;  /* 0x000000ffff147224 */ /* 0x000fe200078e0015 */
[----:B------:R-:W-:Y:S01]  /*8050*/  SHF.L.U32 R9, R4, 0x1, RZ ;  /* 0x0000000104097819 */ /* 0x000fe200000006ff */
[----:B------:R-:W-:Y:S01]  /*8060*/  IMAD.MOV.U32 R43, RZ, RZ, R2 ;  /* 0x000000ffff2b7224 */ /* 0x000fe200078e0002 */
[----:B------:R-:W-:Y:S01]  /*8070*/  MOV R21, R18 ;  /* 0x0000001200157202 */ /* 0x000fe20000000f00 */
[----:B------:R-:W-:Y:S01]  /*8080*/  IMAD.MOV.U32 R18, RZ, RZ, R19 ;  /* 0x000000ffff127224 */ /* 0x000fe200078e0013 */
[----:B------:R-:W-:-:S02]  /*8090*/  LOP3.LUT R9, R19, R8, R9, 0x96, !PT ;  /* 0x0000000813097212 */ /* 0x000fc400078e9609 */
[----:B------:R-:W-:Y:S02]  /*80a0*/  IADD3 R2, PT, PT, R2, 0x1, RZ ;  /* 0x0000000102027810 */ /* 0x000fe40007ffe0ff */
[----:B------:R-:W-:-:S04]  /*80b0*/  LOP3.LUT R9, R9, R4, RZ, 0x3c, !PT ;  /* 0x0000000409097212 */ /* 0x000fc800078e3cff */
[----:B------:R-:W-:Y:S02]  /*80c0*/  IADD3 R4, PT, PT, R9, R24, RZ ;  /* 0x0000001809047210 */ /* 0x000fe40007ffe0ff */
[----:B------:R-:W-:Y:S02]  /*80d0*/  MOV R19, R9 ;  /* 0x0000000900137202 */ /* 0x000fe40000000f00 */
[----:B------:R-:W-:-:S05]  /*80e0*/  I2FP.F32.U32 R4, R4 ;  /* 0x0000000400047245 */ /* 0x000fca0000201000 */
[----:B------:R-:W-:-:S04]  /*80f0*/  FFMA R4, R4, R11, 1.1641532182693481445e-10 ;  /* 0x2f00000004047423 */ /* 0x000fc8000000000b */
[----:B------:R-:W-:-:S05]  /*8100*/  FMUL R7, R4, R7 ;  /* 0x0000000704077220 */ /* 0x000fca0000400000 */
[----:B------:R-:W-:-:S13]  /*8110*/  FSETP.GT.AND P0, PT, R7, 1, PT ;  /* 0x3f8000000700780b */ /* 0x000fda0003f04000 */
[----:B------:R-:W-:Y:S05]  /*8120*/  @P0 BRA `(.L_x_151) ;  /* 0xfffffffc00ac0947 */ /* 0x000fea000383ffff */
[----:B------:R-:W-:Y:S05]  /*8130*/  BSYNC.RECONVERGENT B1 ;  /* 0x0000000000017941 */ /* 0x000fea0003800200 */
.L_x_150:
[----:B------:R-:W-:Y:S05]  /*8140*/  BRA `(.L_x_152) ;  /* 0x0000001c00847947 */ /* 0x000fea0003800000 */
.L_x_149:
[----:B------:R-:W-:-:S13]  /*8150*/  FSETP.GT.AND P0, PT, R35, 4000, PT ;  /* 0x457a00002300780b */ /* 0x000fda0003f04000 */
[----:B------:R-:W-:Y:S05]  /*8160*/  @!P0 BRA `(.L_x_153) ;  /* 0x0000000c00d88947 */ /* 0x000fea0003800000 */
[----:B------:R-:W-:Y:S01]  /*8170*/  ISETP.NE.AND P0, PT, R23, 0x1, PT ;  /* 0x000000011700780c */ /* 0x000fe20003f05270 */
[----:B------:R-:W-:Y:S01]  /*8180*/  BSSY.RECONVERGENT B1, `(.L_x_154) ;  /* 0x00000ef000017945 */ /* 0x000fe20003800200 */
[----:B------:R-:W-:Y:S01]  /*8190*/  IMAD.MOV.U32 R8, RZ, RZ, R26 ;  /* 0x000000ffff087224 */ /* 0x000fe200078e001a */
[----:B------:R-:W-:Y:S01]  /*81a0*/  MOV R9, R27 ;  /* 0x0000001b00097202 */ /* 0x000fe20000000f00 */
[----:B------:R-:W-:-:S09]  /*81b0*/  IMAD.MOV.U32 R23, RZ, RZ, RZ ;  /* 0x000000ffff177224 */ /* 0x000fd200078e00ff */
[----:B------:R-:W-:Y:S05]  /*81c0*/  @!P0 BRA `(.L_x_155) ;  /* 0x0000000c00a88947 */ /* 0x000fea0003800000 */
[----:B------:R-:W-:Y:S01]  /*81d0*/  SHF.R.U32.HI R2, RZ, 0x2, R25 ;  /* 0x00000002ff027819 */ /* 0x000fe20000011619 */
[----:B------:R-:W-:Y:S01]  /*81e0*/  BSSY.RECONVERGENT B2, `(.L_x_156) ;  /* 0x000007b000027945 */ /* 0x000fe20003800200 */
[----:B------:R-:W-:Y:S02]  /*81f0*/  SHF.R.U32.HI R7, RZ, 0x2, R20 ;  /* 0x00000002ff077819 */ /* 0x000fe40000011614 */
[----:B------:R-:W-:Y:S02]  /*8200*/  LOP3.LUT R23, R2, R25, RZ, 0x3c, !PT ;  /* 0x0000001902177212 */ /* 0x000fe400078e3cff */
[----:B------:R-:W-:Y:S02]  /*8210*/  SHF.L.U32 R2, R19, 0x4, RZ ;  /* 0x0000000413027819 */ /* 0x000fe400000006ff */
[----:B------:R-:W-:Y:S01]  /*8220*/  LOP3.LUT R7, R7, R20, RZ, 0x3c, !PT ;  /* 0x0000001407077212 */ /* 0x000fe200078e3cff */
[----:B------:R-:W-:-:S05]  /*8230*/  IMAD.SHL.U32 R4, R23, 0x2, RZ ;  /* 0x0000000217047824 */ /* 0x000fca00078e00ff */
[----:B------:R-:W-:Y:S02]  /*8240*/  LOP3.LUT R2, R19, R2, R4, 0x96, !PT ;  /* 0x0000000213027212 */ /* 0x000fe400078e9604 */
[----:B------:R-:W-:Y:S02]  /*8250*/  SHF.L.U32 R4, R7, 0x1, RZ ;  /* 0x0000000107047819 */ /* 0x000fe400000006ff */
[----:B------:R-:W-:-:S04]  /*8260*/  LOP3.LUT R23, R2, R23, RZ, 0x3c, !PT ;  /* 0x0000001702177212 */ /* 0x000fc800078e3cff */
[----:B------:R-:W-:Y:S01]  /*8270*/  IADD3 R11, PT, PT, R24, 0x587c5, R23 ;  /* 0x000587c5180b7810 */ /* 0x000fe20007ffe017 */
[----:B------:R-:W-:-:S05]  /*8280*/  IMAD.SHL.U32 R2, R23, 0x10, RZ ;  /* 0x0000001017027824 */ /* 0x000fca00078e00ff */
[----:B------:R-:W-:-:S04]  /*8290*/  LOP3.LUT R2, R7, R4, R2, 0x96, !PT ;  /* 0x0000000407027212 */ /* 0x000fc800078e9602 */
[----:B------:R-:W-:Y:S02]  /*82a0*/  LOP3.LUT R25, R2, R23, RZ, 0x3c, !PT ;  /* 0x0000001702197212 */ /* 0x000fe400078e3cff */
[----:B------:R-:W-:Y:S02]  /*82b0*/  SHF.R.U32.HI R2, RZ, 0x2, R21 ;  /* 0x00000002ff027819 */ /* 0x000fe40000011615 */
[----:B------:R-:W-:Y:S02]  /*82c0*/  IADD3 R8, PT, PT, R24, 0xb0f8a, R25 ;  /* 0x000b0f8a18087810 */ /* 0x000fe40007ffe019 */
[----:B------:R-:W-:Y:S02]  /*82d0*/  LOP3.LUT R2, R2, R21, RZ, 0x3c, !PT ;  /* 0x0000001502027212 */ /* 0x000fe400078e3cff */
[----:B------:R-:W-:Y:S01]  /*82e0*/  SHF.L.U32 R7, R25, 0x4, RZ ;  /* 0x0000000419077819 */ /* 0x000fe200000006ff */
[----:B------:R-:W-:-:S04]  /*82f0*/  IMAD.WIDE.U32 R8, R8, 0x200000, RZ ;  /* 0x0020000008087825 */ /* 0x000fc800078e00ff */
[----:B------:R-:W-:Y:S01]  /*8300*/  IMAD.SHL.U32 R4, R2, 0x2, RZ ;  /* 0x0000000202047824 */ /* 0x000fe200078e00ff */
[----:B------:R-:W-:Y:S01]  /*8310*/  LOP3.LUT R10, R8, R11, RZ, 0x3c, !PT ;  /* 0x0000000b080a7212 */ /* 0x000fe200078e3cff */
[----:B------:R-:W-:Y:S01]  /*8320*/  IMAD.MOV.U32 R8, RZ, RZ, 0x0 ;  /* 0x00000000ff087424 */ /* 0x000fe200078e00ff */
[----:B------:R-:W-:Y:S02]  /*8330*/  MOV R11, R9 ;  /* 0x00000009000b7202 */ /* 0x000fe40000000f00 */
[----:B------:R-:W-:Y:S02]  /*8340*/  SHF.R.U32.HI R9, RZ, 0x2, R18 ;  /* 0x00000002ff097819 */ /* 0x000fe40000011612 */
[----:B------:R-:W0:Y:S01]  /*8350*/  I2F.F64.U64 R20, R10 ;  /* 0x0000000a00147312 */ /* 0x000e220000301800 */
[----:B------:R-:W-:Y:S02]  /*8360*/  LOP3.LUT R4, R2, R4, R7, 0x96, !PT ;  /* 0x0000000402047212 */ /* 0x000fe400078e9607 */
[----:B------:R-:W-:Y:S01]  /*8370*/  LOP3.LUT R2, R9, R18, RZ, 0x3c, !PT ;  /* 0x0000001209027212 */ /* 0x000fe200078e3cff */
[----:B------:R-:W-:Y:S01]  /*8380*/  HFMA2 R9, -RZ, RZ, 1.15625, 0 ;  /* 0x3ca00000ff097431 */ /* 0x000fe200000001ff */
[----:B------:R-:W-:-:S03]  /*8390*/  LOP3.LUT R18, R4, R25, RZ, 0x3c, !PT ;  /* 0x0000001904127212 */ /* 0x000fc600078e3cff */
[----:B------:R-:W-:Y:S01]  /*83a0*/  IMAD.SHL.U32 R4, R2, 0x2, RZ ;  /* 0x0000000202047824 */ /* 0x000fe200078e00ff */
[----:B------:R-:W-:-:S04]  /*83b0*/  SHF.L.U32 R7, R18, 0x4, RZ ;  /* 0x0000000412077819 */ /* 0x000fc800000006ff */
[----:B------:R-:W-:Y:S01]  /*83c0*/  LOP3.LUT R43, R2, R4, R7, 0x96, !PT ;  /* 0x00000004022b7212 */ /* 0x000fe200078e9607 */
[----:B0-----:R-:W-:Y:S01]  /*83d0*/  DFMA R20, R20, R8, 5.5511151231257827021e-17 ;  /* 0x3c9000001414742b */ /* 0x001fe20000000008 */
[C---:B------:R-:W-:Y:S01]  /*83e0*/  IADD3 R7, PT, PT, R24.reuse, 0x10974f, R18 ;  /* 0x0010974f18077810 */ /* 0x040fe20007ffe012 */
[----:B------:R-:W-:Y:S01]  /*83f0*/  VIADD R24, R24, 0x161f14 ;  /* 0x00161f1418187836 */ /* 0x000fe20000000000 */
[----:B------:R-:W-:-:S04]  /*8400*/  LOP3.LUT R43, R43, R18, RZ, 0x3c, !PT ;  /* 0x000000122b2b7212 */ /* 0x000fc800078e3cff */
[----:B------:R-:W-:-:S03]  /*8410*/  IADD3 R12, PT, PT, R43, R24, RZ ;  /* 0x000000182b0c7210 */ /* 0x000fc60007ffe0ff */
[----:B------:R-:W-:Y:S01]  /*8420*/  ISETP.GT.AND P0, PT, R21, 0xfffff, PT ;  /* 0x000fffff1500780c */ /* 0x000fe20003f04270 */
[----:B------:R-:W-:Y:S01]  /*8430*/  IMAD.MOV.U32 R10, RZ, RZ, R20 ;  /* 0x000000ffff0a7224 */ /* 0x000fe200078e0014 */
[----:B------:R-:W-:Y:S01]  /*8440*/  MOV R11, R21 ;  /* 0x00000015000b7202 */ /* 0x000fe20000000f00 */
[----:B------:R-:W-:-:S03]  /*8450*/  IMAD.WIDE.U32 R12, R12, 0x200000, RZ ;  /* 0x002000000c0c7825 */ /* 0x000fc600078e00ff */
[----:B------:R-:W-:Y:S01]  /*8460*/  LOP3.LUT R12, R12, R7, RZ, 0x3c, !PT ;  /* 0x000000070c0c7212 */ /* 0x000fe200078e3cff */
[----:B------:R-:W-:-:S06]  /*8470*/  IMAD.MOV.U32 R7, RZ, RZ, R21 ;  /* 0x000000ffff077224 */ /* 0x000fcc00078e0015 */
[----:B------:R-:W-:Y:S01]  /*8480*/  @!P0 DMUL R10, R10, 1.80143985094819840000e+16 ;  /* 0x435000000a0a8828 */ /* 0x000fe20000000000 */
[----:B------:R-:W0:Y:S09]  /*8490*/  I2F.F64.U64 R12, R12 ;  /* 0x0000000c000c7312 */ /* 0x000e320000301800 */
[----:B------:R-:W-:-:S02]  /*84a0*/  @!P0 MOV R7, R11 ;  /* 0x0000000b00078202 */ /* 0x000fc40000000f00 */
[----:B------:R-:W-:-:S03]  /*84b0*/  @!P0 MOV R20, R10 ;  /* 0x0000000a00148202 */ /* 0x000fc60000000f00 */
[----:B------:R-:W-:Y:S01]  /*84c0*/  VIADD R2, R7, 0xffffffff ;  /* 0xffffffff07027836 */ /* 0x000fe20000000000 */
[----:B0-----:R-:W-:-:S04]  /*84d0*/  DFMA R8, R12, 2.2204460492503130808e-16, R8 ;  /* 0x3cb000000c08782b */ /* 0x001fc80000000008 */
[----:B------:R-:W-:Y:S02]  /*84e0*/  ISETP.GT.U32.AND P1, PT, R2, 0x7feffffe, PT ;  /* 0x7feffffe0200780c */ /* 0x000fe40003f24070 */
[----:B------:R-:W-:Y:S01]  /*84f0*/  MOV R2, 0xfffffc01 ;  /* 0xfffffc0100027802 */ /* 0x000fe20000000f00 */
[----:B------:R-:W-:-:S10]  /*8500*/  @!P0 IMAD.MOV.U32 R2, RZ, RZ, -0x435 ;  /* 0xfffffbcbff028424 */ /* 0x000fd400078e00ff */
[----:B------:R-:W-:Y:S05]  /*8510*/  @P1 BRA `(.L_x_157) ;  /* 0x0000000400041947 */ /* 0x000fea0003800000 */
[C---:B------:R-:W-:Y:S01]  /*8520*/  LOP3.LUT R4, R7.reuse, 0xfffff, RZ, 0xc0, !PT ;  /* 0x000fffff07047812 */ /* 0x040fe200078ec0ff */
[----:B------:R-:W-:Y:S01]  /*8530*/  IMAD.MOV.U32 R10, RZ, RZ, R20 ;  /* 0x000000ffff0a7224 */ /* 0x000fe200078e0014 */
[----:B------:R-:W-:Y:S01]  /*8540*/  MOV R12, RZ ;  /* 0x000000ff000c7202 */ /* 0x000fe20000000f00 */
[----:B------:R-:W-:Y:S01]  /*8550*/  UMOV UR6, 0x3ae80f1e ;  /* 0x3ae80f1e00067882 */ /* 0x000fe20000000000 */
[----:B------:R-:W-:Y:S01]  /*8560*/  LOP3.LUT R11, R4, 0x3ff00000, RZ, 0xfc, !PT ;  /* 0x3ff00000040b7812 */ /* 0x000fe200078efcff */
[----:B------:R-:W-:Y:S01]  /*8570*/  UMOV UR7, 0x3eb1380b ;  /* 0x3eb1380b00077882 */ /* 0x000fe20000000000 */
[----:B------:R-:W-:Y:S01]  /*8580*/  LEA.HI R2, R7, R2, RZ, 0xc ;  /* 0x0000000207027211 */ /* 0x000fe200078f60ff */
[----:B------:R-:W-:Y:S01]  /*8590*/  UMOV UR10, 0x80000000 ;  /* 0x80000000000a7882 */ /* 0x000fe20000000000 */
[----:B------:R-:W-:Y:S01]  /*85a0*/  ISETP.GE.U32.AND P0, PT, R11, 0x3ff6a09f, PT ;  /* 0x3ff6a09f0b00780c */ /* 0x000fe20003f06070 */
[----:B------:R-:W-:-:S12]  /*85b0*/  UMOV UR11, 0x43300000 ;  /* 0x43300000000b7882 */ /* 0x000fd80000000000 */
[----:B------:R-:W-:Y:S01]  /*85c0*/  @P0 IADD3 R13, PT, PT, R11, -0x100000, RZ ;  /* 0xfff000000b0d0810 */ /* 0x000fe20007ffe0ff */
[----:B------:R-:W-:-:S04]  /*85d0*/  @P0 VIADD R2, R2, 0x1 ;  /* 0x0000000102020836 */ /* 0x000fc80000000000 */
[----:B------:R-:W-:-:S06]  /*85e0*/  @P0 IMAD.MOV.U32 R11, RZ, RZ, R13 ;  /* 0x000000ffff0b0224 */ /* 0x000fcc00078e000d */
[C---:B------:R-:W-:Y:S02]  /*85f0*/  DADD R20, R10.reuse, 1 ;  /* 0x3ff000000a147429 */ /* 0x040fe40000000000 */
[----:B------:R-:W-:-:S04]  /*8600*/  DADD R10, R10, -1 ;  /* 0xbff000000a0a7429 */ /* 0x000fc80000000000 */
[----:B------:R-:W0:Y:S02]  /*8610*/  MUFU.RCP64H R13, R21 ;  /* 0x00000015000d7308 */ /* 0x000e240000001800 */
[----:B0-----:R-:W-:Y:S01]  /*8620*/  DFMA R50, -R20, R12, 1 ;  /* 0x3ff000001432742b */ /* 0x001fe2000000010c */
[----:B------:R-:W-:Y:S02]  /*8630*/  LOP3.LUT R20, R2, 0x80000000, RZ, 0x3c, !PT ;  /* 0x8000000002147812 */ /* 0x000fe400078e3cff */
[----:B------:R-:W-:-:S05]  /*8640*/  MOV R21, 0x43300000 ;  /* 0x4330000000157802 */ /* 0x000fca0000000f00 */
[----:B------:R-:W-:Y:S02]  /*8650*/  DFMA R50, R50, R50, R50 ;  /* 0x000000323232722b */ /* 0x000fe40000000032 */
[----:B------:R-:W-:Y:S01]  /*8660*/  DADD R20, R20, -UR10 ;  /* 0x8000000a14147e29 */ /* 0x000fe20008000000 */
[----:B------:R-:W-:Y:S01]  /*8670*/  UMOV UR10, 0xfefa39ef ;  /* 0xfefa39ef000a7882 */ /* 0x000fe20000000000 */
[----:B------:R-:W-:-:S04]  /*8680*/  UMOV UR11, 0x3fe62e42 ;  /* 0x3fe62e42000b7882 */ /* 0x000fc80000000000 */
[----:B------:R-:W-:Y:S01]  /*8690*/  DFMA R50, R12, R50, R12 ;  /* 0x000000320c32722b */ /* 0x000fe2000000000c */
[----:B------:R-:W-:Y:S01]  /*86a0*/  IMAD.MOV.U32 R12, RZ, RZ, -0x748574fc ;  /* 0x8b7a8b04ff0c7424 */ /* 0x000fe200078e00ff */
[----:B------:R-:W-:-:S06]  /*86b0*/  MOV R13, 0x3ed0ee25 ;  /* 0x3ed0ee25000d7802 */ /* 0x000fcc0000000f00 */
[----:B------:R-:W-:-:S08]  /*86c0*/  DMUL R46, R10, R50 ;  /* 0x000000320a2e7228 */ /* 0x000fd00000000000 */
[----:B------:R-:W-:-:S08]  /*86d0*/  DFMA R46, R10, R50, R46 ;  /* 0x000000320a2e722b */ /* 0x000fd0000000002e */
[----:B------:R-:W-:Y:S02]  /*86e0*/  DMUL R44, R46, R46 ;  /* 0x0000002e2e2c7228 */ /* 0x000fe40000000000 */
[----:B------:R-:W-:-:S06]  /*86f0*/  DADD R26, R10, -R46 ;  /* 0x000000000a1a7229 */ /* 0x000fcc000000082e */
[----:B------:R-:W-:Y:S01]  /*8700*/  DFMA R12, R44, UR6, R12 ;  /* 0x000000062c0c7c2b */ /* 0x000fe2000800000c */
[----:B------:R-:W-:Y:S01]  /*8710*/  UMOV UR6, 0x9f02676f ;  /* 0x9f02676f00067882 */ /* 0x000fe20000000000 */
[----:B------:R-:W-:Y:S01]  /*8720*/  UMOV UR7, 0x3ef3b266 ;  /* 0x3ef3b26600077882 */ /* 0x000fe20000000000 */
[----:B------:R-:W-:-:S05]  /*8730*/  DADD R26, R26, R26 ;  /* 0x000000001a1a7229 */ /* 0x000fca000000001a */
[----:B------:R-:W-:Y:S01]  /*8740*/  DFMA R40, R44, R12, UR6 ;  /* 0x000000062c287e2b */ /* 0x000fe2000800000c */
[----:B------:R-:W-:Y:S01]  /*8750*/  UMOV UR6, 0xa9ab0956 ;  /* 0xa9ab095600067882 */ /* 0x000fe20000000000 */
[----:B------:R-:W-:Y:S01]  /*8760*/  UMOV UR7, 0x3f1745cb ;  /* 0x3f1745cb00077882 */ /* 0x000fe20000000000 */
[----:B------:R-:W-:Y:S02]  /*8770*/  DFMA R26, R10, -R46, R26 ;  /* 0x8000002e0a1a722b */ /* 0x000fe4000000001a */
[----:B------:R-:W-:-:S03]  /*8780*/  DFMA R12, R20, UR10, R46 ;  /* 0x0000000a140c7c2b */ /* 0x000fc6000800002e */
[----:B------:R-:W-:Y:S01]  /*8790*/  DFMA R40, R44, R40, UR6 ;  /* 0x000000062c287e2b */ /* 0x000fe20008000028 */
[----:B------:R-:W-:Y:S01]  /*87a0*/  UMOV UR6, 0x2d1b5154 ;  /* 0x2d1b515400067882 */ /* 0x000fe20000000000 */
[----:B------:R-:W-:Y:S01]  /*87b0*/  UMOV UR7, 0x3f3c71c7 ;  /* 0x3f3c71c700077882 */ /* 0x000fe20000000000 */
[----:B------:R-:W-:-:S05]  /*87c0*/  DMUL R26, R50, R26 ;  /* 0x0000001a321a7228 */ /* 0x000fca0000000000 */
[----:B------:R-:W-:Y:S01]  /*87d0*/  DFMA R40, R44, R40, UR6 ;  /* 0x000000062c287e2b */ /* 0x000fe20008000028 */
[----:B------:R-:W-:Y:S01]  /*87e0*/  UMOV UR6, 0x923be72d ;  /* 0x923be72d00067882 */ /* 0x000fe20000000000 */
[----:B------:R-:W-:-:S06]  /*87f0*/  UMOV UR7, 0x3f624924 ;  /* 0x3f62492400077882 */ /* 0x000fcc0000000000 */
        /* <DEDUP_REMOVED lines=8> */
[----:B------:R-:W-:Y:S02]  /*8880*/  UMOV UR7, 0x3fe62e42 ;  /* 0x3fe62e4200077882 */ /* 0x000fe40000000000 */
[----:B------:R-:W-:Y:S01]  /*8890*/  DFMA R10, R20, -UR6, R12 ;  /* 0x80000006140a7c2b */ /* 0x000fe2000800000c */
[----:B------:R-:W-:Y:S01]  /*88a0*/  UMOV UR6, 0x3b39803f ;  /* 0x3b39803f00067882 */ /* 0x000fe20000000000 */
[----:B------:R-:W-:Y:S02]  /*88b0*/  UMOV UR7, 0x3c7abc9e ;  /* 0x3c7abc9e00077882 */ /* 0x000fe40000000000 */
[----:B------:R-:W-:-:S04]  /*88c0*/  DMUL R40, R44, R40 ;  /* 0x000000282c287228 */ /* 0x000fc80000000000 */
[----:B------:R-:W-:-:S04]  /*88d0*/  DADD R10, -R46, R10 ;  /* 0x000000002e0a7229 */ /* 0x000fc8000000010a */
[----:B------:R-:W-:-:S08]  /*88e0*/  DFMA R26, R46, R40, R26 ;  /* 0x000000282e1a722b */ /* 0x000fd0000000001a */
[----:B------:R-:W-:-:S08]  /*88f0*/  DADD R10, R26, -R10 ;  /* 0x000000001a0a7229 */ /* 0x000fd0000000080a */
[----:B------:R-:W-:-:S08]  /*8900*/  DFMA R10, R20, UR6, R10 ;  /* 0x00000006140a7c2b */ /* 0x000fd0000800000a */
[----:B------:R-:W-:Y:S01]  /*8910*/  DADD R44, R12, R10 ;  /* 0x000000000c2c7229 */ /* 0x000fe2000000000a */
[----:B------:R-:W-:Y:S10]  /*8920*/  BRA `(.L_x_158) ;  /* 0x0000000000187947 */ /* 0x000ff40003800000 */
.L_x_157:
[----:B------:R-:W-:Y:S01]  /*8930*/  IMAD.MOV.U32 R12, RZ, RZ, 0x0 ;  /* 0x00000000ff0c7424 */ /* 0x000fe200078e00ff */
[----:B------:R-:W-:Y:S02]  /*8940*/  MOV R13, 0x7ff00000 ;  /* 0x7ff00000000d7802 */ /* 0x000fe40000000f00 */
[----:B------:R-:W-:-:S04]  /*8950*/  LOP3.LUT P0, RZ, R11, 0x7fffffff, RZ, 0xc0, !PT ;  /* 0x7fffffff0bff7812 */ /* 0x000fc8000780c0ff */
[----:B------:R-:W-:-:S10]  /*8960*/  DFMA R12, R10, R12, +INF ;  /* 0x7ff000000a0c742b */ /* 0x000fd4000000000c */
[----:B------:R-:W-:Y:S02]  /*8970*/  FSEL R44, R12, RZ, P0 ;  /* 0x000000ff0c2c7208 */ /* 0x000fe40000000000 */
[----:B------:R-:W-:-:S07]  /*8980*/  FSEL R45, R13, -QNAN , P0 ;  /* 0xfff000000d2d7808 */ /* 0x000fce0000000000 */
.L_x_158:
[----:B------:R-:W-:Y:S05]  /*8990*/  BSYNC.RECONVERGENT B2 ;  /* 0x0000000000027941 */ /* 0x000fea0003800200 */
.L_x_156:
[----:B------:R-:W-:Y:S01]  /*89a0*/  DMUL R10, RZ, R8 ;  /* 0x00000008ff0a7228 */ /* 0x000fe20000000000 */
[----:B------:R-:W-:Y:S01]  /*89b0*/  IMAD.SHL.U32 R2, R9, 0x2, RZ ;  /* 0x0000000209027824 */ /* 0x000fe200078e00ff */
[----:B------:R-:W-:Y:S01]  /*89c0*/  DMUL R44, R44, -2 ;  /* 0xc00000002c2c7828 */ /* 0x000fe20000000000 */
[----:B------:R-:W-:Y:S01]  /*89d0*/  UMOV UR6, 0x33145c07 ;  /* 0x33145c0700067882 */ /* 0x000fe20000000000 */
[----:B------:R-:W-:Y:S01]  /*89e0*/  UMOV UR7, 0x3ca1a626 ;  /* 0x3ca1a62600077882 */ /* 0x000fe20000000000 */
[----:B------:R-:W-:Y:S01]  /*89f0*/  IMAD.MOV.U32 R52, RZ, RZ, 0x0 ;  /* 0x00000000ff347424 */ /* 0x000fe200078e00ff */
[----:B------:R-:W-:Y:S01]  /*8a00*/  ISETP.GT.U32.AND P0, PT, R2, -0x79800000, PT ;  /* 0x868000000200780c */ /* 0x000fe20003f04070 */
[----:B------:R-:W-:Y:S01]  /*8a10*/  HFMA2 R27, -RZ, RZ, 1.587890625, -1521 ;  /* 0x3e5ae5f1ff1b7431 */ /* 0x000fe200000001ff */
[----:B------:R-:W0:Y:S01]  /*8a20*/  MUFU.RSQ64H R47, R45 ;  /* 0x0000002d002f7308 */ /* 0x000e220000001c00 */
[----:B------:R-:W-:Y:S01]  /*8a30*/  MOV R53, 0x3fd80000 ;  /* 0x3fd8000000357802 */ /* 0x000fe20000000f00 */
[----:B------:R-:W-:Y:S01]  /*8a40*/  IMAD.MOV.U32 R26, RZ, RZ, 0x2cb0d246 ;  /* 0x2cb0d246ff1a7424 */ /* 0x000fe200078e00ff */
[----:B------:R-:W-:Y:S01]  /*8a50*/  FSEL R41, R11, R9, P0 ;  /* 0x000000090b297208 */ /* 0x000fe20000000000 */
[----:B------:R-:W-:Y:S01]  /*8a60*/  VIADD R46, R45, 0xfcb00000 ;  /* 0xfcb000002d2e7836 */ /* 0x000fe20000000000 */
[----:B------:R-:W-:Y:S01]  /*8a70*/  FSEL R8, R10, R8, P0 ;  /* 0x000000080a087208 */ /* 0x000fe20000000000 */
[----:B------:R-:W-:Y:S01]  /*8a80*/  UMOV UR10, 0xf9785eba ;  /* 0xf9785eba000a7882 */ /* 0x000fe20000000000 */
[----:B------:R-:W-:Y:S01]  /*8a90*/  IADD3 R9, PT, PT, R41, 0x100000, RZ ;  /* 0x0010000029097810 */ /* 0x000fe20007ffe0ff */
[----:B------:R-:W-:Y:S01]  /*8aa0*/  UMOV UR11, 0x3de5db65 ;  /* 0x3de5db65000b7882 */ /* 0x000fe20000000000 */
[----:B------:R-:W-:Y:S01]  /*8ab0*/  MOV R40, R8 ;  /* 0x0000000800287202 */ /* 0x000fe20000000f00 */
[----:B------:R-:W-:Y:S01]  /*8ac0*/  BSSY.RECONVERGENT B2, `(.L_x_159) ;  /* 0x000004d000027945 */ /* 0x000fe20003800200 */
[----:B------:R-:W1:Y:S01]  /*8ad0*/  FRND.F64 R20, R8 ;  /* 0x0000000800147313 */ /* 0x000e620000301800 */
[----:B0-----:R-:W-:-:S07]  /*8ae0*/  DMUL R12, R46, R46 ;  /* 0x0000002e2e0c7228 */ /* 0x001fce0000000000 */
[----:B------:R-:W0:Y:S01]  /*8af0*/  F2I.S64.F64 R8, R8 ;  /* 0x0000000800087311 */ /* 0x000e220000301900 */
[----:B------:R-:W-:Y:S02]  /*8b00*/  DFMA R12, R44, -R12, 1 ;  /* 0x3ff000002c0c742b */ /* 0x000fe4000000080c */
[----:B-1----:R-:W-:-:S06]  /*8b10*/  DFMA R20, R20, -0.5, R40 ;  /* 0xbfe000001414782b */ /* 0x002fcc0000000028 */
[----:B------:R-:W-:Y:S01]  /*8b20*/  DFMA R52, R12, R52, 0.5 ;  /* 0x3fe000000c34742b */ /* 0x000fe20000000034 */
[----:B0-----:R-:W-:Y:S01]  /*8b30*/  LOP3.LUT R2, R8, 0x1, RZ, 0xc0, !PT ;  /* 0x0000000108027812 */ /* 0x001fe200078ec0ff */
[----:B------:R-:W-:Y:S01]  /*8b40*/  DMUL R10, R20, UR6 ;  /* 0x00000006140a7c28 */ /* 0x000fe20008000000 */
[----:B------:R-:W-:Y:S01]  /*8b50*/  UMOV UR6, 0x54442d18 ;  /* 0x54442d1800067882 */ /* 0x000fe20000000000 */
[----:B------:R-:W-:Y:S01]  /*8b60*/  UMOV UR7, 0x400921fb ;  /* 0x400921fb00077882 */ /* 0x000fe20000000000 */
[----:B------:R-:W-:Y:S01]  /*8b70*/  DMUL R12, R46, R12 ;  /* 0x0000000c2e0c7228 */ /* 0x000fe20000000000 */
[----:B------:R-:W-:Y:S02]  /*8b80*/  ISETP.NE.U32.AND P0, PT, R2, 0x1, PT ;  /* 0x000000010200780c */ /* 0x000fe40003f05070 */
[----:B------:R-:W-:Y:S02]  /*8b90*/  LOP3.LUT P1, RZ, R8, 0x2, RZ, 0xc0, !PT ;  /* 0x0000000208ff7812 */ /* 0x000fe4000782c0ff */
[----:B------:R-:W-:Y:S01]  /*8ba0*/  DFMA R10, R20, UR6, R10 ;  /* 0x00000006140a7c2b */ /* 0x000fe2000800000a */
[----:B------:R-:W-:Y:S01]  /*8bb0*/  UMOV UR6, 0x20fd8164 ;  /* 0x20fd816400067882 */ /* 0x000fe20000000000 */
[----:B------:R-:W-:Y:S01]  /*8bc0*/  UMOV UR7, 0x3da8ff83 ;  /* 0x3da8ff8300077882 */ /* 0x000fe20000000000 */
[----:B------:R-:W-:Y:S01]  /*8bd0*/  DFMA R52, R52, R12, R46 ;  /* 0x0000000c3434722b */ /* 0x000fe2000000002e */
[----:B------:R-:W-:Y:S01]  /*8be0*/  ISETP.NE.U32.AND.EX P0, PT, RZ, RZ, PT, P0 ;  /* 0x000000ffff00720c */ /* 0x000fe20003f05100 */
[----:B------:R-:W-:Y:S01]  /*8bf0*/  IMAD.MOV.U32 R12, RZ, RZ, -0x3e107ad8 ;  /* 0xc1ef8528ff0c7424 */ /* 0x000fe200078e00ff */
[----:B------:R-:W-:-:S02]  /*8c00*/  MOV R13, 0x3e21eea7 ;  /* 0x3e21eea7000d7802 */ /* 0x000fc40000000f00 */
[----:B------:R-:W-:-:S03]  /*8c10*/  DMUL R20, R10, R10 ;  /* 0x0000000a0a147228 */ /* 0x000fc60000000000 */
[----:B------:R-:W-:Y:S02]  /*8c20*/  DMUL R50, R44, R52 ;  /* 0x000000342c327228 */ /* 0x000fe40000000000 */
[----:B------:R-:W-:Y:S01]  /*8c30*/  VIADD R9, R53, 0xfff00000 ;  /* 0xfff0000035097836 */ /* 0x000fe20000000000 */
[----:B------:R-:W-:Y:S02]  /*8c40*/  MOV R8, R52 ;  /* 0x0000003400087202 */ /* 0x000fe40000000f00 */
[C---:B------:R-:W-:Y:S01]  /*8c50*/  DFMA R26, R20.reuse, UR10, -R26 ;  /* 0x0000000a141a7c2b */ /* 0x040fe2000800081a */
[----:B------:R-:W-:Y:S01]  /*8c60*/  UMOV UR10, 0x69ace392 ;  /* 0x69ace392000a7882 */ /* 0x000fe20000000000 */
[----:B------:R-:W-:Y:S01]  /*8c70*/  DFMA R12, R20, -UR6, R12 ;  /* 0x80000006140c7c2b */ /* 0x000fe2000800000c */
[----:B------:R-:W-:Y:S01]  /*8c80*/  UMOV UR11, 0x3ec71de3 ;  /* 0x3ec71de3000b7882 */ /* 0x000fe20000000000 */
[----:B------:R-:W-:Y:S01]  /*8c90*/  UMOV UR6, 0x8e06e6d9 ;  /* 0x8e06e6d900067882 */ /* 0x000fe20000000000 */
[----:B------:R-:W-:-:S03]  /*8ca0*/  UMOV UR7, 0x3e927e4f ;  /* 0x3e927e4f00077882 */ /* 0x000fc60000000000 */
[C---:B------:R-:W-:Y:S01]  /*8cb0*/  DFMA R26, R20.reuse, R26, UR10 ;  /* 0x0000000a141a7e2b */ /* 0x040fe2000800001a */
[----:B------:R-:W-:Y:S01]  /*8cc0*/  UMOV UR10, 0x19db62a1 ;  /* 0x19db62a1000a7882 */ /* 0x000fe20000000000 */
[----:B------:R-:W-:Y:S01]  /*8cd0*/  DFMA R12, R20, R12, -UR6 ;  /* 0x80000006140c7e2b */ /* 0x000fe2000800000c */
[----:B------:R-:W-:Y:S01]  /*8ce0*/  UMOV UR11, 0x3f2a01a0 ;  /* 0x3f2a01a0000b7882 */ /* 0x000fe20000000000 */
[----:B------:R-:W-:Y:S01]  /*8cf0*/  UMOV UR6, 0x19ddbce9 ;  /* 0x19ddbce900067882 */ /* 0x000fe20000000000 */
[----:B------:R-:W-:-:S03]  /*8d00*/  UMOV UR7, 0x3efa01a0 ;  /* 0x3efa01a000077882 */ /* 0x000fc60000000000 */
[C---:B------:R-:W-:Y:S01]  /*8d10*/  DFMA R26, R20.reuse, R26, -UR10 ;  /* 0x8000000a141a7e2b */ /* 0x040fe2000800001a */
[----:B------:R-:W-:Y:S01]  /*8d20*/  UMOV UR10, 0x11110818 ;  /* 0x11110818000a7882 */ /* 0x000fe20000000000 */
[----:B------:R-:W-:Y:S01]  /*8d30*/  DFMA R12, R20, R12, UR6 ;  /* 0x00000006140c7e2b */ /* 0x000fe2000800000c */
        /* <DEDUP_REMOVED lines=9> */
[C---:B------:R-:W-:Y:S02]  /*8dd0*/  DFMA R26, R20.reuse, R26, -UR10 ;  /* 0x8000000a141a7e2b */ /* 0x040fe4000800001a */
[----:B------:R-:W-:-:S06]  /*8de0*/  DFMA R12, R20, R12, UR6 ;  /* 0x00000006140c7e2b */ /* 0x000fcc000800000c */
[C---:B------:R-:W-:Y:S02]  /*8df0*/  DFMA R26, R20.reuse, R26, RZ ;  /* 0x0000001a141a722b */ /* 0x040fe400000000ff */
[----:B------:R-:W-:-:S06]  /*8e00*/  DFMA R12, R20, R12, -0.5 ;  /* 0xbfe00000140c742b */ /* 0x000fcc000000000c */
[----:B------:R-:W-:Y:S02]  /*8e10*/  DFMA R26, R10, R26, R10 ;  /* 0x0000001a0a1a722b */ /* 0x000fe4000000000a */
[----:B------:R-:W-:Y:S02]  /*8e20*/  DFMA R12, R20, R12, 1 ;  /* 0x3ff00000140c742b */ /* 0x000fe4000000000c */
[----:B------:R-:W-:-:S06]  /*8e30*/  DFMA R10, R50, -R50, R44 ;  /* 0x80000032320a722b */ /* 0x000fcc000000002c */
[----:B------:R-:W-:Y:S02]  /*8e40*/  LOP3.LUT R7, R27, 0x80000000, RZ, 0x3c, !PT ;  /* 0x800000001b077812 */ /* 0x000fe400078e3cff */
[----:B------:R-:W-:Y:S02]  /*8e50*/  FSEL R20, R12, R26, !P0 ;  /* 0x0000001a0c147208 */ /* 0x000fe40004000000 */
[----:B------:R-:W-:Y:S02]  /*8e60*/  FSEL R21, R13, R27, !P0 ;  /* 0x0000001b0d157208 */ /* 0x000fe40004000000 */
[----:B------:R-:W-:Y:S02]  /*8e70*/  FSEL R26, R26, R12, !P0 ;  /* 0x0000000c1a1a7208 */ /* 0x000fe40004000000 */
[----:B------:R-:W-:Y:S01]  /*8e80*/  FSEL R27, R7, R13, !P0 ;  /* 0x0000000d071b7208 */ /* 0x000fe20004000000 */
[----:B------:R-:W-:Y:S01]  /*8e90*/  DFMA R12, R10, R8, R50 ;  /* 0x000000080a0c722b */ /* 0x000fe20000000032 */
[----:B------:R-:W-:-:S02]  /*8ea0*/  ISETP.GE.U32.AND P0, PT, R46, 0x7ca00000, PT ;  /* 0x7ca000002e00780c */ /* 0x000fc40003f06070 */
[----:B------:R-:W-:Y:S02]  /*8eb0*/  @P1 LOP3.LUT R7, R21, 0x80000000, RZ, 0x3c, !PT ;  /* 0x8000000015071812 */ /* 0x000fe400078e3cff */
[----:B------:R-:W-:-:S03]  /*8ec0*/  @P1 LOP3.LUT R2, R27, 0x80000000, RZ, 0x3c, !PT ;  /* 0x800000001b021812 */ /* 0x000fc600078e3cff */
[----:B------:R-:W-:Y:S01]  /*8ed0*/  @P1 IMAD.MOV.U32 R21, RZ, RZ, R7 ;  /* 0x000000ffff151224 */ /* 0x000fe200078e0007 */
[----:B------:R-:W-:-:S05]  /*8ee0*/  @P1 MOV R27, R2 ;  /* 0x00000002001b1202 */ /* 0x000fca0000000f00 */
[----:B------:R-:W-:Y:S05]  /*8ef0*/  @!P0 BRA `(.L_x_160) ;  /* 0x0000000000248947 */ /* 0x000fea0003800000 */
[----:B------:R-:W-:Y:S01]  /*8f00*/  IMAD.MOV.U32 R12, RZ, RZ, R52 ;  /* 0x000000ffff0c7224 */ /* 0x000fe200078e0034 */
[----:B------:R-:W-:Y:S01]  /*8f10*/  MOV R2, R50 ;  /* 0x0000003200027202 */ /* 0x000fe20000000f00 */
[----:B------:R-:W-:Y:S01]  /*8f20*/  IMAD.MOV.U32 R7, RZ, RZ, R51 ;  /* 0x000000ffff077224 */ /* 0x000fe200078e0033 */
[----:B------:R-:W-:Y:S01]  /*8f30*/  MOV R8, R46 ;  /* 0x0000002e00087202 */ /* 0x000fe20000000f00 */
[----:B------:R-:W-:Y:S01]  /*8f40*/  IMAD.MOV.U32 R13, RZ, RZ, R9 ;  /* 0x000000ffff0d7224 */ /* 0x000fe200078e0009 */
[----:B------:R-:W-:-:S07]  /*8f50*/  MOV R4, 0x8f70 ;  /* 0x00008f7000047802 */ /* 0x000fce0000000f00 */
[----:B--234-:R-:W-:Y:S05]  /*8f60*/  CALL.REL.NOINC `($__internal_1_$__cuda_sm20_dsqrt_rn_f64_mediumpath_v1) ;  /* 0x0000002c00d87944 */ /* 0x01cfea0003c00000 */
[----:B------:R-:W-:Y:S01]  /*8f70*/  MOV R12, R10 ;  /* 0x0000000a000c7202 */ /* 0x000fe20000000f00 */
[----:B------:R-:W-:-:S07]  /*8f80*/  IMAD.MOV.U32 R13, RZ, RZ, R11 ;  /* 0x000000ffff0d7224 */ /* 0x000fce00078e000b */
.L_x_160:
[----:B------:R-:W-:Y:S05]  /*8f90*/  BSYNC.RECONVERGENT B2 ;  /* 0x0000000000027941 */ /* 0x000fea0003800200 */
.L_x_159:
[----:B------:R-:W0:Y:S01]  /*8fa0*/  FRND.F64.TRUNC R10, R40 ;  /* 0x00000028000a7313 */ /* 0x000e22000030d800 */
[----:B------:R-:W-:Y:S02]  /*8fb0*/  DMUL R8, RZ, R40 ;  /* 0x00000028ff087228 */ /* 0x000fe40000000000 */
[----:B------:R-:W-:-:S08]  /*8fc0*/  DADD R26, RZ, R26 ;  /* 0x00000000ff1a7229 */ /* 0x000fd0000000001a */
[----:B------:R-:W-:Y:S02]  /*8fd0*/  DMUL R26, R26, R12 ;  /* 0x0000000c1a1a7228 */ /* 0x000fe40000000000 */
[----:B0-----:R-:W-:-:S06]  /*8fe0*/  DSETP.NEU.AND P0, PT, R40, R10, PT ;  /* 0x0000000a2800722a */ /* 0x001fcc0003f0d000 */
[----:B------:R-:W-:Y:S01]  /*8ff0*/  FSEL R8, R8, R20, !P0 ;  /* 0x0000001408087208 */ /* 0x000fe20004000000 */
[----:B------:R-:W-:Y:S01]  /*9000*/  IMAD.MOV.U32 R20, RZ, RZ, R23 ;  /* 0x000000ffff147224 */ /* 0x000fe200078e0017 */
[----:B------:R-:W-:Y:S01]  /*9010*/  FSEL R9, R9, R21, !P0 ;  /* 0x0000001509097208 */ /* 0x000fe20004000000 */
[----:B------:R-:W-:Y:S01]  /*9020*/  IMAD.MOV.U32 R23, RZ, RZ, 0x1 ;  /* 0x00000001ff177424 */ /* 0x000fe200078e00ff */
[----:B------:R-:W-:Y:S02]  /*9030*/  MOV R21, R25 ;  /* 0x0000001900157202 */ /* 0x000fe40000000f00 */
[----:B------:R-:W-:Y:S02]  /*9040*/  MOV R25, R19 ;  /* 0x0000001300197202 */ /* 0x000fe40000000f00 */
[----:B------:R-:W-:Y:S01]  /*9050*/  DMUL R8, R12, R8 ;  /* 0x000000080c087228 */ /* 0x000fe20000000000 */
[----:B------:R-:W-:-:S10]  /*9060*/  MOV R19, R43 ;  /* 0x0000002b00137202 */ /* 0x000fd40000000f00 */
.L_x_155:
[----:B------:R-:W-:Y:S05]  /*9070*/  BSYNC.RECONVERGENT B1 ;  /* 0x0000000000017941 */ /* 0x000fea0003800200 */
.L_x_154:
[----:B------:R-:W0:Y:S02]  /*9080*/  F2F.F64.F32 R10, R35 ;  /* 0x00000023000a7310 */ /* 0x000e240000201800 */
[----:B0-----:R-:W-:-:S08]  /*9090*/  DFMA R8, R8, R48, R10 ;  /* 0x000000300808722b */ /* 0x001fd0000000000a */
[----:B------:R-:W-:-:S06]  /*90a0*/  DADD R8, R8, 0.5 ;  /* 0x3fe0000008087429 */ /* 0x000fcc0000000000 */
[----:B------:R0:W1:Y:S01]  /*90b0*/  F2I.U32.F64.TRUNC R43, R8 ;  /* 0x00000008002b7311 */ /* 0x000062000030d000 */
[----:B------:R-:W-:Y:S05]  /*90c0*/  BRA `(.L_x_152) ;  /* 0x0000000c00a47947 */ /* 0x000fea0003800000 */
.L_x_153:
[----:B------:R-:W0:Y:S01]  /*90d0*/  MUFU.LG2 R2, R35 ;  /* 0x0000002300027308 */ /* 0x000e220000000c00 */
[C---:B------:R-:W-:Y:S01]  /*90e0*/  FADD R4, R35.reuse, -0.12400979548692703247 ;  /* 0xbdfdf8d923047421 */ /* 0x040fe20000000000 */
[----:B------:R-:W-:Y:S01]  /*90f0*/  FADD R10, R35, -1.9738116264343261719 ;  /* 0xbffca5dc230a7421 */ /* 0x000fe20000000000 */
[----:B------:R-:W-:Y:S01]  /*9100*/  IMAD.MOV.U32 R11, RZ, RZ, 0x3fb75b84 ;  /* 0x3fb75b84ff0b7424 */ /* 0x000fe200078e00ff */
[----:B------:R-:W-:Y:S01]  /*9110*/  UMOV UR6, 0xfefa39ef ;  /* 0xfefa39ef00067882 */ /* 0x000fe20000000000 */
[----:B------:R-:W-:Y:S01]  /*9120*/  UMOV UR7, 0x3fe62e42 ;  /* 0x3fe62e4200077882 */ /* 0x000fe20000000000 */
[----:B------:R-:W-:Y:S01]  /*9130*/  MOV R12, 0x3e5807d3 ;  /* 0x3e5807d3000c7802 */ /* 0x000fe20000000f00 */
[----:B------:R-:W-:Y:S01]  /*9140*/  BSSY.RECONVERGENT B1, `(.L_x_161) ;  /* 0x00000df000017945 */ /* 0x000fe20003800200 */
[----:B------:R-:W1:Y:S08]  /*9150*/  MUFU.RSQ R4, R4 ;  /* 0x0000000400047308 */ /* 0x000e700000001400 */
[----:B------:R-:W5:Y:S08]  /*9160*/  MUFU.RSQ R7, R10 ;  /* 0x0000000a00077308 */ /* 0x000f700000001400 */
[----:B0-----:R-:W0:Y:S01]  /*9170*/  F2F.F64.F32 R8, R2 ;  /* 0x0000000200087310 */ /* 0x001e220000201800 */
[----:B-1----:R-:W-:-:S07]  /*9180*/  FFMA R52, R4, R11, 0.00025361074949614703655 ;  /* 0x3984f70f04347423 */ /* 0x002fce000000000b */
[----:B------:R1:W1:Y:S01]  /*9190*/  MUFU.RCP R50, R52 ;  /* 0x0000003400327308 */ /* 0x0002620000001000 */
[----:B-----5:R-:W-:Y:S01]  /*91a0*/  FFMA R7, R7, R12, 0.94201731681823730469 ;  /* 0x3f71280c07077423 */ /* 0x020fe2000000000c */
[----:B0-----:R-:W-:-:S06]  /*91b0*/  DMUL R8, R8, UR6 ;  /* 0x0000000608087c28 */ /* 0x001fcc0008000000 */
[----:B------:R0:W0:Y:S05]  /*91c0*/  F2F.F32.F64 R14, R8 ;  /* 0x00000008000e7310 */ /* 0x00002a0000301000 */
.L_x_170:
[----:B------:R-:W-:Y:S01]  /*91d0*/  SHF.R.U32.HI R2, RZ, 0x2, R25 ;  /* 0x00000002ff027819 */ /* 0x000fe20000011619 */
[----:B0-----:R-:W-:Y:S01]  /*91e0*/  IMAD.SHL.U32 R9, R19, 0x10, RZ ;  /* 0x0000001013097824 */ /* 0x001fe200078e00ff */
[----:B------:R-:W-:Y:S01]  /*91f0*/  UMOV UR6, 0xfefa39ef ;  /* 0xfefa39ef00067882 */ /* 0x000fe20000000000 */
[----:B------:R-:W-:Y:S01]  /*9200*/  UMOV UR7, 0x3fe62e42 ;  /* 0x3fe62e4200077882 */ /* 0x000fe20000000000 */
[----:B------:R-:W-:Y:S01]  /*9210*/  LOP3.LUT R4, R2, R25, RZ, 0x3c, !PT ;  /* 0x0000001902047212 */ /* 0x000fe200078e3cff */
[----:B------:R-:W-:Y:S03]  /*9220*/  BSSY.RECONVERGENT B2, `(.L_x_162) ;  /* 0x00000ba000027945 */ /* 0x000fe60003800200 */
[----:B------:R-:W-:-:S04]  /*9230*/  SHF.L.U32 R2, R4, 0x1, RZ ;  /* 0x0000000104027819 */ /* 0x000fc800000006ff */
[----:B------:R-:W-:Y:S01]  /*9240*/  LOP3.LUT R9, R19, R9, R2, 0x96, !PT ;  /* 0x0000000913097212 */ /* 0x000fe200078e9602 */
[----:B------:R-:W-:-:S03]  /*9250*/  IMAD.MOV.U32 R2, RZ, RZ, R18 ;  /* 0x000000ffff027224 */ /* 0x000fc600078e0012 */
[----:B------:R-:W-:Y:S02]  /*9260*/  LOP3.LUT R18, R9, R4, RZ, 0x3c, !PT ;  /* 0x0000000409127212 */ /* 0x000fe400078e3cff */
[----:B------:R-:W-:Y:S02]  /*9270*/  MOV R9, 0x2f800000 ;  /* 0x2f80000000097802 */ /* 0x000fe40000000f00 */
[C---:B------:R-:W-:Y:S01]  /*9280*/  IADD3 R4, PT, PT, R24.reuse, 0x587c5, R18 ;  /* 0x000587c518047810 */ /* 0x040fe20007ffe012 */
[----:B------:R-:W-:-:S03]  /*9290*/  VIADD R24, R24, 0xb0f8a ;  /* 0x000b0f8a18187836 */ /* 0x000fc60000000000 */
[----:B------:R-:W-:-:S05]  /*92a0*/  I2FP.F32.U32 R4, R4 ;  /* 0x0000000400047245 */ /* 0x000fca0000201000 */
[----:B------:R-:W-:-:S06]  /*92b0*/  FFMA R8, R4, R9, 1.1641532182693481445e-10 ;  /* 0x2f00000004087423 */ /* 0x000fcc0000000009 */
[----:B------:R-:W0:Y:S02]  /*92c0*/  MUFU.RSQ R8, R8 ;  /* 0x0000000800087308 */ /* 0x000e240000001400 */
[----:B0-----:R-:W-:-:S06]  /*92d0*/  FADD R9, R8, -1 ;  /* 0xbf80000008097421 */ /* 0x001fcc0000000000 */
[----:B------:R-:W0:Y:S08]  /*92e0*/  MUFU.LG2 R9, R9 ;  /* 0x0000000900097308 */ /* 0x000e300000000c00 */
[----:B0-----:R-:W0:Y:S02]  /*92f0*/  F2F.F64.F32 R12, R9 ;  /* 0x00000009000c7310 */ /* 0x001e240000201800 */
[----:B0-----:R-:W-:Y:S01]  /*9300*/  DMUL R12, R12, UR6 ;  /* 0x000000060c0c7c28 */ /* 0x001fe20008000000 */
[----:B------:R-:W-:Y:S01]  /*9310*/  UMOV UR6, 0x652b82fe ;  /* 0x652b82fe00067882 */ /* 0x000fe20000000000 */
[----:B------:R-:W-:-:S08]  /*9320*/  UMOV UR7, 0x3ff71547 ;  /* 0x3ff7154700077882 */ /* 0x000fd00000000000 */
[----:B------:R-:W0:Y:S02]  /*9330*/  F2F.F32.F64 R12, R12 ;  /* 0x0000000c000c7310 */ /* 0x000e240000301000 */
[----:B0-----:R-:W-:-:S04]  /*9340*/  FADD R4, R7, R12 ;  /* 0x0000000c07047221 */ /* 0x001fc80000000000 */
[----:B-1----:R-:W-:-:S04]  /*9350*/  FFMA R4, -R50, R4, R35 ;  /* 0x0000000432047223 */ /* 0x002fc80000000123 */
[----:B------:R-:W0:Y:S02]  /*9360*/  FRND.FLOOR R51, R4 ;  /* 0x0000000400337307 */ /* 0x000e240000205000 */
[----:B0-----:R-:W-:Y:S01]  /*9370*/  FADD R10, R35, -R51 ;  /* 0x80000033230a7221 */ /* 0x001fe20000000000 */
[----:B------:R-:W-:-:S03]  /*9380*/  FADD R40, R51, 1 ;  /* 0x3f80000033287421 */ /* 0x000fc60000000000 */
[C-C-:B------:R-:W-:Y:S01]  /*9390*/  FFMA R41, R52.reuse, R10, -R7.reuse ;  /* 0x0000000a34297223 */ /* 0x140fe20000000807 */
[----:B------:R-:W-:Y:S02]  /*93a0*/  FADD R10, R35, -R40 ;  /* 0x80000028230a7221 */ /* 0x000fe40000000000 */
[----:B------:R-:W0:Y:S02]  /*93b0*/  F2I.TRUNC.NTZ R40, R40 ;  /* 0x0000002800287305 */ /* 0x000e24000020f100 */
[----:B------:R-:W-:-:S06]  /*93c0*/  FFMA R25, R52, R10, -R7 ;  /* 0x0000000a34197223 */ /* 0x000fcc0000000807 */
[----:B------:R1:W5:Y:S01]  /*93d0*/  F2F.F64.F32 R8, R41 ;  /* 0x0000002900087310 */ /* 0x0003620000201800 */
[----:B0-----:R-:W-:-:S07]  /*93e0*/  ISETP.GE.AND P0, PT, R40, 0x9, PT ;  /* 0x000000092800780c */ /* 0x001fce0003f06270 */
[----:B------:R0:W2:Y:S01]  /*93f0*/  F2F.F64.F32 R10, R25 ;  /* 0x00000019000a7310 */ /* 0x0000a20000201800 */
[----:B-1----:R-:W-:Y:S01]  /*9400*/  I2FP.F32.S32 R41, R40 ;  /* 0x0000002800297245 */ /* 0x002fe20000201400 */
[----:B-----5:R-:W-:Y:S01]  /*9410*/  DMUL R8, R8, UR6 ;  /* 0x0000000608087c28 */ /* 0x020fe20008000000 */
[----:B0-----:R-:W-:Y:S01]  /*9420*/  IMAD.MOV.U32 R25, RZ, RZ, R21 ;  /* 0x000000ffff197224 */ /* 0x001fe200078e0015 */
[----:B------:R-:W-:Y:S01]  /*9430*/  MOV R21, R19 ;  /* 0x0000001300157202 */ /* 0x000fe20000000f00 */
[----:B--2---:R-:W-:-:S07]  /*9440*/  DMUL R10, R10, UR6 ;  /* 0x000000060a0a7c28 */ /* 0x004fce0008000000 */
[----:B------:R0:W1:Y:S08]  /*9450*/  F2F.F32.F64 R8, R8 ;  /* 0x0000000800087310 */ /* 0x0000700000301000 */
[----:B------:R2:W5:Y:S01]  /*9460*/  F2F.F32.F64 R11, R10 ;  /* 0x0000000a000b7310 */ /* 0x0005620000301000 */
[----:B0-----:R-:W-:-:S04]  /*9470*/  SHF.R.U32.HI R9, RZ, 0x2, R20 ;  /* 0x00000002ff097819 */ /* 0x001fc80000011614 */
[----:B------:R-:W-:-:S03]  /*9480*/  LOP3.LUT R9, R9, R20, RZ, 0x3c, !PT ;  /* 0x0000001409097212 */ /* 0x000fc600078e3cff */
[----:B-1----:R0:W1:Y:S02]  /*9490*/  MUFU.EX2 R13, R8 ;  /* 0x00000008000d7308 */ /* 0x0020640000000800 */
[----:B--2---:R-:W-:-:S06]  /*94a0*/  IMAD.SHL.U32 R10, R9, 0x2, RZ ;  /* 0x00000002090a7824 */ /* 0x004fcc00078e00ff */
[----:B-----5:R2:W5:Y:S01]  /*94b0*/  MUFU.EX2 R12, R11 ;  /* 0x0000000b000c7308 */ /* 0x0205620000000800 */
[----:B0-----:R-:W-:Y:S01]  /*94c0*/  SHF.L.U32 R8, R18, 0x4, RZ ;  /* 0x0000000412087819 */ /* 0x001fe200000006ff */
[----:B-1----:R-:W-:-:S03]  /*94d0*/  FADD R13, R13, 1 ;  /* 0x3f8000000d0d7421 */ /* 0x002fc60000000000 */
[----:B--2---:R-:W-:-:S03]  /*94e0*/  LOP3.LUT R11, R9, R10, R8, 0x96, !PT ;  /* 0x0000000a090b7212 */ /* 0x004fc600078e9608 */
[----:B------:R0:W1:Y:S01]  /*94f0*/  F2F.F64.F32 R8, |R41| ;  /* 0x4000002900087310 */ /* 0x0000620000201800 */
[----:B------:R-:W-:Y:S01]  /*9500*/  FMUL R13, R13, R13 ;  /* 0x0000000d0d0d7220 */ /* 0x000fe20000400000 */
[----:B------:R-:W-:Y:S01]  /*9510*/  LOP3.LUT R11, R11, R18, RZ, 0x3c, !PT ;  /* 0x000000120b0b7212 */ /* 0x000fe200078e3cff */
[----:B-----5:R-:W-:-:S03]  /*9520*/  FADD R12, R12, 1 ;  /* 0x3f8000000c0c7421 */ /* 0x020fc60000000000 */
[----:B------:R-:W-:Y:S02]  /*9530*/  MOV R19, R11 ;  /* 0x0000000b00137202 */ /* 0x000fe40000000f00 */
[----:B------:R-:W-:Y:S01]  /*9540*/  MUFU.RCP R13, R13 ;  /* 0x0000000d000d7308 */ /* 0x000fe20000001000 */
[----:B------:R-:W-:-:S07]  /*9550*/  FMUL R12, R12, R12 ;  /* 0x0000000c0c0c7220 */ /* 0x000fce0000400000 */
[----:B------:R-:W2:Y:S02]  /*9560*/  MUFU.RCP R12, R12 ;  /* 0x0000000c000c7308 */ /* 0x000ea40000001000 */
[----:B--2---:R-:W-:Y:S01]  /*9570*/  FADD R20, R12, -R13 ;  /* 0x8000000d0c147221 */ /* 0x004fe20000000000 */
[----:B01----:R-:W-:Y:S06]  /*9580*/  @!P0 BRA `(.L_x_163) ;  /* 0x0000000400fc8947 */ /* 0x003fec0003800000 */
[----:B------:R-:W0:Y:S01]  /*9590*/  MUFU.RCP64H R13, R9 ;  /* 0x00000009000d7308 */ /* 0x000e220000001800 */
[----:B------:R-:W-:Y:S01]  /*95a0*/  VIADD R12, R9, 0x300402 ;  /* 0x00300402090c7836 */ /* 0x000fe20000000000 */
[----:B------:R-:W-:Y:S04]  /*95b0*/  BSSY.RECONVERGENT B3, `(.L_x_164) ;  /* 0x000000e000037945 */ /* 0x000fe80003800200 */
[----:B------:R-:W-:Y:S01]  /*95c0*/  FSETP.GEU.AND P0, PT, |R12|, 5.8789094863358348022e-39, PT ;  /* 0x004004020c00780b */ /* 0x000fe20003f0e200 */
[----:B0-----:R-:W-:-:S08]  /*95d0*/  DFMA R10, -R8, R12, 1 ;  /* 0x3ff00000080a742b */ /* 0x001fd0000000010c */
[----:B------:R-:W-:-:S08]  /*95e0*/  DFMA R10, R10, R10, R10 ;  /* 0x0000000a0a0a722b */ /* 0x000fd0000000000a */
[----:B------:R-:W-:-:S08]  /*95f0*/  DFMA R10, R12, R10, R12 ;  /* 0x0000000a0c0a722b */ /* 0x000fd0000000000c */
[----:B------:R-:W-:-:S08]  /*9600*/  DFMA R42, -R8, R10, 1 ;  /* 0x3ff00000082a742b */ /* 0x000fd0000000010a */
[----:B------:R-:W-:Y:S01]  /*9610*/  DFMA R42, R10, R42, R10 ;  /* 0x0000002a0a2a722b */ /* 0x000fe2000000000a */
[----:B------:R-:W-:Y:S10]  /*9620*/  @P0 BRA `(.L_x_165) ;  /* 0x0000000000180947 */ /* 0x000ff40003800000 */
[----:B------:R-:W-:Y:S02]  /*9630*/  LOP3.LUT R12, R9, 0x7fffffff, RZ, 0xc0, !PT ;  /* 0x7fffffff090c7812 */ /* 0x000fe400078ec0ff */
[----:B------:R-:W-:Y:S02]  /*9640*/  MOV R42, 0x9670 ;  /* 0x00009670002a7802 */ /* 0x000fe40000000f00 */
[----:B------:R-:W-:-:S07]  /*9650*/  IADD3 R12, PT, PT, R12, -0x100000, RZ ;  /* 0xfff000000c0c7810 */ /* 0x000fce0007ffe0ff */
[----:B---34-:R-:W-:Y:S05]  /*9660*/  CALL.REL.NOINC `($__internal_0_$__cuda_sm20_dblrcp_rn_slowpath_v3) ;  /* 0x0000002400807944 */ /* 0x018fea0003c00000 */
[----:B------:R-:W-:Y:S01]  /*9670*/  IMAD.MOV.U32 R42, RZ, RZ, R10 ;  /* 0x000000ffff2a7224 */ /* 0x000fe200078e000a */
[----:B------:R-:W-:-:S07]  /*9680*/  MOV R43, R11 ;  /* 0x0000000b002b7202 */ /* 0x000fce0000000f00 */
.L_x_165:
[----:B------:R-:W-:Y:S05]  /*9690*/  BSYNC.RECONVERGENT B3 ;  /* 0x0000000000037941 */ /* 0x000fea0003800200 */
.L_x_164:
[----:B------:R-:W-:Y:S01]  /*96a0*/  DMUL R12, R42, R42 ;  /* 0x0000002a2a0c7228 */ /* 0x000fe20000000000 */
[----:B------:R-:W-:Y:S01]  /*96b0*/  IMAD.MOV.U32 R10, RZ, RZ, -0x6d8c7041 ;  /* 0x92738fbfff0a7424 */ /* 0x000fe200078e00ff */
[----:B------:R-:W-:Y:S01]  /*96c0*/  MOV R11, 0x3f4b68b9 ;  /* 0x3f4b68b9000b7802 */ /* 0x000fe20000000f00 */
[----:B------:R-:W-:Y:S01]  /*96d0*/  UMOV UR6, 0x34783f9 ;  /* 0x034783f900067882 */ /* 0x000fe20000000000 */
[----:B------:R-:W-:Y:S01]  /*96e0*/  UMOV UR7, 0x3f5ac321 ;  /* 0x3f5ac32100077882 */ /* 0x000fe20000000000 */
[----:B------:R-:W-:Y:S01]  /*96f0*/  ISETP.GT.AND P0, PT, R9, 0xfffff, PT ;  /* 0x000fffff0900780c */ /* 0x000fe20003f04270 */
[--C-:B------:R-:W-:Y:S01]  /*9700*/  IMAD.MOV.U32 R40, RZ, RZ, R8.reuse ;  /* 0x000000ffff287224 */ /* 0x100fe200078e0008 */
[----:B------:R-:W-:Y:S01]  /*9710*/  MOV R41, R9 ;  /* 0x0000000900297202 */ /* 0x000fe20000000f00 */
[----:B------:R-:W-:Y:S01]  /*9720*/  DFMA R10, R12, -UR6, R10 ;  /* 0x800000060c0a7c2b */ /* 0x000fe2000800000a */
[----:B------:R-:W-:Y:S01]  /*9730*/  UMOV UR6, 0x1e4f7b8c ;  /* 0x1e4f7b8c00067882 */ /* 0x000fe20000000000 */
[----:B------:R-:W-:Y:S01]  /*9740*/  UMOV UR7, 0x3f4380d0 ;  /* 0x3f4380d000077882 */ /* 0x000fe20000000000 */
[----:B------:R-:W-:Y:S01]  /*9750*/  BSSY.RECONVERGENT B3, `(.L_x_166) ;  /* 0x000005c000037945 */ /* 0x000fe20003800200 */
[----:B------:R-:W-:-:S04]  /*9760*/  IMAD.MOV.U32 R44, RZ, RZ, R8 ;  /* 0x000000ffff2c7224 */ /* 0x000fc800078e0008 */
[----:B------:R-:W-:Y:S01]  /*9770*/  DFMA R10, R12, R10, -UR6 ;  /* 0x800000060c0a7e2b */ /* 0x000fe2000800000a */
[----:B------:R-:W-:Y:S01]  /*9780*/  UMOV UR6, 0xa29f7264 ;  /* 0xa29f726400067882 */ /* 0x000fe20000000000 */
[----:B------:R-:W-:Y:S01]  /*9790*/  UMOV UR7, 0x3f4a019f ;  /* 0x3f4a019f00077882 */ /* 0x000fe20000000000 */
[----:B------:R-:W-:-:S05]  /*97a0*/  @!P0 DMUL R40, R8, 1.80143985094819840000e+16 ;  /* 0x4350000008288828 */ /* 0x000fca0000000000 */
[----:B------:R-:W-:Y:S01]  /*97b0*/  DFMA R10, R12, R10, UR6 ;  /* 0x000000060c0a7e2b */ /* 0x000fe2000800000a */
[----:B------:R-:W-:Y:S01]  /*97c0*/  UMOV UR6, 0x16b2acec ;  /* 0x16b2acec00067882 */ /* 0x000fe20000000000 */
[----:B------:R-:W-:-:S03]  /*97d0*/  UMOV UR7, 0x3f66c16c ;  /* 0x3f66c16c00077882 */ /* 0x000fc60000000000 */
[----:B------:R-:W-:-:S03]  /*97e0*/  @!P0 IMAD.MOV.U32 R44, RZ, RZ, R40 ;  /* 0x000000ffff2c8224 */ /* 0x000fc600078e0028 */
[----:B------:R-:W-:Y:S01]  /*97f0*/  DFMA R10, R12, R10, -UR6 ;  /* 0x800000060c0a7e2b */ /* 0x000fe2000800000a */
[----:B------:R-:W-:Y:S01]  /*9800*/  UMOV UR6, 0x55555545 ;  /* 0x5555554500067882 */ /* 0x000fe20000000000 */
[----:B------:R-:W-:-:S06]  /*9810*/  UMOV UR7, 0x3fb55555 ;  /* 0x3fb5555500077882 */ /* 0x000fcc0000000000 */
[----:B------:R-:W-:Y:S01]  /*9820*/  DFMA R10, R12, R10, UR6 ;  /* 0x000000060c0a7e2b */ /* 0x000fe2000800000a */
[----:B------:R-:W-:Y:S01]  /*9830*/  UMOV UR6, 0xc864beae ;  /* 0xc864beae00067882 */ /* 0x000fe20000000000 */
[----:B------:R-:W-:Y:S01]  /*9840*/  IMAD.MOV.U32 R13, RZ, RZ, R9 ;  /* 0x000000ffff0d7224 */ /* 0x000fe200078e0009 */
[----:B------:R-:W-:Y:S01]  /*9850*/  @!P0 MOV R13, R41 ;  /* 0x00000029000d8202 */ /* 0x000fe20000000f00 */
[----:B------:R-:W-:-:S04]  /*9860*/  UMOV UR7, 0x3fed67f1 ;  /* 0x3fed67f100077882 */ /* 0x000fc80000000000 */
[----:B------:R-:W-:Y:S01]  /*9870*/  VIADD R12, R13, 0xffffffff ;  /* 0xffffffff0d0c7836 */ /* 0x000fe20000000000 */
[----:B------:R-:W-:Y:S01]  /*9880*/  DFMA R10, R10, R42, UR6 ;  /* 0x000000060a0a7e2b */ /* 0x000fe2000800002a */
[----:B------:R-:W-:-:S03]  /*9890*/  MOV R42, 0xfffffc01 ;  /* 0xfffffc01002a7802 */ /* 0x000fc60000000f00 */
[----:B------:R-:W-:Y:S02]  /*98a0*/  ISETP.GT.U32.AND P1, PT, R12, 0x7feffffe, PT ;  /* 0x7feffffe0c00780c */ /* 0x000fe40003f24070 */
[----:B------:R-:W-:-:S11]  /*98b0*/  @!P0 MOV R42, 0xfffffbcb ;  /* 0xfffffbcb002a8802 */ /* 0x000fd60000000f00 */
[----:B------:R-:W-:Y:S05]  /*98c0*/  @P1 BRA `(.L_x_167) ;  /* 0x0000000000f81947 */ /* 0x000fea0003800000 */
[C---:B------:R-:W-:Y:S01]  /*98d0*/  LOP3.LUT R12, R13.reuse, 0xfffff, RZ, 0xc0, !PT ;  /* 0x000fffff0d0c7812 */ /* 0x040fe200078ec0ff */
[----:B------:R-:W-:Y:S01]  /*98e0*/  UMOV UR6, 0x3ae80f1e ;  /* 0x3ae80f1e00067882 */ /* 0x000fe20000000000 */
[----:B------:R-:W-:Y:S01]  /*98f0*/  MOV R46, RZ ;  /* 0x000000ff002e7202 */ /* 0x000fe20000000f00 */
[----:B------:R-:W-:Y:S01]  /*9900*/  UMOV UR7, 0x3eb1380b ;  /* 0x3eb1380b00077882 */ /* 0x000fe20000000000 */
[----:B------:R-:W-:Y:S02]  /*9910*/  LOP3.LUT R45, R12, 0x3ff00000, RZ, 0xfc, !PT ;  /* 0x3ff000000c2d7812 */ /* 0x000fe400078efcff */
[----:B------:R-:W-:Y:S02]  /*9920*/  LEA.HI R42, R13, R42, RZ, 0xc ;  /* 0x0000002a0d2a7211 */ /* 0x000fe400078f60ff */
[----:B------:R-:W-:Y:S02]  /*9930*/  ISETP.GE.U32.AND P0, PT, R45, 0x3ff6a09f, PT ;  /* 0x3ff6a09f2d00780c */ /* 0x000fe40003f06070 */
[----:B------:R-:W-:-:S11]  /*9940*/  MOV R43, 0x43300000 ;  /* 0x43300000002b7802 */ /* 0x000fd60000000f00 */
[----:B------:R-:W-:Y:S01]  /*9950*/  @P0 IADD3 R41, PT, PT, R45, -0x100000, RZ ;  /* 0xfff000002d290810 */ /* 0x000fe20007ffe0ff */
[----:B------:R-:W-:-:S04]  /*9960*/  @P0 VIADD R42, R42, 0x1 ;  /* 0x000000012a2a0836 */ /* 0x000fc80000000000 */
[----:B------:R-:W-:Y:S01]  /*9970*/  @P0 IMAD.MOV.U32 R45, RZ, RZ, R41 ;  /* 0x000000ffff2d0224 */ /* 0x000fe200078e0029 */
[----:B------:R-:W-:-:S05]  /*9980*/  LOP3.LUT R42, R42, 0x80000000, RZ, 0x3c, !PT ;  /* 0x800000002a2a7812 */ /* 0x000fca00078e3cff */
[C---:B------:R-:W-:Y:S02]  /*9990*/  DADD R40, R44.reuse, 1 ;  /* 0x3ff000002c287429 */ /* 0x040fe40000000000 */
[----:B------:R-:W-:-:S04]  /*99a0*/  DADD R44, R44, -1 ;  /* 0xbff000002c2c7429 */ /* 0x000fc80000000000 */
[----:B------:R-:W0:Y:S02]  /*99b0*/  MUFU.RCP64H R47, R41 ;  /* 0x00000029002f7308 */ /* 0x000e240000001800 */
[----:B0-----:R-:W-:-:S08]  /*99c0*/  DFMA R40, -R40, R46, 1 ;  /* 0x3ff000002828742b */ /* 0x001fd0000000012e */
[----:B------:R-:W-:-:S08]  /*99d0*/  DFMA R40, R40, R40, R40 ;  /* 0x000000282828722b */ /* 0x000fd00000000028 */
[----:B------:R-:W-:-:S08]  /*99e0*/  DFMA R40, R46, R40, R46 ;  /* 0x000000282e28722b */ /* 0x000fd0000000002e */
[----:B------:R-:W-:-:S08]  /*99f0*/  DMUL R46, R44, R40 ;  /* 0x000000282c2e7228 */ /* 0x000fd00000000000 */
[----:B------:R-:W-:-:S08]  /*9a00*/  DFMA R46, R44, R40, R46 ;  /* 0x000000282c2e722b */ /* 0x000fd0000000002e */
[----:B------:R-:W-:-:S08]  /*9a10*/  DADD R12, R44, -R46 ;  /* 0x000000002c0c7229 */ /* 0x000fd0000000082e */
[----:B------:R-:W-:-:S08]  /*9a20*/  DADD R12, R12, R12 ;  /* 0x000000000c0c7229 */ /* 0x000fd0000000000c */
[-C--:B------:R-:W-:Y:S02]  /*9a30*/  DFMA R12, R44, -R46.reuse, R12 ;  /* 0x8000002e2c0c722b */ /* 0x080fe4000000000c */
[----:B------:R-:W-:-:S06]  /*9a40*/  DMUL R44, R46, R46 ;  /* 0x0000002e2e2c7228 */ /* 0x000fcc0000000000 */
[----:B------:R-:W-:Y:S01]  /*9a50*/  DMUL R12, R40, R12 ;  /* 0x0000000c280c7228 */ /* 0x000fe20000000000 */
[----:B------:R-:W-:Y:S01]  /*9a60*/  IMAD.MOV.U32 R40, RZ, RZ, -0x748574fc ;  /* 0x8b7a8b04ff287424 */ /* 0x000fe200078e00ff */
[----:B------:R-:W-:-:S06]  /*9a70*/  MOV R41, 0x3ed0ee25 ;  /* 0x3ed0ee2500297802 */ /* 0x000fcc0000000f00 */
[----:B------:R-:W-:Y:S01]  /*9a80*/  DFMA R40, R44, UR6, R40 ;  /* 0x000000062c287c2b */ /* 0x000fe20008000028 */
        /* <DEDUP_REMOVED lines=20> */
[----:B------:R-:W-:Y:S01]  /*9bd0*/  DADD R42, R42, -UR6 ;  /* 0x800000062a2a7e29 */ /* 0x000fe20008000000 */
[----:B------:R-:W-:Y:S01]  /*9be0*/  UMOV UR6, 0xfefa39ef ;  /* 0xfefa39ef00067882 */ /* 0x000fe20000000000 */
[----:B------:R-:W-:Y:S02]  /*9bf0*/  UMOV UR7, 0x3fe62e42 ;  /* 0x3fe62e4200077882 */ /* 0x000fe40000000000 */
[----:B------:R-:W-:-:S08]  /*9c00*/  DMUL R44, R44, R40 ;  /* 0x000000282c2c7228 */ /* 0x000fd00000000000 */
[----:B------:R-:W-:Y:S02]  /*9c10*/  DFMA R44, R46, R44, R12 ;  /* 0x0000002c2e2c722b */ /* 0x000fe4000000000c */
[----:B------:R-:W-:-:S08]  /*9c20*/  DFMA R12, R42, UR6, R46 ;  /* 0x000000062a0c7c2b */ /* 0x000fd0000800002e */
[----:B------:R-:W-:Y:S01]  /*9c30*/  DFMA R40, R42, -UR6, R12 ;  /* 0x800000062a287c2b */ /* 0x000fe2000800000c */
[----:B------:R-:W-:Y:S01]  /*9c40*/  UMOV UR6, 0x3b39803f ;  /* 0x3b39803f00067882 */ /* 0x000fe20000000000 */
[----:B------:R-:W-:-:S06]  /*9c50*/  UMOV UR7, 0x3c7abc9e ;  /* 0x3c7abc9e00077882 */ /* 0x000fcc0000000000 */
[----:B------:R-:W-:-:S08]  /*9c60*/  DADD R40, -R46, R40 ;  /* 0x000000002e287229 */ /* 0x000fd00000000128 */
[----:B------:R-:W-:-:S08]  /*9c70*/  DADD R40, R44, -R40 ;  /* 0x000000002c287229 */ /* 0x000fd00000000828 */
[----:B------:R-:W-:-:S08]  /*9c80*/  DFMA R40, R42, UR6, R40 ;  /* 0x000000062a287c2b */ /* 0x000fd00008000028 */
[----:B------:R-:W-:Y:S01]  /*9c90*/  DADD R40, R12, R40 ;  /* 0x000000000c287229 */ /* 0x000fe20000000028 */
[----:B------:R-:W-:Y:S10]  /*9ca0*/  BRA `(.L_x_168) ;  /* 0x0000000000187947 */ /* 0x000ff40003800000 */
.L_x_167:
[----:B------:R-:W-:Y:S01]  /*9cb0*/  IMAD.MOV.U32 R12, RZ, RZ, 0x0 ;  /* 0x00000000ff0c7424 */ /* 0x000fe200078e00ff */
[----:B------:R-:W-:Y:S02]  /*9cc0*/  MOV R13, 0x7ff00000 ;  /* 0x7ff00000000d7802 */ /* 0x000fe40000000f00 */
[----:B------:R-:W-:-:S04]  /*9cd0*/  LOP3.LUT P0, RZ, R41, 0x7fffffff, RZ, 0xc0, !PT ;  /* 0x7fffffff29ff7812 */ /* 0x000fc8000780c0ff */
[----:B------:R-:W-:-:S10]  /*9ce0*/  DFMA R12, R40, R12, +INF ;  /* 0x7ff00000280c742b */ /* 0x000fd4000000000c */
[----:B------:R-:W-:Y:S02]  /*9cf0*/  FSEL R40, R12, RZ, P0 ;  /* 0x000000ff0c287208 */ /* 0x000fe40000000000 */
[----:B------:R-:W-:-:S07]  /*9d00*/  FSEL R41, R13, -QNAN , P0 ;  /* 0xfff000000d297808 */ /* 0x000fce0000000000 */
.L_x_168:
[----:B------:R-:W-:Y:S05]  /*9d10*/  BSYNC.RECONVERGENT B3 ;  /* 0x0000000000037941 */ /* 0x000fea0003800200 */
.L_x_166:
[----:B------:R-:W-:Y:S02]  /*9d20*/  DMUL R40, R40, 0.5 ;  /* 0x3fe0000028287828 */ /* 0x000fe40000000000 */
[----:B------:R-:W-:-:S08]  /*9d30*/  DADD R12, R8, -0.5 ;  /* 0xbfe00000080c7429 */ /* 0x000fd00000000000 */
[CC--:B------:R-:W-:Y:S02]  /*9d40*/  DFMA R8, R40.reuse, R12.reuse, -R8 ;  /* 0x0000000c2808722b */ /* 0x0c0fe40000000808 */
[----:B------:R-:W-:-:S08]  /*9d50*/  DFMA R10, R40, R12, R10 ;  /* 0x0000000c280a722b */ /* 0x000fd0000000000a */
[----:B------:R-:W-:Y:S01]  /*9d60*/  DADD R10, R8, R10 ;  /* 0x00000000080a7229 */ /* 0x000fe2000000000a */
[----:B------:R-:W-:Y:S10]  /*9d70*/  BRA `(.L_x_169) ;  /* 0x0000000000107947 */ /* 0x000ff40003800000 */
.L_x_163:
[----:B------:R-:W0:Y:S01]  /*9d80*/  F2I.F64.TRUNC R8, R8 ;  /* 0x0000000800087311 */ /* 0x000e22000030d100 */
[----:B------:R-:W-:Y:S02]  /*9d90*/  UMOV UR6, 0x8 ;  /* 0x0000000800067882 */ /* 0x000fe40000000000 */
[----:B0-----:R-:W-:-:S06]  /*9da0*/  LEA R10, R8, -UR6, 0x3 ;  /* 0x80000006080a7c11 */ /* 0x001fcc000f8e18ff */
[----:B------:R-:W0:Y:S02]  /*9db0*/  LDC.64 R10, c[0x3][R10] ;  /* 0x00c000000a0a7b82 */ /* 0x000e240000000a00 */
.L_x_169:
[----:B------:R-:W-:Y:S05]  /*9dc0*/  BSYNC.RECONVERGENT B2 ;  /* 0x0000000000027941 */ /* 0x000fea0003800200 */
.L_x_162:
[----:B0-----:R-:W0:Y:S01]  /*9dd0*/  F2F.F32.F64 R10, R10 ;  /* 0x0000000a000a7310 */ /* 0x001e220000301000 */
[----:B------:R-:W-:Y:S01]  /*9de0*/  FFMA R51, R14, R51, -R35 ;  /* 0x000000330e337223 */ /* 0x000fe20000000823 */
[----:B------:R-:W-:Y:S01]  /*9df0*/  UMOV UR6, 0x652b82fe ;  /* 0x652b82fe00067882 */ /* 0x000fe20000000000 */
[----:B------:R-:W-:Y:S01]  /*9e00*/  UMOV UR7, 0x3ff71547 ;  /* 0x3ff7154700077882 */ /* 0x000fe20000000000 */
[----:B------:R-:W-:Y:S01]  /*9e10*/  IMAD.IADD R13, R24, 0x1, R19 ;  /* 0x00000001180d7824 */ /* 0x000fe200078e0213 */
[----:B------:R-:W-:-:S04]  /*9e20*/  MOV R40, 0x2f800000 ;  /* 0x2f80000000287802 */ /* 0x000fc80000000f00 */
[----:B------:R-:W-:-:S05]  /*9e30*/  I2FP.F32.U32 R13, R13 ;  /* 0x0000000d000d7245 */ /* 0x000fca0000201000 */
[----:B------:R-:W-:Y:S01]  /*9e40*/  FFMA R13, R13, R40, 1.1641532182693481445e-10 ;  /* 0x2f0000000d0d7423 */ /* 0x000fe20000000028 */
[----:B0-----:R-:W-:Y:S01]  /*9e50*/  FADD R51, -R10, R51 ;  /* 0x000000330a337221 */ /* 0x001fe20000000100 */
[----:B------:R-:W-:Y:S01]  /*9e60*/  FMUL R10, R20, 1.2999999523162841797 ;  /* 0x3fa66666140a7820 */ /* 0x000fe20000400000 */
[----:B------:R-:W-:Y:S02]  /*9e70*/  IMAD.MOV.U32 R20, RZ, RZ, R2 ;  /* 0x000000ffff147224 */ /* 0x000fe400078e0002 */
[----:B------:R-:W0:Y:S01]  /*9e80*/  F2F.F64.F32 R8, R51 ;  /* 0x0000003300087310 */ /* 0x000e220000201800 */
[----:B------:R-:W-:-:S07]  /*9e90*/  FMUL R13, R10, R13 ;  /* 0x0000000d0a0d7220 */ /* 0x000fce0000400000 */
[----:B------:R-:W-:Y:S01]  /*9ea0*/  F2F.F64.F32 R10, R10 ;  /* 0x0000000a000a7310 */ /* 0x000fe20000201800 */
[----:B0-----:R-:W-:Y:S01]  /*9eb0*/  DMUL R8, R8, UR6 ;  /* 0x0000000608087c28 */ /* 0x001fe20008000000 */
[----:B------:R-:W-:Y:S01]  /*9ec0*/  UMOV UR6, 0xc924223 ;  /* 0x0c92422300067882 */ /* 0x000fe20000000000 */
[----:B------:R-:W-:-:S08]  /*9ed0*/  UMOV UR7, 0x3bc79ca1 ;  /* 0x3bc79ca100077882 */ /* 0x000fd00000000000 */
[----:B------:R-:W0:Y:S08]  /*9ee0*/  F2F.F32.F64 R8, R8 ;  /* 0x0000000800087310 */ /* 0x000e300000301000 */
[----:B0-----:R-:W0:Y:S02]  /*9ef0*/  MUFU.EX2 R12, R8 ;  /* 0x00000008000c7308 */ /* 0x001e240000000800 */
[----:B0-----:R-:W-:-:S13]  /*9f00*/  FSETP.GEU.AND P0, PT, R13, R12, PT ;  /* 0x0000000c0d00720b */ /* 0x001fda0003f0e000 */
[----:B------:R-:W-:-:S14]  /*9f10*/  DSETP.LTU.OR P0, PT, R10, UR6, P0 ;  /* 0x000000060a007e2a */ /* 0x000fdc0008709400 */
[----:B------:R-:W-:Y:S05]  /*9f20*/  @P0 BRA `(.L_x_170) ;  /* 0xfffffff000a80947 */ /* 0x000fea000383ffff */
[----:B------:R-:W-:Y:S05]  /*9f30*/  BSYNC.RECONVERGENT B1 ;  /* 0x0000000000017941 */ /* 0x000fea0003800200 */
.L_x_161:
[----:B------:R0:W1:Y:S01]  /*9f40*/  F2I.U32.FLOOR.NTZ R43, R4 ;  /* 0x00000004002b7305 */ /* 0x0000620000207000 */
[----:B------:R-:W-:-:S07]  /*9f50*/  MOV R20, R2 ;  /* 0x0000000200147202 */ /* 0x000fce0000000f00 */
.L_x_152:
[----:B------:R-:W-:Y:S05]  /*9f60*/  BSYNC.RECONVERGENT B0 ;  /* 0x0000000000007941 */ /* 0x000fea0003800200 */
.L_x_148:
[----:B-1----:R-:W-:Y:S01]  /*9f70*/  ISETP.NE.AND P0, PT, R43, RZ, PT ;  /* 0x000000ff2b00720c */ /* 0x002fe20003f05270 */
[----:B------:R-:W-:Y:S01]  /*9f80*/  BSSY.RECONVERGENT B2, `(.L_x_171) ;  /* 0x0000194000027945 */ /* 0x000fe20003800200 */
[----:B------:R-:W-:-:S11]  /*9f90*/  IMAD.MOV.U32 R14, RZ, RZ, RZ ;  /* 0x000000ffff0e7224 */ /* 0x000fd600078e00ff */
[----:B------:R-:W-:Y:S05]  /*9fa0*/  @!P0 BRA `(.L_x_172) ;  /* 0x0000001800448947 */ /* 0x000fea0003800000 */
[C---:B------:R-:W-:Y:S01]  /*9fb0*/  ISETP.GE.U32.AND P0, PT, R43.reuse, 0x4, PT ;  /* 0x000000042b00780c */ /* 0x040fe20003f06070 */
[----:B------:R-:W-:Y:S01]  /*9fc0*/  BSSY.RECONVERGENT B3, `(.L_x_173) ;  /* 0x00000e0000037945 */ /* 0x000fe20003800200 */
[----:B------:R-:W-:Y:S01]  /*9fd0*/  HFMA2 R14, -RZ, RZ, 0, 0 ;  /* 0x00000000ff0e7431 */ /* 0x000fe200000001ff */
[----:B------:R-:W-:Y:S01]  /*9fe0*/  LOP3.LUT R13, R43, 0x3, RZ, 0xc0, !PT ;  /* 0x000000032b0d7812 */ /* 0x000fe200078ec0ff */
[----:B------:R-:W-:Y:S01]  /*9ff0*/  IMAD.MOV.U32 R12, RZ, RZ, R24 ;  /* 0x000000ffff0c7224 */ /* 0x000fe200078e0018 */
[----:B------:R-:W-:Y:S01]  /*a000*/  MOV R41, R20 ;  /* 0x0000001400297202 */ /* 0x000fe20000000f00 */
[----:B------:R-:W-:Y:S01]  /*a010*/  IMAD.MOV.U32 R11, RZ, RZ, R21 ;  /* 0x000000ffff0b7224 */ /* 0x000fe200078e0015 */
[----:B------:R-:W-:Y:S01]  /*a020*/  MOV R10, R18 ;  /* 0x00000012000a7202 */ /* 0x000fe20000000f00 */
[----:B0-----:R-:W-:-:S05]  /*a030*/  IMAD.MOV.U32 R9, RZ, RZ, R19 ;  /* 0x000000ffff097224 */ /* 0x001fca00078e0013 */
[----:B------:R-:W-:Y:S05]  /*a040*/  @!P0 BRA `(.L_x_174) ;  /* 0x0000000c005c8947 */ /* 0x000fea0003800000 */
[----:B------:R-:W-:Y:S01]  /*a050*/  MOV R9, R19 ;  /* 0x0000001300097202 */ /* 0x000fe20000000f00 */
[----:B------:R-:W-:Y:S01]  /*a060*/  IMAD.MOV.U32 R19, RZ, RZ, RZ ;  /* 0x000000ffff137224 */ /* 0x000fe200078e00ff */
[----:B------:R-:W-:Y:S01]  /*a070*/  MOV R14, RZ ;  /* 0x000000ff000e7202 */ /* 0x000fe20000000f00 */
[----:B------:R-:W-:-:S07]  /*a080*/  IMAD.MOV.U32 R12, RZ, RZ, R24 ;  /* 0x000000ffff0c7224 */ /* 0x000fce00078e0018 */
.L_x_183:
[----:B------:R-:W-:Y:S01]  /*a090*/  SHF.R.U32.HI R2, RZ, 0x2, R25 ;  /* 0x00000002ff027819 */ /* 0x000fe20000011619 */
[----:B------:R-:W-:Y:S01]  /*a0a0*/  IMAD.MOV.U32 R11, RZ, RZ, 0x3e055027 ;  /* 0x3e055027ff0b7424 */ /* 0x000fe200078e00ff */
[----:B------:R-:W-:Y:S01]  /*a0b0*/  SHF.L.U32 R4, R9, 0x4, RZ ;  /* 0x0000000409047819 */ /* 0x000fe200000006ff */
[----:B------:R-:W0:Y:S01]  /*a0c0*/  MUFU.RCP R10, R15 ;  /* 0x0000000f000a7308 */ /* 0x000e220000001000 */
[----:B------:R-:W-:Y:S01]  /*a0d0*/  LOP3.LUT R2, R2, R25, RZ, 0x3c, !PT ;  /* 0x0000001902027212 */ /* 0x000fe200078e3cff */
[----:B------:R-:W-:Y:S01]  /*a0e0*/  BSSY.RECONVERGENT B4, `(.L_x_175) ;  /* 0x000002c000047945 */ /* 0x000fe20003800200 */
[----:B------:R-:W-:-:S03]  /*a0f0*/  IMAD.MOV.U32 R25, RZ, RZ, R9 ;  /* 0x000000ffff197224 */ /* 0x000fc600078e0009 */
[----:B------:R-:W-:-:S05]  /*a100*/  IMAD.SHL.U32 R7, R2, 0x2, RZ ;  /* 0x0000000202077824 */ /* 0x000fca00078e00ff */
[----:B------:R-:W-:-:S04]  /*a110*/  LOP3.LUT R7, R9, R4, R7, 0x96, !PT ;  /* 0x0000000409077212 */ /* 0x000fc800078e9607 */
[----:B------:R-:W-:Y:S01]  /*a120*/  LOP3.LUT R41, R7, R2, RZ, 0x3c, !PT ;  /* 0x0000000207297212 */ /* 0x000fe200078e3cff */
[----:B------:R-:W-:-:S03]  /*a130*/  HFMA2 R7, -RZ, RZ, 0.1171875, 0 ;  /* 0x2f800000ff077431 */ /* 0x000fc600000001ff */
[----:B------:R-:W-:-:S04]  /*a140*/  IADD3 R2, PT, PT, R12, 0x587c5, R41 ;  /* 0x000587c50c027810 */ /* 0x000fc80007ffe029 */
        /* <DEDUP_REMOVED lines=27> */
[----:B------:R-:W-:Y:S01]  /*a300*/  FSEL R2, R4, -INF , P0 ;  /* 0xff80000004027808 */ /* 0x000fe20000000000 */
[----:B------:R-:W-:-:S04]  /*a310*/  FFMA R7, R10, R7, R10 ;  /* 0x000000070a077223 */ /* 0x000fc8000000000a */
[----:B------:R-:W-:-:S03]  /*a320*/  FFMA R4, R2, R7, RZ ;  /* 0x0000000702047223 */ /* 0x000fc600000000ff */
[----:B------:R-:W0:Y:S01]  /*a330*/  FCHK P0, R2, R15 ;  /* 0x0000000f02007302 */ /* 0x000e220000000000 */
[----:B------:R-:W-:-:S04]  /*a340*/  FFMA R8, R4, -R15, R2 ;  /* 0x8000000f04087223 */ /* 0x000fc80000000002 */
[----:B------:R-:W-:Y:S01]  /*a350*/  FFMA R7, R7, R8, R4 ;  /* 0x0000000807077223 */ /* 0x000fe20000000004 */
[----:B0-----:R-:W-:Y:S06]  /*a360*/  @!P0 BRA `(.L_x_176) ;  /* 0x00000000000c8947 */ /* 0x001fec0003800000 */
[----:B------:R-:W-:-:S07]  /*a370*/  MOV R4, 0xa390 ;  /* 0x0000a39000047802 */ /* 0x000fce0000000f00 */
[----:B--234-:R-:W-:Y:S05]  /*a380*/  CALL.REL.NOINC `($__internal_4_$__cuda_sm3x_div_rn_noftz_f32_slowpath) ;  /* 0x0000002000a87944 */ /* 0x01cfea0003c00000 */
[----:B------:R-:W-:-:S07]  /*a390*/  MOV R7, R2 ;  /* 0x0000000200077202 */ /* 0x000fce0000000f00 */
.L_x_176:
[----:B------:R-:W-:Y:S05]  /*a3a0*/  BSYNC.RECONVERGENT B4 ;  /* 0x0000000000047941 */ /* 0x000fea0003800200 */
.L_x_175:
[----:B------:R-:W-:Y:S01]  /*a3b0*/  SHF.R.U32.HI R9, RZ, 0x2, R20 ;  /* 0x00000002ff097819 */ /* 0x000fe20000011614 */
[----:B------:R-:W-:Y:S02]  /*a3c0*/  IMAD.SHL.U32 R2, R41, 0x10, RZ ;  /* 0x0000001029027824 */ /* 0x000fe400078e00ff */
[----:B------:R-:W-:Y:S01]  /*a3d0*/  HFMA2 R45, -RZ, RZ, 1.5048828125, 33.21875 ;  /* 0x3e055027ff2d7431 */ /* 0x000fe200000001ff */
[----:B------:R-:W0:Y:S01]  /*a3e0*/  MUFU.RCP R10, R15 ;  /* 0x0000000f000a7308 */ /* 0x000e220000001000 */
[----:B------:R-:W-:Y:S01]  /*a3f0*/  LOP3.LUT R9, R9, R20, RZ, 0x3c, !PT ;  /* 0x0000001409097212 */ /* 0x000fe200078e3cff */
[----:B------:R-:W-:Y:S01]  /*a400*/  BSSY.RECONVERGENT B4, `(.L_x_177) ;  /* 0x000002d000047945 */ /* 0x000fe20003800200 */
[----:B------:R-:W-:Y:S02]  /*a410*/  FADD R14, -R7, R14 ;  /* 0x0000000e070e7221 */ /* 0x000fe40000000100 */
        /* <DEDUP_REMOVED lines=16> */
[----:B------:R-:W-:Y:S01]  /*a520*/  FFMA R8, R9, 1.1920928955078125e-07, R8 ;  /* 0x3400000009087823 */ /* 0x000fe20000000008 */
[----:B------:R-:W-:Y:S02]  /*a530*/  IMAD.MOV.U32 R9, RZ, RZ, 0x7f800000 ;  /* 0x7f800000ff097424 */ /* 0x000fe400078e00ff */
[----:B------:R-:W-:-:S04]  /*a540*/  FFMA R45, R4, -R45, 0.14084610342979431152 ;  /* 0x3e1039f6042d7423 */ /* 0x000fc8000000082d */
        /* <DEDUP_REMOVED lines=22> */
[----:B--234-:R-:W-:Y:S05]  /*a6b0*/  CALL.REL.NOINC `($__internal_4_$__cuda_sm3x_div_rn_noftz_f32_slowpath) ;  /* 0x0000001c00dc7944 */ /* 0x01cfea0003c00000 */
[----:B------:R-:W-:-:S07]  /*a6c0*/  IMAD.MOV.U32 R7, RZ, RZ, R2 ;  /* 0x000000ffff077224 */ /* 0x000fce00078e0002 */
.L_x_178:
[----:B------:R-:W-:Y:S05]  /*a6d0*/  BSYNC.RECONVERGENT B4 ;  /* 0x0000000000047941 */ /* 0x000fea0003800200 */
.L_x_177:
[----:B------:R-:W-:Y:S01]  /*a6e0*/  SHF.R.U32.HI R2, RZ, 0x2, R21 ;  /* 0x00000002ff027819 */ /* 0x000fe20000011615 */
[----:B------:R-:W0:Y:S01]  /*a6f0*/  MUFU.RCP R20, R15 ;  /* 0x0000000f00147308 */ /* 0x000e220000001000 */
[----:B------:R-:W-:Y:S01]  /*a700*/  SHF.L.U32 R4, R11, 0x4, RZ ;  /* 0x000000040b047819 */ /* 0x000fe200000006ff */
[----:B------:R-:W-:Y:S01]  /*a710*/  BSSY.RECONVERGENT B4, `(.L_x_179) ;  /* 0x000002f000047945 */ /* 0x000fe20003800200 */
[----:B------:R-:W-:Y:S01]  /*a720*/  LOP3.LUT R2, R2, R21, RZ, 0x3c, !PT ;  /* 0x0000001502027212 */ /* 0x000fe200078e3cff */
[----:B------:R-:W-:Y:S02]  /*a730*/  IMAD.MOV.U32 R21, RZ, RZ, 0x3e055027 ;  /* 0x3e055027ff157424 */ /* 0x000fe400078e00ff */
[----:B------:R-:W-:Y:S02]  /*a740*/  FADD R14, R14, -R7 ;  /* 0x800000070e0e7221 */ /* 0x000fe40000000000 */
[----:B------:R-:W-:-:S05]  /*a750*/  IMAD.SHL.U32 R8, R2, 0x2, RZ ;  /* 0x0000000202087824 */ /* 0x000fca00078e00ff */
[----:B------:R-:W-:-:S04]  /*a760*/  LOP3.LUT R9, R11, R4, R8, 0x96, !PT ;  /* 0x000000040b097212 */ /* 0x000fc800078e9608 */
[----:B------:R-:W-:Y:S02]  /*a770*/  LOP3.LUT R10, R9, R2, RZ, 0x3c, !PT ;  /* 0x00000002090a7212 */ /* 0x000fe400078e3cff */
[----:B------:R-:W-:Y:S02]  /*a780*/  MOV R9, 0x2f800000 ;  /* 0x2f80000000097802 */ /* 0x000fe40000000f00 */
[----:B------:R-:W-:-:S04]  /*a790*/  IADD3 R2, PT, PT, R12, 0x10974f, R10 ;  /* 0x0010974f0c027810 */ /* 0x000fc80007ffe00a */
[----:B------:R-:W-:-:S05]  /*a7a0*/  I2FP.F32.U32 R2, R2 ;  /* 0x0000000200027245 */ /* 0x000fca0000201000 */
[----:B------:R-:W-:-:S05]  /*a7b0*/  FFMA R2, R2, R9, 1.1641532182693481445e-10 ;  /* 0x2f00000002027423 */ /* 0x000fca0000000009 */
[----:B------:R-:W-:-:S04]  /*a7c0*/  FSETP.GEU.AND P0, PT, R2, 1.175494350822287508e-38, PT ;  /* 0x008000000200780b */ /* 0x000fc80003f0e000 */
[----:B------:R-:W-:-:S09]  /*a7d0*/  FSEL R8, RZ, -23, P0 ;  /* 0xc1b80000ff087808 */ /* 0x000fd20000000000 */
[----:B------:R-:W-:-:S04]  /*a7e0*/  @!P0 FMUL R2, R2, 8388608 ;  /* 0x4b00000002028820 */ /* 0x000fc80000400000 */
[C---:B------:R-:W-:Y:S01]  /*a7f0*/  VIADD R4, R2.reuse, 0xc0d55555 ;  /* 0xc0d5555502047836 */ /* 0x040fe20000000000 */
[----:B------:R-:W-:-:S04]  /*a800*/  ISETP.GT.U32.AND P0, PT, R2, 0x7f7fffff, PT ;  /* 0x7f7fffff0200780c */ /* 0x000fc80003f04070 */
[----:B------:R-:W-:-:S04]  /*a810*/  LOP3.LUT R9, R4, 0xff800000, RZ, 0xc0, !PT ;  /* 0xff80000004097812 */ /* 0x000fc800078ec0ff */
[-C--:B------:R-:W-:Y:S02]  /*a820*/  IADD3 R4, PT, PT, R2, -R9.reuse, RZ ;  /* 0x8000000902047210 */ /* 0x080fe40007ffe0ff */
[----:B------:R-:W-:-:S03]  /*a830*/  I2FP.F32.S32 R9, R9 ;  /* 0x0000000900097245 */ /* 0x000fc60000201400 */
[----:B------:R-:W-:Y:S02]  /*a840*/  FADD R4, R4, -1 ;  /* 0xbf80000004047421 */ /* 0x000fe40000000000 */
[----:B------:R-:W-:Y:S01]  /*a850*/  FFMA R8, R9, 1.1920928955078125e-07, R8 ;  /* 0x3400000009087823 */ /* 0x000fe20000000008 */
[----:B------:R-:W-:Y:S01]  /*a860*/  MOV R9, 0x7f800000 ;  /* 0x7f80000000097802 */ /* 0x000fe20000000f00 */
        /* <DEDUP_REMOVED lines=21> */
[----:B------:R-:W-:Y:S01]  /*a9c0*/  IMAD.MOV.U32 R2, RZ, RZ, R21 ;  /* 0x000000ffff027224 */ /* 0x000fe200078e0015 */
[----:B------:R-:W-:-:S07]  /*a9d0*/  MOV R4, 0xa9f0 ;  /* 0x0000a9f000047802 */ /* 0x000fce0000000f00 */
[----:B--234-:R-:W-:Y:S05]  /*a9e0*/  CALL.REL.NOINC `($__internal_4_$__cuda_sm3x_div_rn_noftz_f32_slowpath) ;  /* 0x0000001c00107944 */ /* 0x01cfea0003c00000 */
[----:B------:R-:W-:-:S07]  /*a9f0*/  MOV R7, R2 ;  /* 0x0000000200077202 */ /* 0x000fce0000000f00 */
.L_x_180:
[----:B------:R-:W-:Y:S05]  /*aa00*/  BSYNC.RECONVERGENT B4 ;  /* 0x0000000000047941 */ /* 0x000fea0003800200 */
.L_x_179:
[----:B------:R-:W-:Y:S01]  /*aa10*/  SHF.R.U32.HI R9, RZ, 0x2, R18 ;  /* 0x00000002ff097819 */ /* 0x000fe20000011612 */
[----:B------:R-:W-:Y:S02]  /*aa20*/  IMAD.SHL.U32 R21, R10, 0x10, RZ ;  /* 0x000000100a157824 */ /* 0x000fe400078e00ff */
[----:B------:R-:W-:Y:S02]  /*aa30*/  HFMA2 R45, -RZ, RZ, 1.5048828125, 33.21875 ;  /* 0x3e055027ff2d7431 */ /* 0x000fe400000001ff */
[----:B------:R-:W-:Y:S01]  /*aa40*/  VIADD R12, R12, 0x161f14 ;  /* 0x00161f140c0c7836 */ /* 0x000fe20000000000 */
[----:B------:R-:W-:Y:S01]  /*aa50*/  LOP3.LUT R9, R9, R18, RZ, 0x3c, !PT ;  /* 0x0000001209097212 */ /* 0x000fe200078e3cff */
[----:B------:R-:W-:Y:S01]  /*aa60*/  BSSY.RECONVERGENT B4, `(.L_x_181) ;  /* 0x000002d000047945 */ /* 0x000fe20003800200 */
[----:B------:R-:W0:Y:S01]  /*aa70*/  MUFU.RCP R18, R15 ;  /* 0x0000000f00127308 */ /* 0x000e220000001000 */
[----:B------:R-:W-:Y:S01]  /*aa80*/  FADD R14, R14, -R7 ;  /* 0x800000070e0e7221 */ /* 0x000fe20000000000 */
[----:B------:R-:W-:-:S04]  /*aa90*/  SHF.L.U32 R2, R9, 0x1, RZ ;  /* 0x0000000109027819 */ /* 0x000fc800000006ff */
[----:B------:R-:W-:Y:S01]  /*aaa0*/  LOP3.LUT R2, R10, R21, R2, 0x96, !PT ;  /* 0x000000150a027212 */ /* 0x000fe200078e9602 */
[----:B------:R-:W-:-:S03]  /*aab0*/  IMAD.MOV.U32 R21, RZ, RZ, 0x2f800000 ;  /* 0x2f800000ff157424 */ /* 0x000fc600078e00ff */
[----:B------:R-:W-:-:S04]  /*aac0*/  LOP3.LUT R9, R2, R9, RZ, 0x3c, !PT ;  /* 0x0000000902097212 */ /* 0x000fc800078e3cff */
[----:B------:R-:W-:-:S04]  /*aad0*/  IADD3 R2, PT, PT, R9, R12, RZ ;  /* 0x0000000c09027210 */ /* 0x000fc80007ffe0ff */
        /* <DEDUP_REMOVED lines=37> */
.L_x_182:
[----:B------:R-:W-:Y:S05]  /*ad30*/  BSYNC.RECONVERGENT B4 ;  /* 0x0000000000047941 */ /* 0x000fea0003800200 */
.L_x_181:
[----:B------:R-:W-:Y:S01]  /*ad40*/  VIADD R19, R19, 0x4 ;  /* 0x0000000413137836 */ /* 0x000fe20000000000 */
[----:B------:R-:W-:Y:S01]  /*ad50*/  LOP3.LUT R4, R43, 0xfffffffc, RZ, 0xc0, !PT ;  /* 0xfffffffc2b047812 */ /* 0x000fe200078ec0ff */
[----:B------:R-:W-:Y:S01]  /*ad60*/  FADD R14, R14, -R2 ;  /* 0x800000020e0e7221 */ /* 0x000fe20000000000 */
[----:B------:R-:W-:Y:S01]  /*ad70*/  MOV R20, R41 ;  /* 0x0000002900147202 */ /* 0x000fe20000000f00 */
[----:B------:R-:W-:Y:S01]  /*ad80*/  IMAD.MOV.U32 R21, RZ, RZ, R11 ;  /* 0x000000ffff157224 */ /* 0x000fe200078e000b */
[----:B------:R-:W-:Y:S02]  /*ad90*/  ISETP.NE.AND P0, PT, R19, R4, PT ;  /* 0x000000041300720c */ /* 0x000fe40003f05270 */
[----:B------:R-:W-:-:S11]  /*ada0*/  MOV R18, R10 ;  /* 0x0000000a00127202 */ /* 0x000fd60000000f00 */
[----:B------:R-:W-:Y:S05]  /*adb0*/  @P0 BRA `(.L_x_183) ;  /* 0xfffffff000b40947 */ /* 0x000fea000383ffff */
.L_x_174:
[----:B------:R-:W-:Y:S05]  /*adc0*/  BSYNC.RECONVERGENT B3 ;  /* 0x0000000000037941 */ /* 0x000fea0003800200 */
.L_x_173:
[----:B------:R-:W-:Y:S01]  /*add0*/  ISETP.NE.AND P0, PT, R13, RZ, PT ;  /* 0x000000ff0d00720c */ /* 0x000fe20003f05270 */
[----:B------:R-:W-:Y:S01]  /*ade0*/  IMAD R24, R43, 0x587c5, R24 ;  /* 0x000587c52b187824 */ /* 0x000fe200078e0218 */
[----:B------:R-:W-:Y:S01]  /*adf0*/  MOV R18, R10 ;  /* 0x0000000a00127202 */ /* 0x000fe20000000f00 */
[----:B------:R-:W-:Y:S01]  /*ae00*/  IMAD.MOV.U32 R19, RZ, RZ, R9 ;  /* 0x000000ffff137224 */ /* 0x000fe200078e0009 */
[----:B------:R-:W-:Y:S01]  /*ae10*/  MOV R20, R41 ;  /* 0x0000002900147202 */ /* 0x000fe20000000f00 */
[----:B------:R-:W-:-:S08]  /*ae20*/  IMAD.MOV.U32 R21, RZ, RZ, R11 ;  /* 0x000000ffff157224 */ /* 0x000fd000078e000b */
[----:B------:R-:W-:Y:S05]  /*ae30*/  @!P0 BRA `(.L_x_172) ;  /* 0x0000000800a08947 */ /* 0x000fea0003800000 */
[----:B------:R-:W-:Y:S01]  /*ae40*/  SHF.R.U32.HI R2, RZ, 0x2, R25 ;  /* 0x00000002ff027819 */ /* 0x000fe20000011619 */
[----:B------:R-:W-:Y:S02]  /*ae50*/  IMAD.MOV.U32 R7, RZ, RZ, 0x2f800000 ;  /* 0x2f800000ff077424 */ /* 0x000fe400078e00ff */
[----:B------:R-:W-:Y:S01]  /*ae60*/  HFMA2 R19, -RZ, RZ, 1.5048828125, 33.21875 ;  /* 0x3e055027ff137431 */ /* 0x000fe200000001ff */
[----:B------:R-:W0:Y:S01]  /*ae70*/  MUFU.RCP R18, R15 ;  /* 0x0000000f00127308 */ /* 0x000e220000001000 */
[----:B------:R-:W-:Y:S01]  /*ae80*/  LOP3.LUT R43, R2, R25, RZ, 0x3c, !PT ;  /* 0x00000019022b7212 */ /* 0x000fe200078e3cff */
[----:B------:R-:W-:Y:S01]  /*ae90*/  IMAD.SHL.U32 R2, R9, 0x10, RZ ;  /* 0x0000001009027824 */ /* 0x000fe200078e00ff */
[----:B------:R-:W-:Y:S02]  /*aea0*/  BSSY.RECONVERGENT B3, `(.L_x_184) ;  /* 0x000002a000037945 */ /* 0x000fe40003800200 */
[----:B------:R-:W-:-:S04]  /*aeb0*/  SHF.L.U32 R4, R43, 0x1, RZ ;  /* 0x000000012b047819 */ /* 0x000fc800000006ff */
[----:B------:R-:W-:-:S04]  /*aec0*/  LOP3.LUT R2, R9, R2, R4, 0x96, !PT ;  /* 0x0000000209027212 */ /* 0x000fc800078e9604 */
[----:B------:R-:W-:-:S04]  /*aed0*/  LOP3.LUT R43, R2, R43, RZ, 0x3c, !PT ;  /* 0x0000002b022b7212 */ /* 0x000fc800078e3cff */
[----:B------:R-:W-:-:S04]  /*aee0*/  IADD3 R2, PT, PT, R12, 0x587c5, R43 ;  /* 0x000587c50c027810 */ /* 0x000fc80007ffe02b */
        /* <DEDUP_REMOVED lines=37> */
.L_x_185:
[----:B------:R-:W-:Y:S05]  /*b140*/  BSYNC.RECONVERGENT B3 ;  /* 0x0000000000037941 */ /* 0x000fea0003800200 */
.L_x_184:
[----:B------:R-:W-:Y:S01]  /*b150*/  ISETP.NE.AND P0, PT, R13, 0x1, PT ;  /* 0x000000010d00780c */ /* 0x000fe20003f05270 */
[----:B------:R-:W-:Y:S01]  /*b160*/  FADD R14, R14, -R2 ;  /* 0x800000020e0e7221 */ /* 0x000fe20000000000 */
[----:B------:R-:W-:Y:S01]  /*b170*/  IMAD.MOV.U32 R19, RZ, RZ, R43 ;  /* 0x000000ffff137224 */ /* 0x000fe200078e002b */
[----:B------:R-:W-:Y:S01]  /*b180*/  MOV R18, R9 ;  /* 0x0000000900127202 */ /* 0x000fe20000000f00 */
[----:B------:R-:W-:Y:S01]  /*b190*/  IMAD.MOV.U32 R21, RZ, RZ, R10 ;  /* 0x000000ffff157224 */ /* 0x000fe200078e000a */
[----:B------:R-:W-:Y:S01]  /*b1a0*/  MOV R20, R11 ;  /* 0x0000000b00147202 */ /* 0x000fe20000000f00 */
[----:B------:R-:W-:-:S07]  /*b1b0*/  IMAD.MOV.U32 R25, RZ, RZ, R41 ;  /* 0x000000ffff197224 */ /* 0x000fce00078e0029 */
[----:B------:R-:W-:Y:S05]  /*b1c0*/  @!P0 BRA `(.L_x_172) ;  /* 0x0000000400bc8947 */ /* 0x000fea0003800000 */
[----:B------:R-:W-:Y:S01]  /*b1d0*/  SHF.R.U32.HI R2, RZ, 0x2, R41 ;  /* 0x00000002ff027819 */ /* 0x000fe20000011629 */
[----:B------:R-:W-:Y:S01]  /*b1e0*/  IMAD.MOV.U32 R19, RZ, RZ, 0x3e055027 ;  /* 0x3e055027ff137424 */ /* 0x000fe200078e00ff */
[----:B------:R-:W-:Y:S01]  /*b1f0*/  SHF.L.U32 R4, R43, 0x4, RZ ;  /* 0x000000042b047819 */ /* 0x000fe200000006ff */
[----:B------:R-:W0:Y:S01]  /*b200*/  MUFU.RCP R18, R15 ;  /* 0x0000000f00127308 */ /* 0x000e220000001000 */
[----:B------:R-:W-:Y:S01]  /*b210*/  LOP3.LUT R2, R2, R41, RZ, 0x3c, !PT ;  /* 0x0000002902027212 */ /* 0x000fe200078e3cff */
[----:B------:R-:W-:Y:S04]  /*b220*/  BSSY.RECONVERGENT B3, `(.L_x_186) ;  /* 0x000002b000037945 */ /* 0x000fe80003800200 */
        /* <DEDUP_REMOVED lines=42> */
.L_x_187:
[----:B------:R-:W-:Y:S05]  /*b4d0*/  BSYNC.RECONVERGENT B3 ;  /* 0x0000000000037941 */ /* 0x000fea0003800200 */
.L_x_186:
[----:B------:R-:W-:Y:S01]  /*b4e0*/  ISETP.NE.AND P0, PT, R13, 0x2, PT ;  /* 0x000000020d00780c */ /* 0x000fe20003f05270 */
[----:B------:R-:W-:Y:S01]  /*b4f0*/  FADD R14, R14, -R2 ;  /* 0x800000020e0e7221 */ /* 0x000fe20000000000 */
[----:B------:R-:W-:Y:S01]  /*b500*/  MOV R19, R41 ;  /* 0x0000002900137202 */ /* 0x000fe20000000f00 */
[----:B------:R-:W-:Y:S01]  /*b510*/  IMAD.MOV.U32 R18, RZ, RZ, R43 ;  /* 0x000000ffff127224 */ /* 0x000fe200078e002b */
[----:B------:R-:W-:Y:S01]  /*b520*/  MOV R21, R9 ;  /* 0x0000000900157202 */ /* 0x000fe20000000f00 */
[----:B------:R-:W-:Y:S01]  /*b530*/  IMAD.MOV.U32 R20, RZ, RZ, R10 ;  /* 0x000000ffff147224 */ /* 0x000fe200078e000a */
[----:B------:R-:W-:-:S07]  /*b540*/  MOV R25, R11 ;  /* 0x0000000b00197202 */ /* 0x000fce0000000f00 */
[----:B------:R-:W-:Y:S05]  /*b550*/  @!P0 BRA `(.L_x_172) ;  /* 0x0000000000d88947 */ /* 0x000fea0003800000 */
[----:B------:R-:W-:Y:S01]  /*b560*/  SHF.R.U32.HI R2, RZ, 0x2, R11 ;  /* 0x00000002ff027819 */ /* 0x000fe2000001160b */
[----:B------:R-:W-:Y:S01]  /*b570*/  IMAD.SHL.U32 R4, R41, 0x10, RZ ;  /* 0x0000001029047824 */ /* 0x000fe200078e00ff */
[----:B------:R-:W-:Y:S02]  /*b580*/  BSSY.RECONVERGENT B3, `(.L_x_188) ;  /* 0x000002e000037945 */ /* 0x000fe40003800200 */
[----:B------:R-:W-:Y:S01]  /*b590*/  LOP3.LUT R2, R2, R11, RZ, 0x3c, !PT ;  /* 0x0000000b02027212 */ /* 0x000fe200078e3cff */
[----:B------:R-:W-:-:S03]  /*b5a0*/  HFMA2 R11, -RZ, RZ, 1.5048828125, 33.21875 ;  /* 0x3e055027ff0b7431 */ /* 0x000fc600000001ff */
[----:B------:R-:W-:-:S04]  /*b5b0*/  SHF.L.U32 R7, R2, 0x1, RZ ;  /* 0x0000000102077819 */ /* 0x000fc800000006ff */
[----:B------:R-:W-:-:S04]  /*b5c0*/  LOP3.LUT R7, R41, R4, R7, 0x96, !PT ;  /* 0x0000000429077212 */ /* 0x000fc800078e9607 */
[----:B------:R-:W-:Y:S01]  /*b5d0*/  LOP3.LUT R19, R7, R2, RZ, 0x3c, !PT ;  /* 0x0000000207137212 */ /* 0x000fe200078e3cff */
[----:B------:R-:W-:-:S03]  /*b5e0*/  IMAD.MOV.U32 R7, RZ, RZ, 0x2f800000 ;  /* 0x2f800000ff077424 */ /* 0x000fc600078e00ff */
[----:B------:R-:W-:Y:S02]  /*b5f0*/  IADD3 R2, PT, PT, R12, 0x10974f, R19 ;  /* 0x0010974f0c027810 */ /* 0x000fe40007ffe013 */
[----:B------:R-:W0:Y:S02]  /*b600*/  MUFU.RCP R12, R15 ;  /* 0x0000000f000c7308 */ /* 0x000e240000001000 */
        /* <DEDUP_REMOVED lines=37> */
.L_x_189:
[----:B------:R-:W-:Y:S05]  /*b860*/  BSYNC.RECONVERGENT B3 ;  /* 0x0000000000037941 */ /* 0x000fea0003800200 */
.L_x_188:
[----:B------:R-:W-:Y:S01]  /*b870*/  FADD R14, R14, -R2 ;  /* 0x800000020e0e7221 */ /* 0x000fe20000000000 */
[----:B------:R-:W-:Y:S01]  /*b880*/  IMAD.MOV.U32 R18, RZ, RZ, R41 ;  /* 0x000000ffff127224 */ /* 0x000fe200078e0029 */
[----:B------:R-:W-:Y:S01]  /*b890*/  MOV R21, R43 ;  /* 0x0000002b00157202 */ /* 0x000fe20000000f00 */
[----:B------:R-:W-:Y:S01]  /*b8a0*/  IMAD.MOV.U32 R20, RZ, RZ, R9 ;  /* 0x000000ffff147224 */ /* 0x000fe200078e0009 */
[----:B------:R-:W-:-:S07]  /*b8b0*/  MOV R25, R10 ;  /* 0x0000000a00197202 */ /* 0x000fce0000000f00 */
.L_x_172:
[----:B------:R-:W-:Y:S05]  /*b8c0*/  BSYNC.RECONVERGENT B2 ;  /* 0x0000000000027941 */ /* 0x000fea0003800200 */
.L_x_171:
[----:B0-----:R-:W0:Y:S01]  /*b8d0*/  LDC.64 R8, c[0x3][0x58] ;  /* 0x00c01600ff087b82 */ /* 0x001e220000000a00 */
[----:B------:R-:W1:Y:S01]  /*b8e0*/  LDCU UR6, c[0x3][0x74] ;  /* 0x00c00e80ff0677ac */ /* 0x000e620008000800 */
[----:B------:R-:W-:Y:S02]  /*b8f0*/  MOV R7, R14 ;  /* 0x0000000e00077202 */ /* 0x000fe40000000f00 */
[----:B-1----:R-:W-:Y:S01]  /*b900*/  ISETP.NE.AND P0, PT, RZ, UR6, PT ;  /* 0x00000006ff007c0c */ /* 0x002fe2000bf05270 */
[----:B0-----:R-:W-:-:S04]  /*b910*/  FMUL R2, R8, R9 ;  /* 0x0000000908027220 */ /* 0x001fc80000400000 */
        /* <DEDUP_REMOVED lines=8> */
.L_x_191:
[----:B------:R-:W-:Y:S05]  /*b9a0*/  BRA `(.L_x_192) ;  /* 0x0000000000107947 */ /* 0x000fea0003800000 */
.L_x_190:
[----:B------:R-:W-:Y:S01]  /*b9b0*/  FMUL.FTZ R11, R2, R9 ;  /* 0x00000009020b7220 */ /* 0x000fe20000410000 */
[----:B------:R-:W-:-:S03]  /*b9c0*/  FMUL.FTZ R8, R9, 0.5 ;  /* 0x3f00000009087820 */ /* 0x000fc60000410000 */
[----:B------:R-:W-:-:S04]  /*b9d0*/  FFMA R2, -R11, R11, R2 ;  /* 0x0000000b0b027223 */ /* 0x000fc80000000102 */
[----:B------:R-:W-:-:S07]  /*b9e0*/  FFMA R8, R2, R8, R11 ;  /* 0x0000000802087223 */ /* 0x000fce000000000b */
.L_x_192:
[----:B------:R-:W-:-:S07]  /*b9f0*/  @P0 FFMA R7, R8, -R5, R7 ;  /* 0x8000000508070223 */ /* 0x000fce0000000007 */
.L_x_144:
[----:B------:R-:W0:Y:S01]  /*ba00*/  LDC R9, c[0x3][0x4c] ;  /* 0x00c01300ff097b82 */ /* 0x000e220000000800 */
[----:B------:R-:W-:-:S07]  /*ba10*/  FADD R14, R16, R7 ;  /* 0x00000007100e7221 */ /* 0x000fce0000000000 */
.L_x_116:
[----:B0-----:R-:W-:Y:S01]  /*ba20*/  FFMA R0, R9, R5, R0 ;  /* 0x0000000509007223 */ /* 0x001fe20000000000 */
[----:B------:R-:W0:Y:S01]  /*ba30*/  FRND.FLOOR R2, R14 ;  /* 0x0000000e00027307 */ /* 0x000e220000205000 */
[----:B------:R-:W-:Y:S01]  /*ba40*/  FSETP.GT.AND P0, PT, |R14|, 1, PT ;  /* 0x3f8000000e00780b */ /* 0x000fe20003f04200 */
[----:B------:R-:W-:Y:S02]  /*ba50*/  BSSY.RECONVERGENT B2, `(.L_x_193) ;  /* 0x0000016000027945 */ /* 0x000fe40003800200 */
[----:B------:R-:W-:-:S10]  /*ba60*/  FSETP.GT.AND P1, PT, R0, 6.2831854820251464844, PT ;  /* 0x40c90fdb0000780b */ /* 0x000fd40003f24000 */
[C---:B0-----:R-:W-:Y:S01]  /*ba70*/  @P0 FADD R17, R2.reuse, R17 ;  /* 0x0000001102110221 */ /* 0x041fe20000000000 */
[----:B------:R-:W-:Y:S02]  /*ba80*/  @P0 FADD R14, -R2, R14 ;  /* 0x0000000e020e0221 */ /* 0x000fe40000000100 */
[----:B------:R-:W-:Y:S05]  /*ba90*/  @!P1 BRA `(.L_x_194) ;  /* 0x0000000000449947 */ /* 0x000fea0003800000 */
[----:B------:R-:W-:Y:S02]  /*baa0*/  HFMA2 R2, -RZ, RZ, 2.392578125, 0.0004794597625732421875 ;  /* 0x40c90fdbff027431 */ /* 0x000fe400000001ff */
[----:B------:R-:W-:Y:S01]  /*bab0*/  IMAD.MOV.U32 R7, RZ, RZ, 0x3e22f983 ;  /* 0x3e22f983ff077424 */ /* 0x000fe200078e00ff */
[----:B------:R-:W0:Y:S01]  /*bac0*/  FCHK P0, R0, 6.2831854820251464844 ;  /* 0x40c90fdb00007902 */ /* 0x000e220000000000 */
[----:B------:R-:W-:Y:S02]  /*bad0*/  BSSY.RECONVERGENT B3, `(.L_x_195) ;  /* 0x000000b000037945 */ /* 0x000fe40003800200 */
[----:B------:R-:W-:-:S04]  /*bae0*/  FFMA R2, -R2, R7, 1 ;  /* 0x3f80000002027423 */ /* 0x000fc80000000107 */
[----:B------:R-:W-:-:S04]  /*baf0*/  FFMA R7, R2, R7, 0.15915493667125701904 ;  /* 0x3e22f98302077423 */ /* 0x000fc80000000007 */
[----:B------:R-:W-:-:S04]  /*bb00*/  FFMA R2, R0, R7, RZ ;  /* 0x0000000700027223 */ /* 0x000fc800000000ff */
[----:B------:R-:W-:-:S04]  /*bb10*/  FFMA R4, R2, -6.2831854820251464844, R0 ;  /* 0xc0c90fdb02047823 */ /* 0x000fc80000000000 */
[----:B------:R-:W-:Y:S01]  /*bb20*/  FFMA R2, R7, R4, R2 ;  /* 0x0000000407027223 */ /* 0x000fe20000000002 */
[----:B0-----:R-:W-:Y:S06]  /*bb30*/  @!P0 BRA `(.L_x_196) ;  /* 0x0000000000108947 */ /* 0x001fec0003800000 */
[----:B------:R-:W-:Y:S01]  /*bb40*/  IMAD.MOV.U32 R2, RZ, RZ, R0 ;  /* 0x000000ffff027224 */ /* 0x000fe200078e0000 */
[----:B------:R-:W-:Y:S02]  /*bb50*/  MOV R15, 0x40c90fdb ;  /* 0x40c90fdb000f7802 */ /* 0x000fe40000000f00 */
[----:B------:R-:W-:-:S07]  /*bb60*/  MOV R4, 0xbb80 ;  /* 0x0000bb8000047802 */ /* 0x000fce0000000f00 */
[----:B-1234-:R-:W-:Y:S05]  /*bb70*/  CALL.REL.NOINC `($__internal_4_$__cuda_sm3x_div_rn_noftz_f32_slowpath) ;  /* 0x0000000800ac7944 */ /* 0x01efea0003c00000 */
.L_x_196:
[----:B------:R-:W-:Y:S05]  /*bb80*/  BSYNC.RECONVERGENT B3 ;  /* 0x0000000000037941 */ /* 0x000fea0003800200 */
.L_x_195:
[----:B------:R-:W0:Y:S02]  /*bb90*/  FRND.FLOOR R7, R2 ;  /* 0x0000000200077307 */ /* 0x000e240000205000 */
[----:B0-----:R-:W-:-:S07]  /*bba0*/  FFMA R0, R7, -6.2831854820251464844, R0 ;  /* 0xc0c90fdb07007823 */ /* 0x001fce0000000000 */
.L_x_194:
[----:B------:R-:W-:Y:S05]  /*bbb0*/  BSYNC.RECONVERGENT B2 ;  /* 0x0000000000027941 */ /* 0x000fea0003800200 */
.L_x_193:
[----:B------:R-:W-:Y:S05]  /*bbc0*/  BRA.U UP0, `(.L_x_197) ;  /* 0xffffff61009c7547 */ /* 0x000fea000b83ffff */
.L_x_36:
[----:B------:R-:W-:-:S05]  /*bbd0*/  FADD R17, R14, R17 ;  /* 0x000000110e117221 */ /* 0x000fca0000000000 */
[----:B------:R-:W-:Y:S04]  /*bbe0*/  STG.E desc[UR8][R32.64], R17 ;  /* 0x0000001120007986 */ /* 0x000fe8000c101908 */
[----:B------:R-:W-:Y:S04]  /*bbf0*/  STG.E desc[UR8][R30.64], R0 ;  /* 0x000000001e007986 */ /* 0x000fe8000c101908 */
[----:B------:R-:W-:Y:S04]  /*bc00*/  STG.E.64 desc[UR8][R28.64], R24 ;  /* 0x000000181c007986 */ /* 0x000fe8000c101b08 */
[----:B------:R-:W-:Y:S04]  /*bc10*/  STG.E.64 desc[UR8][R28.64+0x8], R20 ;  /* 0x000008141c007986 */ /* 0x000fe8000c101b08 */
[----:B------:R-:W-:Y:S04]  /*bc20*/  STG.E.64 desc[UR8][R28.64+0x10], R18 ;  /* 0x000010121c007986 */ /* 0x000fe8000c101b08 */
[----:B------:R-:W-:Y:S04]  /*bc30*/  STG.E.64 desc[UR8][R28.64+0x18], R22 ;  /* 0x000018161c007986 */ /* 0x000fe8000c101b08 */
[----:B------:R-:W-:Y:S04]  /*bc40*/  STG.E.64 desc[UR8][R28.64+0x28], R26 ;  /* 0x0000281a1c007986 */ /* 0x000fe8000c101b08 */
[----:B------:R-:W-:Y:S01]  /*bc50*/  STG.E desc[UR8][R28.64+0x20], R3 ;  /* 0x000020031c007986 */ /* 0x000fe2000c101908 */
[----:B------:R-:W-:Y:S05]  /*bc60*/  EXIT ;  /* 0x000000000000794d */ /* 0x000fea0003800000 */
        .weak           $__internal_0_$__cuda_sm20_dblrcp_rn_slowpath_v3
        .type           $__internal_0_$__cuda_sm20_dblrcp_rn_slowpath_v3,@function
        .size           $__internal_0_$__cuda_sm20_dblrcp_rn_slowpath_v3,($__internal_1_$__cuda_sm20_dsqrt_rn_f64_mediumpath_v1 - $__internal_0_$__cuda_sm20_dblrcp_rn_slowpath_v3)
$__internal_0_$__cuda_sm20_dblrcp_rn_slowpath_v3:
[----:B------:R-:W-:Y:S01]  /*bc70*/  DSETP.GTU.AND P0, PT, |R8|, +INF , PT ;  /* 0x7ff000000800742a */ /* 0x000fe20003f0c200 */
[----:B------:R-:W-:-:S13]  /*bc80*/  BSSY.RECONVERGENT B4, `(.L_x_198) ;  /* 0x0000022000047945 */ /* 0x000fda0003800200 */
[----:B------:R-:W-:Y:S05]  /*bc90*/  @P0 BRA `(.L_x_199) ;  /* 0x0000000000780947 */ /* 0x000fea0003800000 */
[----:B------:R-:W-:-:S05]  /*bca0*/  LOP3.LUT R13, R9, 0x7fffffff, RZ, 0xc0, !PT ;  /* 0x7fffffff090d7812 */ /* 0x000fca00078ec0ff */
[----:B------:R-:W-:-:S05]  /*bcb0*/  VIADD R10, R13, 0xffffffff ;  /* 0xffffffff0d0a7836 */ /* 0x000fca0000000000 */
[----:B------:R-:W-:-:S13]  /*bcc0*/  ISETP.GE.U32.AND P0, PT, R10, 0x7fefffff, PT ;  /* 0x7fefffff0a00780c */ /* 0x000fda0003f06070 */
[----:B------:R-:W-:Y:S02]  /*bcd0*/  @P0 LOP3.LUT R11, R9, 0x7ff00000, RZ, 0x3c, !PT ;  /* 0x7ff00000090b0812 */ /* 0x000fe400078e3cff */
[----:B------:R-:W-:Y:S01]  /*bce0*/  @P0 MOV R10, RZ ;  /* 0x000000ff000a0202 */ /* 0x000fe20000000f00 */
[----:B------:R-:W-:Y:S06]  /*bcf0*/  @P0 BRA `(.L_x_200) ;  /* 0x0000000000680947 */ /* 0x000fec0003800000 */
[----:B------:R-:W-:-:S13]  /*bd00*/  ISETP.GE.U32.AND P0, PT, R13, 0x1000001, PT ;  /* 0x010000010d00780c */ /* 0x000fda0003f06070 */
[----:B------:R-:W-:Y:S05]  /*bd10*/  @!P0 BRA `(.L_x_201) ;  /* 0x0000000000348947 */ /* 0x000fea0003800000 */
[----:B------:R-:W-:Y:S01]  /*bd20*/  VIADD R41, R9, 0xc0200000 ;  /* 0xc020000009297836 */ /* 0x000fe20000000000 */
[----:B------:R-:W-:-:S03]  /*bd30*/  MOV R40, R8 ;  /* 0x0000000800287202 */ /* 0x000fc60000000f00 */
[----:B------:R-:W0:Y:S03]  /*bd40*/  MUFU.RCP64H R13, R41 ;  /* 0x00000029000d7308 */ /* 0x000e260000001800 */
[----:B0-----:R-:W-:-:S08]  /*bd50*/  DFMA R10, -R40, R12, 1 ;  /* 0x3ff00000280a742b */ /* 0x001fd0000000010c */
[----:B------:R-:W-:-:S08]  /*bd60*/  DFMA R10, R10, R10, R10 ;  /* 0x0000000a0a0a722b */ /* 0x000fd0000000000a */
[----:B------:R-:W-:-:S08]  /*bd70*/  DFMA R10, R12, R10, R12 ;  /* 0x0000000a0c0a722b */ /* 0x000fd0000000000c */
[----:B------:R-:W-:-:S08]  /*bd80*/  DFMA R12, -R40, R10, 1 ;  /* 0x3ff00000280c742b */ /* 0x000fd0000000010a */
[----:B------:R-:W-:-:S08]  /*bd90*/  DFMA R10, R10, R12, R10 ;  /* 0x0000000c0a0a722b */ /* 0x000fd0000000000a */
[----:B------:R-:W-:-:S08]  /*bda0*/  DMUL R10, R10, 2.2250738585072013831e-308 ;  /* 0x001000000a0a7828 */ /* 0x000fd00000000000 */
[----:B------:R-:W-:-:S08]  /*bdb0*/  DFMA R12, -R8, R10, 1 ;  /* 0x3ff00000080c742b */ /* 0x000fd0000000010a */
[----:B------:R-:W-:-:S08]  /*bdc0*/  DFMA R12, R12, R12, R12 ;  /* 0x0000000c0c0c722b */ /* 0x000fd0000000000c */
[----:B------:R-:W-:Y:S01]  /*bdd0*/  DFMA R10, R10, R12, R10 ;  /* 0x0000000c0a0a722b */ /* 0x000fe2000000000a */
[----:B------:R-:W-:Y:S10]  /*bde0*/  BRA `(.L_x_200) ;  /* 0x00000000002c7947 */ /* 0x000ff40003800000 */
.L_x_201:
[----:B------:R-:W-:-:S06]  /*bdf0*/  DMUL R40, R8, 8.11296384146066816958e+31 ;  /* 0x4690000008287828 */ /* 0x000fcc0000000000 */
[----:B------:R-:W0:Y:S02]  /*be00*/  MUFU.RCP64H R13, R41 ;  /* 0x00000029000d7308 */ /* 0x000e240000001800 */
[----:B0-----:R-:W-:-:S08]  /*be10*/  DFMA R10, -R40, R12, 1 ;  /* 0x3ff00000280a742b */ /* 0x001fd0000000010c */
[----:B------:R-:W-:-:S08]  /*be20*/  DFMA R10, R10, R10, R10 ;  /* 0x0000000a0a0a722b */ /* 0x000fd0000000000a */
[----:B------:R-:W-:-:S08]  /*be30*/  DFMA R10, R12, R10, R12 ;  /* 0x0000000a0c0a722b */ /* 0x000fd0000000000c */
[----:B------:R-:W-:-:S08]  /*be40*/  DFMA R12, -R40, R10, 1 ;  /* 0x3ff00000280c742b */ /* 0x000fd0000000010a */
[----:B------:R-:W-:-:S08]  /*be50*/  DFMA R10, R10, R12, R10 ;  /* 0x0000000c0a0a722b */ /* 0x000fd0000000000a */
[----:B------:R-:W-:Y:S01]  /*be60*/  DMUL R10, R10, 8.11296384146066816958e+31 ;  /* 0x469000000a0a7828 */ /* 0x000fe20000000000 */
[----:B------:R-:W-:Y:S10]  /*be70*/  BRA `(.L_x_200) ;  /* 0x0000000000087947 */ /* 0x000ff40003800000 */
.L_x_199:
[----:B------:R-:W-:Y:S01]  /*be80*/  LOP3.LUT R11, R9, 0x80000, RZ, 0xfc, !PT ;  /* 0x00080000090b7812 */ /* 0x000fe200078efcff */
[----:B------:R-:W-:-:S07]  /*be90*/  IMAD.MOV.U32 R10, RZ, RZ, R8 ;  /* 0x000000ffff0a7224 */ /* 0x000fce00078e0008 */
.L_x_200:
[----:B------:R-:W-:Y:S05]  /*bea0*/  BSYNC.RECONVERGENT B4 ;  /* 0x0000000000047941 */ /* 0x000fea0003800200 */
.L_x_198:
[----:B------:R-:W-:-:S04]  /*beb0*/  MOV R43, 0x0 ;  /* 0x00000000002b7802 */ /* 0x000fc80000000f00 */
[----:B------:R-:W-:Y:S05]  /*bec0*/  RET.REL.NODEC R42 `(_Z8run_trajPfS_P17curandStateXORWOW) ;  /* 0xffffff402a4c7950 */ /* 0x000fea0003c3ffff */
        .weak           $__internal_1_$__cuda_sm20_dsqrt_rn_f64_mediumpath_v1
        .type           $__internal_1_$__cuda_sm20_dsqrt_rn_f64_mediumpath_v1,@function
        .size           $__internal_1_$__cuda_sm20_dsqrt_rn_f64_mediumpath_v1,($__internal_2_$__cuda_sm20_rcp_rn_f32_slowpath - $__internal_1_$__cuda_sm20_dsqrt_rn_f64_mediumpath_v1)
$__internal_1_$__cuda_sm20_dsqrt_rn_f64_mediumpath_v1:
[----:B------:R-:W-:Y:S01]  /*bed0*/  ISETP.GE.U32.AND P0, PT, R8, -0x3400000, PT ;  /* 0xfcc000000800780c */ /* 0x000fe20003f06070 */
[----:B------:R-:W-:Y:S01]  /*bee0*/  BSSY.RECONVERGENT B3, `(.L_x_202) ;  /* 0x0000027000037945 */ /* 0x000fe20003800200 */
[----:B------:R-:W-:Y:S01]  /*bef0*/  IMAD.MOV.U32 R8, RZ, RZ, R44 ;  /* 0x000000ffff087224 */ /* 0x000fe200078e002c */
[----:B------:R-:W-:Y:S01]  /*bf00*/  MOV R9, R45 ;  /* 0x0000002d00097202 */ /* 0x000fe20000000f00 */
[----:B------:R-:W-:Y:S01]  /*bf10*/  IMAD.MOV.U32 R44, RZ, RZ, R2 ;  /* 0x000000ffff2c7224 */ /* 0x000fe200078e0002 */
[----:B------:R-:W-:-:S08]  /*bf20*/  MOV R45, R7 ;  /* 0x00000007002d7202 */ /* 0x000fd00000000f00 */
[----:B------:R-:W-:Y:S05]  /*bf30*/  @!P0 BRA `(.L_x_203) ;  /* 0x0000000000208947 */ /* 0x000fea0003800000 */
[----:B------:R-:W-:-:S10]  /*bf40*/  DFMA.RM R12, R10, R12, R44 ;  /* 0x0000000c0a0c722b */ /* 0x000fd4000000402c */
[----:B------:R-:W-:-:S05]  /*bf50*/  IADD3 R10, P0, PT, R12, 0x1, RZ ;  /* 0x000000010c0a7810 */ /* 0x000fca0007f1e0ff */
[----:B------:R-:W-:-:S06]  /*bf60*/  IMAD.X R11, RZ, RZ, R13, P0 ;  /* 0x000000ffff0b7224 */ /* 0x000fcc00000e060d */
[----:B------:R-:W-:-:S08]  /*bf70*/  DFMA.RP R8, -R12, R10, R8 ;  /* 0x0000000a0c08722b */ /* 0x000fd00000008108 */
[----:B------:R-:W-:-:S06]  /*bf80*/  DSETP.GT.AND P0, PT, R8, RZ, PT ;  /* 0x000000ff0800722a */ /* 0x000fcc0003f04000 */
[----:B------:R-:W-:Y:S02]  /*bf90*/  FSEL R10, R10, R12, P0 ;  /* 0x0000000c0a0a7208 */ /* 0x000fe40000000000 */
[----:B------:R-:W-:Y:S01]  /*bfa0*/  FSEL R11, R11, R13, P0 ;  /* 0x0000000d0b0b7208 */ /* 0x000fe20000000000 */
[----:B------:R-:W-:Y:S06]  /*bfb0*/  BRA `(.L_x_204) ;  /* 0x0000000000647947 */ /* 0x000fec0003800000 */
.L_x_203:
[----:B------:R-:W-:-:S14]  /*bfc0*/  DSETP.NE.AND P0, PT, R8, RZ, PT ;  /* 0x000000ff0800722a */ /* 0x000fdc0003f05000 */
[----:B------:R-:W-:Y:S05]  /*bfd0*/  @!P0 BRA `(.L_x_205) ;  /* 0x0000000000588947 */ /* 0x000fea0003800000 */
[----:B------:R-:W-:-:S13]  /*bfe0*/  ISETP.GE.AND P0, PT, R9, RZ, PT ;  /* 0x000000ff0900720c */ /* 0x000fda0003f06270 */
[----:B------:R-:W-:Y:S01]  /*bff0*/  @!P0 MOV R10, 0x0 ;  /* 0x00000000000a8802 */ /* 0x000fe20000000f00 */
[----:B------:R-:W-:Y:S01]  /*c000*/  @!P0 IMAD.MOV.U32 R11, RZ, RZ, -0x80000 ;  /* 0xfff80000ff0b8424 */ /* 0x000fe200078e00ff */
[----:B------:R-:W-:Y:S06]  /*c010*/  @!P0 BRA `(.L_x_204) ;  /* 0x00000000004c8947 */ /* 0x000fec0003800000 */
[----:B------:R-:W-:-:S13]  /*c020*/  ISETP.GT.AND P0, PT, R9, 0x7fefffff, PT ;  /* 0x7fefffff0900780c */ /* 0x000fda0003f04270 */
[----:B------:R-:W-:Y:S05]  /*c030*/  @P0 BRA `(.L_x_205) ;  /* 0x0000000000400947 */ /* 0x000fea0003800000 */
[----:B------:R-:W-:Y:S01]  /*c040*/  DMUL R44, R8, 8.11296384146066816958e+31 ;  /* 0x46900000082c7828 */ /* 0x000fe20000000000 */
[----:B------:R-:W-:Y:S01]  /*c050*/  MOV R12, RZ ;  /* 0x000000ff000c7202 */ /* 0x000fe20000000f00 */
[----:B------:R-:W-:Y:S01]  /*c060*/  IMAD.MOV.U32 R8, RZ, RZ, 0x0 ;  /* 0x00000000ff087424 */ /* 0x000fe200078e00ff */
[----:B------:R-:W-:-:S03]  /*c070*/  MOV R9, 0x3fd80000 ;  /* 0x3fd8000000097802 */ /* 0x000fc60000000f00 */
[----:B------:R-:W0:Y:S02]  /*c080*/  MUFU.RSQ64H R13, R45 ;  /* 0x0000002d000d7308 */ /* 0x000e240000001c00 */
[----:B0-----:R-:W-:-:S08]  /*c090*/  DMUL R10, R12, R12 ;  /* 0x0000000c0c0a7228 */ /* 0x001fd00000000000 */
[----:B------:R-:W-:-:S08]  /*c0a0*/  DFMA R10, R44, -R10, 1 ;  /* 0x3ff000002c0a742b */ /* 0x000fd0000000080a */
[----:B------:R-:W-:Y:S02]  /*c0b0*/  DFMA R8, R10, R8, 0.5 ;  /* 0x3fe000000a08742b */ /* 0x000fe40000000008 */
[----:B------:R-:W-:-:S08]  /*c0c0*/  DMUL R10, R12, R10 ;  /* 0x0000000a0c0a7228 */ /* 0x000fd00000000000 */
[----:B------:R-:W-:-:S08]  /*c0d0*/  DFMA R10, R8, R10, R12 ;  /* 0x0000000a080a722b */ /* 0x000fd0000000000c */
[----:B------:R-:W-:Y:S02]  /*c0e0*/  DMUL R8, R44, R10 ;  /* 0x0000000a2c087228 */ /* 0x000fe40000000000 */
[----:B------:R-:W-:-:S06]  /*c0f0*/  VIADD R11, R11, 0xfff00000 ;  /* 0xfff000000b0b7836 */ /* 0x000fcc0000000000 */
[----:B------:R-:W-:-:S08]  /*c100*/  DFMA R12, R8, -R8, R44 ;  /* 0x80000008080c722b */ /* 0x000fd0000000002c */
[----:B------:R-:W-:-:S10]  /*c110*/  DFMA R10, R10, R12, R8 ;  /* 0x0000000c0a0a722b */ /* 0x000fd40000000008 */
[----:B------:R-:W-:Y:S01]  /*c120*/  IADD3 R11, PT, PT, R11, -0x3500000, RZ ;  /* 0xfcb000000b0b7810 */ /* 0x000fe20007ffe0ff */
[----:B------:R-:W-:Y:S06]  /*c130*/  BRA `(.L_x_204) ;  /* 0x0000000000047947 */ /* 0x000fec0003800000 */
.L_x_205:
[----:B------:R-:W-:-:S11]  /*c140*/  DADD R10, R8, R8 ;  /* 0x00000000080a7229 */ /* 0x000fd60000000008 */
.L_x_204:
[----:B------:R-:W-:Y:S05]  /*c150*/  BSYNC.RECONVERGENT B3 ;  /* 0x0000000000037941 */ /* 0x000fea0003800200 */
.L_x_202:
[----:B------:R-:W-:Y:S01]  /*c160*/  IMAD.MOV.U32 R8, RZ, RZ, R4 ;  /* 0x000000ffff087224 */ /* 0x000fe200078e0004 */
[----:B------:R-:W-:-:S04]  /*c170*/  MOV R9, 0x0 ;  /* 0x0000000000097802 */ /* 0x000fc80000000f00 */
[----:B------:R-:W-:Y:S05]  /*c180*/  RET.REL.NODEC R8 `(_Z8run_trajPfS_P17curandStateXORWOW) ;  /* 0xffffff3c089c7950 */ /* 0x000fea0003c3ffff */
        .weak           $__internal_2_$__cuda_sm20_rcp_rn_f32_slowpath
        .type           $__internal_2_$__cuda_sm20_rcp_rn_f32_slowpath,@function
        .size           $__internal_2_$__cuda_sm20_rcp_rn_f32_slowpath,($__internal_3_$__cuda_sm20_sqrt_rn_f32_slowpath - $__internal_2_$__cuda_sm20_rcp_rn_f32_slowpath)
$__internal_2_$__cuda_sm20_rcp_rn_f32_slowpath:
[----:B------:R-:W-:-:S05]  /*c190*/  IMAD.SHL.U32 R4, R2, 0x2, RZ ;  /* 0x0000000202047824 */ /* 0x000fca00078e00ff */
[----:B------:R-:W-:-:S04]  /*c1a0*/  SHF.R.U32.HI R15, RZ, 0x18, R4 ;  /* 0x00000018ff0f7819 */ /* 0x000fc80000011604 */
[----:B------:R-:W-:-:S13]  /*c1b0*/  ISETP.NE.U32.AND P0, PT, R15, RZ, PT ;  /* 0x000000ff0f00720c */ /* 0x000fda0003f05070 */
[----:B------:R-:W-:Y:S05]  /*c1c0*/  @P0 BRA `(.L_x_206) ;  /* 0x00000000002c0947 */ /* 0x000fea0003800000 */
[----:B------:R-:W-:-:S04]  /*c1d0*/  SHF.L.U32 R4, R2, 0x1, RZ ;  /* 0x0000000102047819 */ /* 0x000fc800000006ff */
[----:B------:R-:W-:-:S13]  /*c1e0*/  ISETP.NE.AND P0, PT, R4, RZ, PT ;  /* 0x000000ff0400720c */ /* 0x000fda0003f05270 */
[----:B------:R2:W3:Y:S01]  /*c1f0*/  @!P0 MUFU.RCP R4, R2 ;  /* 0x0000000200048308 */ /* 0x0004e20000001000 */
[----:B------:R-:W-:Y:S05]  /*c200*/  @!P0 BRA `(.L_x_207) ;  /* 0x0000000000a48947 */ /* 0x000fea0003800000 */
[----:B------:R-:W-:-:S04]  /*c210*/  FFMA R5, R2, 1.84467440737095516160e+19, RZ ;  /* 0x5f80000002057823 */ /* 0x000fc800000000ff */
[----:B--2---:R-:W3:Y:S02]  /*c220*/  MUFU.RCP R2, R5 ;  /* 0x0000000500027308 */ /* 0x004ee40000001000 */
[----:B---3--:R-:W-:-:S04]  /*c230*/  FFMA R4, R5, R2, -1 ;  /* 0xbf80000005047423 */ /* 0x008fc80000000002 */
[----:B------:R-:W-:-:S04]  /*c240*/  FADD.FTZ R7, -R4, -RZ ;  /* 0x800000ff04077221 */ /* 0x000fc80000010100 */
[----:B------:R-:W-:-:S04]  /*c250*/  FFMA R2, R2, R7, R2 ;  /* 0x0000000702027223 */ /* 0x000fc80000000002 */
[----:B------:R-:W-:Y:S01]  /*c260*/  FFMA R4, R2, 1.84467440737095516160e+19, RZ ;  /* 0x5f80000002047823 */ /* 0x000fe200000000ff */
[----:B------:R-:W-:Y:S06]  /*c270*/  BRA `(.L_x_207) ;  /* 0x0000000000887947 */ /* 0x000fec0003800000 */
.L_x_206:
[----:B------:R-:W-:-:S05]  /*c280*/  VIADD R17, R15, 0xffffff03 ;  /* 0xffffff030f117836 */ /* 0x000fca0000000000 */
[----:B------:R-:W-:-:S13]  /*c290*/  ISETP.GT.U32.AND P0, PT, R17, 0x1, PT ;  /* 0x000000011100780c */ /* 0x000fda0003f04070 */
[----:B------:R-:W-:Y:S05]  /*c2a0*/  @P0 BRA `(.L_x_208) ;  /* 0x0000000000780947 */ /* 0x000fea0003800000 */
[----:B------:R-:W-:Y:S01]  /*c2b0*/  LOP3.LUT R4, R2, 0x7fffff, RZ, 0xc0, !PT ;  /* 0x007fffff02047812 */ /* 0x000fe200078ec0ff */
[----:B------:R-:W-:-:S03]  /*c2c0*/  HFMA2 R16, -RZ, RZ, 0, 1.78813934326171875e-07 ;  /* 0x00000003ff107431 */ /* 0x000fc600000001ff */
[----:B------:R-:W-:-:S04]  /*c2d0*/  LOP3.LUT R4, R4, 0x3f800000, RZ, 0xfc, !PT ;  /* 0x3f80000004047812 */ /* 0x000fc800078efcff */
[----:B------:R-:W0:Y:S01]  /*c2e0*/  MUFU.RCP R5, R4 ;  /* 0x0000000400057308 */ /* 0x000e220000001000 */
[----:B------:R-:W-:Y:S01]  /*c2f0*/  SHF.L.U32 R16, R16, R17, RZ ;  /* 0x0000001110107219 */ /* 0x000fe200000006ff */
[----:B0-----:R-:W-:-:S04]  /*c300*/  FFMA R7, R4, R5, -1 ;  /* 0xbf80000004077423 */ /* 0x001fc80000000005 */
[----:B------:R-:W-:-:S04]  /*c310*/  FADD.FTZ R8, -R7, -RZ ;  /* 0x800000ff07087221 */ /* 0x000fc80000010100 */
[CCC-:B------:R-:W-:Y:S01]  /*c320*/  FFMA.RM R7, R5.reuse, R8.reuse, R5.reuse ;  /* 0x0000000805077223 */ /* 0x1c0fe20000004005 */
[----:B------:R-:W-:-:S04]  /*c330*/  FFMA.RP R8, R5, R8, R5 ;  /* 0x0000000805087223 */ /* 0x000fc80000008005 */
[C---:B------:R-:W-:Y:S02]  /*c340*/  LOP3.LUT R5, R7.reuse, 0x7fffff, RZ, 0xc0, !PT ;  /* 0x007fffff07057812 */ /* 0x040fe400078ec0ff */
[----:B------:R-:W-:Y:S02]  /*c350*/  FSETP.NEU.FTZ.AND P0, PT, R7, R8, PT ;  /* 0x000000080700720b */ /* 0x000fe40003f1d000 */
[----:B------:R-:W-:Y:S02]  /*c360*/  LOP3.LUT R5, R5, 0x800000, RZ, 0xfc, !PT ;  /* 0x0080000005057812 */ /* 0x000fe400078efcff */
[----:B------:R-:W-:Y:S02]  /*c370*/  SEL R7, RZ, 0xffffffff, !P0 ;  /* 0xffffffffff077807 */ /* 0x000fe40004000000 */
[----:B------:R-:W-:-:S03]  /*c380*/  LOP3.LUT R16, R16, R5, RZ, 0xc0, !PT ;  /* 0x0000000510107212 */ /* 0x000fc600078ec0ff */
[----:B------:R-:W-:Y:S01]  /*c390*/  IMAD.MOV R4, RZ, RZ, -R7 ;  /* 0x000000ffff047224 */ /* 0x000fe200078e0a07 */
[----:B------:R-:W-:-:S04]  /*c3a0*/  SHF.R.U32.HI R16, RZ, R17, R16 ;  /* 0x00000011ff107219 */ /* 0x000fc80000011610 */
[----:B------:R-:W-:Y:S02]  /*c3b0*/  LOP3.LUT P1, RZ, R4, R17, R5, 0xf8, !PT ;  /* 0x0000001104ff7212 */ /* 0x000fe4000782f805 */
[C---:B------:R-:W-:Y:S02]  /*c3c0*/  LOP3.LUT P0, RZ, R16.reuse, 0x1, RZ, 0xc0, !PT ;  /* 0x0000000110ff7812 */ /* 0x040fe4000780c0ff */
[----:B------:R-:W-:-:S04]  /*c3d0*/  LOP3.LUT P2, RZ, R16, 0x2, RZ, 0xc0, !PT ;  /* 0x0000000210ff7812 */ /* 0x000fc8000784c0ff */
[----:B------:R-:W-:Y:S02]  /*c3e0*/  PLOP3.LUT P0, PT, P0, P1, P2, 0xe0, 0x0 ;  /* 0x000000000000781c */ /* 0x000fe40000703c20 */
[----:B------:R-:W-:Y:S02]  /*c3f0*/  LOP3.LUT P1, RZ, R2, 0x7fffff, RZ, 0xc0, !PT ;  /* 0x007fffff02ff7812 */ /* 0x000fe4000782c0ff */
[----:B------:R-:W-:-:S04]  /*c400*/  SEL R4, RZ, 0x1, !P0 ;  /* 0x00000001ff047807 */ /* 0x000fc80004000000 */
[----:B------:R-:W-:-:S04]  /*c410*/  IADD3 R4, PT, PT, -R4, RZ, RZ ;  /* 0x000000ff04047210 */ /* 0x000fc80007ffe1ff */
[----:B------:R-:W-:Y:S01]  /*c420*/  ISETP.GE.AND P0, PT, R4, RZ, PT ;  /* 0x000000ff0400720c */ /* 0x000fe20003f06270 */
[----:B------:R-:W-:-:S05]  /*c430*/  VIADD R4, R15, 0xffffff04 ;  /* 0xffffff040f047836 */ /* 0x000fca0000000000 */
[----:B------:R-:W-:-:S07]  /*c440*/  SHF.R.U32.HI R5, RZ, R4, R5 ;  /* 0x00000004ff057219 */ /* 0x000fce0000011605 */
[----:B------:R-:W-:-:S05]  /*c450*/  @!P0 IADD3 R5, PT, PT, R5, 0x1, RZ ;  /* 0x0000000105058810 */ /* 0x000fca0007ffe0ff */
[----:B------:R-:W-:-:S05]  /*c460*/  @!P1 IMAD.SHL.U32 R5, R5, 0x2, RZ ;  /* 0x0000000205059824 */ /* 0x000fca00078e00ff */
[----:B------:R-:W-:Y:S01]  /*c470*/  LOP3.LUT R4, R5, 0x80000000, R2, 0xf8, !PT ;  /* 0x8000000005047812 */ /* 0x000fe200078ef802 */
[----:B------:R-:W-:Y:S06]  /*c480*/  BRA `(.L_x_207) ;  /* 0x0000000000047947 */ /* 0x000fec0003800000 */
.L_x_208:
[----:B------:R0:W1:Y:S02]  /*c490*/  MUFU.RCP R4, R2 ;  /* 0x0000000200047308 */ /* 0x0000640000001000 */
.L_x_207:
[----:B0123--:R-:W-:Y:S01]  /*c4a0*/  MOV R2, R4 ;  /* 0x0000000400027202 */ /* 0x00ffe20000000f00 */
[----:B------:R-:W-:Y:S01]  /*c4b0*/  IMAD.MOV.U32 R4, RZ, RZ, R9 ;  /* 0x000000ffff047224 */ /* 0x000fe200078e0009 */
[----:B------:R-:W-:-:S04]  /*c4c0*/  MOV R5, 0x0 ;  /* 0x0000000000057802 */ /* 0x000fc80000000f00 */
[----:B------:R-:W-:Y:S05]  /*c4d0*/  RET.REL.NODEC R4 `(_Z8run_trajPfS_P17curandStateXORWOW) ;  /* 0xffffff3804c87950 */ /* 0x000fea0003c3ffff */
        .weak           $__internal_3_$__cuda_sm20_sqrt_rn_f32_slowpath
        .type           $__internal_3_$__cuda_sm20_sqrt_rn_f32_slowpath,@function
        .size           $__internal_3_$__cuda_sm20_sqrt_rn_f32_slowpath,($__internal_4_$__cuda_sm3x_div_rn_noftz_f32_slowpath - $__internal_3_$__cuda_sm20_sqrt_rn_f32_slowpath)
$__internal_3_$__cuda_sm20_sqrt_rn_f32_slowpath:
[----:B------:R-:W-:-:S13]  /*c4e0*/  LOP3.LUT P1, RZ, R2, 0x7fffffff, RZ, 0xc0, !PT ;  /* 0x7fffffff02ff7812 */ /* 0x000fda000782c0ff */
[----:B------:R-:W-:Y:S01]  /*c4f0*/  @!P1 IMAD.MOV.U32 R8, RZ, RZ, R2 ;  /* 0x000000ffff089224 */ /* 0x000fe200078e0002 */
[----:B------:R-:W-:Y:S06]  /*c500*/  @!P1 BRA `(.L_x_209) ;  /* 0x0000000000409947 */ /* 0x000fec0003800000 */
[----:B------:R-:W-:-:S13]  /*c510*/  FSETP.GEU.FTZ.AND P1, PT, R2, RZ, PT ;  /* 0x000000ff0200720b */ /* 0x000fda0003f3e000 */
[----:B------:R-:W-:Y:S01]  /*c520*/  @!P1 MOV R8, 0x7fffffff ;  /* 0x7fffffff00089802 */ /* 0x000fe20000000f00 */
[----:B------:R-:W-:Y:S06]  /*c530*/  @!P1 BRA `(.L_x_209) ;  /* 0x0000000000349947 */ /* 0x000fec0003800000 */
[----:B------:R-:W-:-:S13]  /*c540*/  FSETP.GTU.FTZ.AND P1, PT, |R2|, +INF , PT ;  /* 0x7f8000000200780b */ /* 0x000fda0003f3c200 */
[----:B------:R-:W-:Y:S01]  /*c550*/  @P1 FADD.FTZ R8, R2, 1 ;  /* 0x3f80000002081421 */ /* 0x000fe20000010000 */
[----:B------:R-:W-:Y:S06]  /*c560*/  @P1 BRA `(.L_x_209) ;  /* 0x0000000000281947 */ /* 0x000fec0003800000 */
[----:B------:R-:W-:-:S13]  /*c570*/  FSETP.NEU.FTZ.AND P1, PT, |R2|, +INF , PT ;  /* 0x7f8000000200780b */ /* 0x000fda0003f3d200 */
[----:B------:R-:W-:-:S04]  /*c580*/  @P1 FFMA R45, R2, 1.84467440737095516160e+19, RZ ;  /* 0x5f800000022d1823 */ /* 0x000fc800000000ff */
[----:B------:R-:W0:Y:S02]  /*c590*/  @P1 MUFU.RSQ R44, R45 ;  /* 0x0000002d002c1308 */ /* 0x000e240000001400 */
[----:B0-----:R-:W-:Y:S01]  /*c5a0*/  @P1 FMUL.FTZ R4, R45, R44 ;  /* 0x0000002c2d041220 */ /* 0x001fe20000410000 */
[----:B------:R-:W-:-:S03]  /*c5b0*/  @P1 FMUL.FTZ R43, R44, 0.5 ;  /* 0x3f0000002c2b1820 */ /* 0x000fc60000410000 */
[----:B------:R-:W-:-:S04]  /*c5c0*/  @P1 FADD.FTZ R8, -R4, -RZ ;  /* 0x800000ff04081221 */ /* 0x000fc80000010100 */
[----:B------:R-:W-:Y:S01]  /*c5d0*/  @P1 FFMA R47, R4, R8, R45 ;  /* 0x00000008042f1223 */ /* 0x000fe2000000002d */
[----:B------:R-:W-:-:S03]  /*c5e0*/  @!P1 IMAD.MOV.U32 R8, RZ, RZ, R2 ;  /* 0x000000ffff089224 */ /* 0x000fc600078e0002 */
[----:B------:R-:W-:-:S04]  /*c5f0*/  @P1 FFMA R43, R47, R43, R4 ;  /* 0x0000002b2f2b1223 */ /* 0x000fc80000000004 */
[----:B------:R-:W-:-:S07]  /*c600*/  @P1 FMUL.FTZ R8, R43, 2.3283064365386962891e-10 ;  /* 0x2f8000002b081820 */ /* 0x000fce0000410000 */
.L_x_209:
[----:B------:R-:W-:-:S04]  /*c610*/  HFMA2 R43, -RZ, RZ, 0, 0 ;  /* 0x00000000ff2b7431 */ /* 0x000fc800000001ff */
[----:B------:R-:W-:Y:S05]  /*c620*/  RET.REL.NODEC R42 `(_Z8run_trajPfS_P17curandStateXORWOW) ;  /* 0xffffff382a747950 */ /* 0x000fea0003c3ffff */
        .weak           $__internal_4_$__cuda_sm3x_div_rn_noftz_f32_slowpath
        .type           $__internal_4_$__cuda_sm3x_div_rn_noftz_f32_slowpath,@function
        .size           $__internal_4_$__cuda_sm3x_div_rn_noftz_f32_slowpath,(.L_x_494 - $__internal_4_$__cuda_sm3x_div_rn_noftz_f32_slowpath)
$__internal_4_$__cuda_sm3x_div_rn_noftz_f32_slowpath:
[--C-:B------:R-:W-:Y:S01]  /*c630*/  SHF.R.U32.HI R7, RZ, 0x17, R15.reuse ;  /* 0x00000017ff077819 */ /* 0x100fe2000001160f */
[----:B------:R-:W-:Y:S01]  /*c640*/  BSSY.RECONVERGENT B0, `(.L_x_210) ;  /* 0x0000063000007945 */ /* 0x000fe20003800200 */
[----:B------:R-:W-:Y:S01]  /*c650*/  SHF.R.U32.HI R40, RZ, 0x17, R2 ;  /* 0x00000017ff287819 */ /* 0x000fe20000011602 */
[----:B------:R-:W-:Y:S01]  /*c660*/  IMAD.MOV.U32 R45, RZ, RZ, R15 ;  /* 0x000000ffff2d7224 */ /* 0x000fe200078e000f */
[----:B------:R-:W-:Y:S02]  /*c670*/  LOP3.LUT R7, R7, 0xff, RZ, 0xc0, !PT ;  /* 0x000000ff07077812 */ /* 0x000fe400078ec0ff */
[----:B------:R-:W-:-:S03]  /*c680*/  LOP3.LUT R40, R40, 0xff, RZ, 0xc0, !PT ;  /* 0x000000ff28287812 */ /* 0x000fc600078ec0ff */
[----:B------:R-:W-:Y:S01]  /*c690*/  VIADD R42, R7, 0xffffffff ;  /* 0xffffffff072a7836 */ /* 0x000fe20000000000 */
[----:B------:R-:W-:-:S04]  /*c6a0*/  IADD3 R44, PT, PT, R40, -0x1, RZ ;  /* 0xffffffff282c7810 */ /* 0x000fc80007ffe0ff */
[----:B------:R-:W-:-:S04]  /*c6b0*/  ISETP.GT.U32.AND P0, PT, R42, 0xfd, PT ;  /* 0x000000fd2a00780c */ /* 0x000fc80003f04070 */
[----:B------:R-:W-:-:S13]  /*c6c0*/  ISETP.GT.U32.OR P0, PT, R44, 0xfd, P0 ;  /* 0x000000fd2c00780c */ /* 0x000fda0000704470 */
[----:B------:R-:W-:Y:S01]  /*c6d0*/  @!P0 MOV R8, RZ ;  /* 0x000000ff00088202 */ /* 0x000fe20000000f00 */
[----:B------:R-:W-:Y:S06]  /*c6e0*/  @!P0 BRA `(.L_x_211) ;  /* 0x00000000005c8947 */ /* 0x000fec0003800000 */
[----:B------:R-:W-:Y:S02]  /*c6f0*/  FSETP.GTU.FTZ.AND P0, PT, |R2|, +INF , PT ;  /* 0x7f8000000200780b */ /* 0x000fe40003f1c200 */
[----:B------:R-:W-:-:S04]  /*c700*/  FSETP.GTU.FTZ.AND P1, PT, |R15|, +INF , PT ;  /* 0x7f8000000f00780b */ /* 0x000fc80003f3c200 */
[----:B------:R-:W-:-:S13]  /*c710*/  PLOP3.LUT P0, PT, P0, P1, PT, 0xf8, 0x8f ;  /* 0x00000000008f781c */ /* 0x000fda0000703f70 */
[----:B------:R-:W-:Y:S05]  /*c720*/  @P0 BRA `(.L_x_212) ;  /* 0x00000004004c0947 */ /* 0x000fea0003800000 */
[----:B------:R-:W-:-:S13]  /*c730*/  LOP3.LUT P0, RZ, R45, 0x7fffffff, R2, 0xc8, !PT ;  /* 0x7fffffff2dff7812 */ /* 0x000fda000780c802 */
[----:B------:R-:W-:Y:S05]  /*c740*/  @!P0 BRA `(.L_x_213) ;  /* 0x00000004003c8947 */ /* 0x000fea0003800000 */
[C---:B------:R-:W-:Y:S02]  /*c750*/  FSETP.NEU.FTZ.AND P3, PT, |R2|.reuse, +INF , PT ;  /* 0x7f8000000200780b */ /* 0x040fe40003f7d200 */
[----:B------:R-:W-:Y:S02]  /*c760*/  FSETP.NEU.FTZ.AND P1, PT, |R15|, +INF , PT ;  /* 0x7f8000000f00780b */ /* 0x000fe40003f3d200 */
[----:B------:R-:W-:-:S11]  /*c770*/  FSETP.NEU.FTZ.AND P0, PT, |R2|, +INF , PT ;  /* 0x7f8000000200780b */ /* 0x000fd60003f1d200 */
[----:B------:R-:W-:Y:S05]  /*c780*/  @!P1 BRA !P3, `(.L_x_213) ;  /* 0x00000004002c9947 */ /* 0x000fea0005800000 */
[----:B------:R-:W-:-:S04]  /*c790*/  LOP3.LUT P3, RZ, R2, 0x7fffffff, RZ, 0xc0, !PT ;  /* 0x7fffffff02ff7812 */ /* 0x000fc8000786c0ff */
[----:B------:R-:W-:-:S13]  /*c7a0*/  PLOP3.LUT P1, PT, P1, P3, PT, 0x2f, 0xf2 ;  /* 0x0000000000f2781c */ /* 0x000fda0000f26577 */
[----:B------:R-:W-:Y:S05]  /*c7b0*/  @P1 BRA `(.L_x_214) ;  /* 0x0000000400181947 */ /* 0x000fea0003800000 */
[----:B------:R-:W-:-:S04]  /*c7c0*/  LOP3.LUT P1, RZ, R45, 0x7fffffff, RZ, 0xc0, !PT ;  /* 0x7fffffff2dff7812 */ /* 0x000fc8000782c0ff */
[----:B------:R-:W-:-:S13]  /*c7d0*/  PLOP3.LUT P0, PT, P0, P1, PT, 0x2f, 0xf2 ;  /* 0x0000000000f2781c */ /* 0x000fda0000702577 */
[----:B------:R-:W-:Y:S05]  /*c7e0*/  @P0 BRA `(.L_x_215) ;  /* 0x0000000400000947 */ /* 0x000fea0003800000 */
[----:B------:R-:W-:Y:S02]  /*c7f0*/  ISETP.GE.AND P0, PT, R44, RZ, PT ;  /* 0x000000ff2c00720c */ /* 0x000fe40003f06270 */
[----:B------:R-:W-:-:S11]  /*c800*/  ISETP.GE.AND P1, PT, R42, RZ, PT ;  /* 0x000000ff2a00720c */ /* 0x000fd60003f26270 */
[----:B------:R-:W-:Y:S01]  /*c810*/  @P0 IMAD.MOV.U32 R8, RZ, RZ, RZ ;  /* 0x000000ffff080224 */ /* 0x000fe200078e00ff */
[----:B------:R-:W-:Y:S01]  /*c820*/  @!P0 MOV R8, 0xffffffc0 ;  /* 0xffffffc000088802 */ /* 0x000fe20000000f00 */
[----:B------:R-:W-:Y:S01]  /*c830*/  @!P0 FFMA R2, R2, 1.84467440737095516160e+19, RZ ;  /* 0x5f80000002028823 */ /* 0x000fe200000000ff */
[----:B------:R-:W-:-:S03]  /*c840*/  @!P1 FFMA R45, R15, 1.84467440737095516160e+19, RZ ;  /* 0x5f8000000f2d9823 */ /* 0x000fc600000000ff */
[----:B------:R-:W-:-:S07]  /*c850*/  @!P1 VIADD R8, R8, 0x40 ;  /* 0x0000004008089836 */ /* 0x000fce0000000000 */
.L_x_211:
[----:B------:R-:W-:Y:S01]  /*c860*/  LEA R46, R7, 0xc0800000, 0x17 ;  /* 0xc0800000072e7811 */ /* 0x000fe200078eb8ff */
[----:B------:R-:W-:Y:S01]  /*c870*/  VIADD R40, R40, 0xffffff81 ;  /* 0xffffff8128287836 */ /* 0x000fe20000000000 */
[----:B------:R-:W-:Y:S02]  /*c880*/  BSSY.RECONVERGENT B1, `(.L_x_216) ;  /* 0x0000035000017945 */ /* 0x000fe40003800200 */
[----:B------:R-:W-:Y:S01]  /*c890*/  IADD3 R46, PT, PT, -R46, R45, RZ ;  /* 0x0000002d2e2e7210 */ /* 0x000fe20007ffe1ff */
[C---:B------:R-:W-:Y:S01]  /*c8a0*/  IMAD R2, R40.reuse, -0x800000, R2 ;  /* 0xff80000028027824 */ /* 0x040fe200078e0202 */
[----:B------:R-:W-:Y:S02]  /*c8b0*/  IADD3 R51, PT, PT, R40, 0x7f, -R7 ;  /* 0x0000007f28337810 */ /* 0x000fe40007ffe807 */
[----:B------:R-:W0:Y:S01]  /*c8c0*/  MUFU.RCP R42, R46 ;  /* 0x0000002e002a7308 */ /* 0x000e220000001000 */
[----:B------:R-:W-:Y:S01]  /*c8d0*/  FADD.FTZ R45, -R46, -RZ ;  /* 0x800000ff2e2d7221 */ /* 0x000fe20000010100 */
[----:B------:R-:W-:-:S03]  /*c8e0*/  IADD3 R51, PT, PT, R51, R8, RZ ;  /* 0x0000000833337210 */ /* 0x000fc60007ffe0ff */
[----:B0-----:R-:W-:-:S04]  /*c8f0*/  FFMA R47, R42, R45, 1 ;  /* 0x3f8000002a2f7423 */ /* 0x001fc8000000002d */
[----:B------:R-:W-:-:S04]  /*c900*/  FFMA R47, R42, R47, R42 ;  /* 0x0000002f2a2f7223 */ /* 0x000fc8000000002a */
[----:B------:R-:W-:-:S04]  /*c910*/  FFMA R42, R2, R47, RZ ;  /* 0x0000002f022a7223 */ /* 0x000fc800000000ff */
[----:B------:R-:W-:-:S04]  /*c920*/  FFMA R44, R45, R42, R2 ;  /* 0x0000002a2d2c7223 */ /* 0x000fc80000000002 */
[----:B------:R-:W-:-:S04]  /*c930*/  FFMA R44, R47, R44, R42 ;  /* 0x0000002c2f2c7223 */ /* 0x000fc8000000002a */
[----:B------:R-:W-:-:S04]  /*c940*/  FFMA R45, R45, R44, R2 ;  /* 0x0000002c2d2d7223 */ /* 0x000fc80000000002 */
[----:B------:R-:W-:-:S05]  /*c950*/  FFMA R2, R47, R45, R44 ;  /* 0x0000002d2f027223 */ /* 0x000fca000000002c */
[----:B------:R-:W-:-:S04]  /*c960*/  SHF.R.U32.HI R7, RZ, 0x17, R2 ;  /* 0x00000017ff077819 */ /* 0x000fc80000011602 */
[----:B------:R-:W-:-:S05]  /*c970*/  LOP3.LUT R8, R7, 0xff, RZ, 0xc0, !PT ;  /* 0x000000ff07087812 */ /* 0x000fca00078ec0ff */
[----:B------:R-:W-:-:S05]  /*c980*/  IMAD.IADD R7, R8, 0x1, R51 ;  /* 0x0000000108077824 */ /* 0x000fca00078e0233 */
[----:B------:R-:W-:-:S04]  /*c990*/  IADD3 R8, PT, PT, R7, -0x1, RZ ;  /* 0xffffffff07087810 */ /* 0x000fc80007ffe0ff */
[----:B------:R-:W-:-:S13]  /*c9a0*/  ISETP.GE.U32.AND P0, PT, R8, 0xfe, PT ;  /* 0x000000fe0800780c */ /* 0x000fda0003f06070 */
[----:B------:R-:W-:Y:S05]  /*c9b0*/  @!P0 BRA `(.L_x_217) ;  /* 0x0000000000808947 */ /* 0x000fea0003800000 */
[----:B------:R-:W-:-:S13]  /*c9c0*/  ISETP.GT.AND P0, PT, R7, 0xfe, PT ;  /* 0x000000fe0700780c */ /* 0x000fda0003f04270 */
[----:B------:R-:W-:Y:S05]  /*c9d0*/  @P0 BRA `(.L_x_218) ;  /* 0x00000000006c0947 */ /* 0x000fea0003800000 */
[----:B------:R-:W-:-:S13]  /*c9e0*/  ISETP.GE.AND P0, PT, R7, 0x1, PT ;  /* 0x000000010700780c */ /* 0x000fda0003f06270 */
[----:B------:R-:W-:Y:S05]  /*c9f0*/  @P0 BRA `(.L_x_219) ;  /* 0x0000000000740947 */ /* 0x000fea0003800000 */
[----:B------:R-:W-:Y:S02]  /*ca00*/  ISETP.GE.AND P0, PT, R7, -0x18, PT ;  /* 0xffffffe80700780c */ /* 0x000fe40003f06270 */
[----:B------:R-:W-:-:S11]  /*ca10*/  LOP3.LUT R2, R2, 0x80000000, RZ, 0xc0, !PT ;  /* 0x8000000002027812 */ /* 0x000fd600078ec0ff */
[----:B------:R-:W-:Y:S05]  /*ca20*/  @!P0 BRA `(.L_x_219) ;  /* 0x0000000000688947 */ /* 0x000fea0003800000 */
[CCC-:B------:R-:W-:Y:S01]  /*ca30*/  FFMA.RZ R8, R47.reuse, R45.reuse, R44.reuse ;  /* 0x0000002d2f087223 */ /* 0x1c0fe2000000c02c */
[CCC-:B------:R-:W-:Y:S01]  /*ca40*/  FFMA.RP R40, R47.reuse, R45.reuse, R44.reuse ;  /* 0x0000002d2f287223 */ /* 0x1c0fe2000000802c */
[----:B------:R-:W-:Y:S01]  /*ca50*/  FFMA.RM R45, R47, R45, R44 ;  /* 0x0000002d2f2d7223 */ /* 0x000fe2000000402c */
[C---:B------:R-:W-:Y:S01]  /*ca60*/  VIADD R42, R7.reuse, 0x20 ;  /* 0x00000020072a7836 */ /* 0x040fe20000000000 */
[C---:B------:R-:W-:Y:S02]  /*ca70*/  ISETP.NE.AND P3, PT, R7.reuse, RZ, PT ;  /* 0x000000ff0700720c */ /* 0x040fe40003f65270 */
[----:B------:R-:W-:Y:S02]  /*ca80*/  LOP3.LUT R8, R8, 0x7fffff, RZ, 0xc0, !PT ;  /* 0x007fffff08087812 */ /* 0x000fe400078ec0ff */
[----:B------:R-:W-:Y:S02]  /*ca90*/  ISETP.NE.AND P1, PT, R7, RZ, PT ;  /* 0x000000ff0700720c */ /* 0x000fe40003f25270 */
[----:B------:R-:W-:-:S02]  /*caa0*/  LOP3.LUT R47, R8, 0x800000, RZ, 0xfc, !PT ;  /* 0x00800000082f7812 */ /* 0x000fc400078efcff */
[----:B------:R-:W-:Y:S02]  /*cab0*/  IADD3 R7, PT, PT, -R7, RZ, RZ ;  /* 0x000000ff07077210 */ /* 0x000fe40007ffe1ff */
[----:B------:R-:W-:Y:S02]  /*cac0*/  SHF.L.U32 R42, R47, R42, RZ ;  /* 0x0000002a2f2a7219 */ /* 0x000fe400000006ff */
[----:B------:R-:W-:Y:S02]  /*cad0*/  FSETP.NEU.FTZ.AND P0, PT, R40, R45, PT ;  /* 0x0000002d2800720b */ /* 0x000fe40003f1d000 */
[----:B------:R-:W-:Y:S02]  /*cae0*/  SEL R40, R7, RZ, P3 ;  /* 0x000000ff07287207 */ /* 0x000fe40001800000 */
[----:B------:R-:W-:Y:S02]  /*caf0*/  ISETP.NE.AND P1, PT, R42, RZ, P1 ;  /* 0x000000ff2a00720c */ /* 0x000fe40000f25270 */
[----:B------:R-:W-:-:S02]  /*cb00*/  SHF.R.U32.HI R40, RZ, R40, R47 ;  /* 0x00000028ff287219 */ /* 0x000fc4000001162f */
[----:B------:R-:W-:Y:S02]  /*cb10*/  PLOP3.LUT P0, PT, P0, P1, PT, 0xf8, 0x8f ;  /* 0x00000000008f781c */ /* 0x000fe40000703f70 */
[----:B------:R-:W-:Y:S02]  /*cb20*/  SHF.R.U32.HI R8, RZ, 0x1, R40 ;  /* 0x00000001ff087819 */ /* 0x000fe40000011628 */
[----:B------:R-:W-:-:S04]  /*cb30*/  SEL R7, RZ, 0x1, !P0 ;  /* 0x00000001ff077807 */ /* 0x000fc80004000000 */
[----:B------:R-:W-:-:S04]  /*cb40*/  LOP3.LUT R7, R7, 0x1, R8, 0xf8, !PT ;  /* 0x0000000107077812 */ /* 0x000fc800078ef808 */
[----:B------:R-:W-:-:S05]  /*cb50*/  LOP3.LUT R7, R7, R40, RZ, 0xc0, !PT ;  /* 0x0000002807077212 */ /* 0x000fca00078ec0ff */
[----:B------:R-:W-:-:S05]  /*cb60*/  IMAD.IADD R7, R8, 0x1, R7 ;  /* 0x0000000108077824 */ /* 0x000fca00078e0207 */
[----:B------:R-:W-:Y:S01]  /*cb70*/  LOP3.LUT R2, R7, R2, RZ, 0xfc, !PT ;  /* 0x0000000207027212 */ /* 0x000fe200078efcff */
[----:B------:R-:W-:Y:S06]  /*cb80*/  BRA `(.L_x_219) ;  /* 0x0000000000107947 */ /* 0x000fec0003800000 */
.L_x_218:
[----:B------:R-:W-:-:S04]  /*cb90*/  LOP3.LUT R2, R2, 0x80000000, RZ, 0xc0, !PT ;  /* 0x8000000002027812 */ /* 0x000fc800078ec0ff */
[----:B------:R-:W-:Y:S01]  /*cba0*/  LOP3.LUT R2, R2, 0x7f800000, RZ, 0xfc, !PT ;  /* 0x7f80000002027812 */ /* 0x000fe200078efcff */
[----:B------:R-:W-:Y:S06]  /*cbb0*/  BRA `(.L_x_219) ;  /* 0x0000000000047947 */ /* 0x000fec0003800000 */
.L_x_217:
[----:B------:R-:W-:-:S07]  /*cbc0*/  LEA R2, R51, R2, 0x17 ;  /* 0x0000000233027211 */ /* 0x000fce00078eb8ff */
.L_x_219:
[----:B------:R-:W-:Y:S05]  /*cbd0*/  BSYNC.RECONVERGENT B1 ;  /* 0x0000000000017941 */ /* 0x000fea0003800200 */
.L_x_216:
[----:B------:R-:W-:Y:S05]  /*cbe0*/  BRA `(.L_x_220) ;  /* 0x0000000000207947 */ /* 0x000fea0003800000 */
.L_x_215:
[----:B------:R-:W-:-:S04]  /*cbf0*/  LOP3.LUT R2, R45, 0x80000000, R2, 0x48, !PT ;  /* 0x800000002d027812 */ /* 0x000fc800078e4802 */
[----:B------:R-:W-:Y:S01]  /*cc00*/  LOP3.LUT R2, R2, 0x7f800000, RZ, 0xfc, !PT ;  /* 0x7f80000002027812 */ /* 0x000fe200078efcff */
[----:B------:R-:W-:Y:S06]  /*cc10*/  BRA `(.L_x_220) ;  /* 0x0000000000147947 */ /* 0x000fec0003800000 */
.L_x_214:
[----:B------:R-:W-:Y:S01]  /*cc20*/  LOP3.LUT R2, R45, 0x80000000, R2, 0x48, !PT ;  /* 0x800000002d027812 */ /* 0x000fe200078e4802 */
[----:B------:R-:W-:Y:S06]  /*cc30*/  BRA `(.L_x_220) ;  /* 0x00000000000c7947 */ /* 0x000fec0003800000 */
.L_x_213:
[----:B------:R-:W0:Y:S01]  /*cc40*/  MUFU.RSQ R2, -QNAN ;  /* 0xffc0000000027908 */ /* 0x000e220000001400 */
[----:B------:R-:W-:Y:S05]  /*cc50*/  BRA `(.L_x_220) ;  /* 0x0000000000047947 */ /* 0x000fea0003800000 */
.L_x_212:
[----:B------:R-:W-:-:S07]  /*cc60*/  FADD.FTZ R2, R2, R15 ;  /* 0x0000000f02027221 */ /* 0x000fce0000010000 */
.L_x_220:
[----:B------:R-:W-:Y:S05]  /*cc70*/  BSYNC.RECONVERGENT B0 ;  /* 0x0000000000007941 */ /* 0x000fea0003800200 */
.L_x_210:
[----:B------:R-:W-:Y:S02]  /*cc80*/  HFMA2 R45, -RZ, RZ, 0, 0 ;  /* 0x00000000ff2d7431 */ /* 0x000fe400000001ff */
[----:B------:R-:W-:-:S04]  /*cc90*/  IMAD.MOV.U32 R44, RZ, RZ, R4 ;  /* 0x000000ffff2c7224 */ /* 0x000fc800078e0004 */
[----:B0-----:R-:W-:Y:S05]  /*cca0*/  RET.REL.NODEC R44 `(_Z8run_trajPfS_P17curandStateXORWOW) ;  /* 0xffffff302cd47950 */ /* 0x001fea0003c3ffff */
.L_x_221:
[----:B------:R-:W-:-:S00]  /*ccb0*/  BRA `(.L_x_221) ;  /* 0xfffffffc00fc7947 */ /* 0x000fc0000383ffff */
[----:B------:R-:W-:-:S00]  /*ccc0*/  NOP ;  /* 0x0000000000007918 */ /* 0x000fc00000000000 */
        /* <DEDUP_REMOVED lines=11> */
.L_x_494:


//--------------------- .text._Z11run_momentsPfS_S_S_P17curandStateXORWOW --------------------------
	.section	.text._Z11run_momentsPfS_S_S_P17curandStateXORWOW,"ax",@progbits
	.align	128
        .global         _Z11run_momentsPfS_S_S_P17curandStateXORWOW
        .type           _Z11run_momentsPfS_S_S_P17curandStateXORWOW,@function
        .size           _Z11run_momentsPfS_S_S_P17curandStateXORWOW,(.L_x_501 - _Z11run_momentsPfS_S_S_P17curandStateXORWOW)
        .other          _Z11run_momentsPfS_S_S_P17curandStateXORWOW,@"STO_CUDA_ENTRY STV_DEFAULT"
_Z11run_momentsPfS_S_S_P17curandStateXORWOW:
.text._Z11run_momentsPfS_S_S_P17curandStateXORWOW:
[----:B------:R-:W0:Y:S01]  /*0000*/  LDC R1, c[0x0][0x37c] ;  /* 0x0000df00ff017b82 */ /* 0x000e220000000800 */
[----:B------:R-:W1:Y:S07]  /*0010*/  S2R R3, SR_TID.X ;  /* 0x0000000000037919 */ /* 0x000e6e0000002100 */
[----:B------:R-:W1:Y:S01]  /*0020*/  S2UR UR4, SR_CTAID.X ;  /* 0x00000000000479c3 */ /* 0x000e620000002500 */
[----:B------:R-:W2:Y:S01]  /*0030*/  LDCU.64 UR8, c[0x0][0x358] ;  /* 0x00006b00ff0877ac */ /* 0x000ea20008000a00 */
[----:B0-----:R-:W-:-:S06]  /*0040*/  IADD3 R1, PT, PT, R1, -0x20, RZ ;  /* 0xffffffe001017810 */ /* 0x001fcc0007ffe0ff */
[----:B------:R-:W1:Y:S08]  /*0050*/  LDC R2, c[0x0][0x360] ;  /* 0x0000d800ff027b82 */ /* 0x000e700000000800 */
[----:B------:R-:W0:Y:S08]  /*0060*/  LDC.64 R36, c[0x0][0x380] ;  /* 0x0000e000ff247b82 */ /* 0x000e300000000a00 */
[----:B------:R-:W3:Y:S08]  /*0070*/  LDC.64 R34, c[0x0][0x388] ;  /* 0x0000e200ff227b82 */ /* 0x000ef00000000a00 */
[----:B------:R-:W4:Y:S01]  /*0080*/  LDC.64 R6, c[0x0][0x390] ;  /* 0x0000e400ff067b82 */ /* 0x000f220000000a00 */
[----:B-1----:R-:W-:Y:S01]  /*0090*/  IMAD R2, R2, UR4, R3 ;  /* 0x0000000402027c24 */ /* 0x002fe2000f8e0203 */
[----:B------:R-:W1:Y:S06]  /*00a0*/  LDCU UR4, c[0x3][0x84] ;  /* 0x00c01080ff0477ac */ /* 0x000e6c0008000800 */
[----:B------:R-:W1:Y:S01]  /*00b0*/  LDC.64 R10, c[0x0][0x3a0] ;  /* 0x0000e800ff0a7b82 */ /* 0x000e620000000a00 */
[C---:B0-----:R-:W-:Y:S01]  /*00c0*/  IMAD.WIDE.U32 R36, R2.reuse, 0x4, R36 ;  /* 0x0000000402247825 */ /* 0x041fe200078e0024 */
[----:B------:R-:W0:Y:S04]  /*00d0*/  LDCU UR5, c[0x3][0x64] ;  /* 0x00c00c80ff0577ac */ /* 0x000e280008000800 */
[----:B--2---:R-:W5:Y:S01]  /*00e0*/  LDG.E R39, desc[UR8][R36.64] ;  /* 0x0000000824277981 */ /* 0x004f62000c1e1900 */
[----:B------:R-:W2:Y:S01]  /*00f0*/  LDCU.64 UR6, c[0x3][0x58] ;  /* 0x00c00b00ff0677ac */ /* 0x000ea20008000a00 */
[C---:B---3--:R-:W-:Y:S01]  /*0100*/  IMAD.WIDE.U32 R34, R2.reuse, 0x4, R34 ;  /* 0x0000000402227825 */ /* 0x048fe200078e0022 */
[----:B------:R-:W3:Y:S04]  /*0110*/  LDCU.64 UR10, c[0x3][0x68] ;  /* 0x00c00d00ff0a77ac */ /* 0x000ee80008000a00 */
[----:B------:R-:W5:Y:S01]  /*0120*/  LDG.E R0, desc[UR8][R34.64] ;  /* 0x0000000822007981 */ /* 0x000f62000c1e1900 */
[----:B------:R-:W0:Y:S01]  /*0130*/  LDCU UR12, c[0x3][0x70] ;  /* 0x00c00e00ff0c77ac */ /* 0x000e220008000800 */
[----:B----4-:R-:W-:Y:S01]  /*0140*/  IMAD.WIDE.U32 R6, R2, 0x4, R6 ;  /* 0x0000000402067825 */ /* 0x010fe200078e0006 */
[----:B-1----:R-:W-:-:S04]  /*0150*/  UISETP.NE.U32.AND UP0, UPT, UR4, URZ, UPT ;  /* 0x000000ff0400728c */ /* 0x002fc8000bf05070 */
[----:B------:R2:W5:Y:S01]  /*0160*/  LDG.E R45, desc[UR8][R6.64] ;  /* 0x00000008062d7981 */ /* 0x000562000c1e1900 */
[----:B------:R-:W-:-:S05]  /*0170*/  IMAD.WIDE.U32 R10, R2, 0x30, R10 ;  /* 0x00000030020a7825 */ /* 0x000fca00078e000a */
[----:B------:R-:W5:Y:S01]  /*0180*/  LDG.E R5, desc[UR8][R10.64+0x20] ;  /* 0x000020080a057981 */ /* 0x000f62000c1e1900 */
[----:B---3--:R-:W-:Y:S01]  /*0190*/  IMAD.U32 R8, RZ, RZ, UR10 ;  /* 0x0000000aff087e24 */ /* 0x008fe2000f8e00ff */
[----:B--2---:R-:W-:Y:S01]  /*01a0*/  MOV R7, UR7 ;  /* 0x0000000700077c02 */ /* 0x004fe20008000f00 */
[----:B------:R-:W-:Y:S01]  /*01b0*/  IMAD.U32 R6, RZ, RZ, UR6 ;  /* 0x00000006ff067e24 */ /* 0x000fe2000f8e00ff */
[----:B------:R-:W5:Y:S01]  /*01c0*/  LDG.E.64 R32, desc[UR8][R10.64+0x28] ;  /* 0x000028080a207981 */ /* 0x000f62000c1e1b00 */
[----:B------:R-:W-:-:S03]  /*01d0*/  MOV R9, UR11 ;  /* 0x0000000b00097c02 */ /* 0x000fc60008000f00 */
[----:B------:R-:W5:Y:S04]  /*01e0*/  LDG.E.64 R30, desc[UR8][R10.64] ;  /* 0x000000080a1e7981 */ /* 0x000f68000c1e1b00 */
[----:B------:R-:W5:Y:S04]  /*01f0*/  LDG.E.64 R28, desc[UR8][R10.64+0x8] ;  /* 0x000008080a1c7981 */ /* 0x000f68000c1e1b00 */
[----:B------:R-:W5:Y:S04]  /*0200*/  LDG.E.64 R26, desc[UR8][R10.64+0x10] ;  /* 0x000010080a1a7981 */ /* 0x000f68000c1e1b00 */
[----:B------:R0:W5:Y:S02]  /*0210*/  LDG.E.64 R24, desc[UR8][R10.64+0x18] ;  /* 0x000018080a187981 */ /* 0x000164000c1e1b00 */
[----:B0-----:R-:W-:Y:S01]  /*0220*/  IMAD.U32 R11, RZ, RZ, UR5 ;  /* 0x00000005ff0b7e24 */ /* 0x001fe2000f8e00ff */
[----:B------:R-:W-:Y:S01]  /*0230*/  MOV R10, UR12 ;  /* 0x0000000c000a7c02 */ /* 0x000fe20008000f00 */
[----:B------:R-:W-:Y:S06]  /*0240*/  BRA.U UP0, `(.L_x_222) ;  /* 0x0000000100587547 */ /* 0x000fec000b800000 */
[----:B------:R-:W0:Y:S02]  /*0250*/  LDCU UR4, c[0x3][0x80] ;  /* 0x00c01000ff0477ac */ /* 0x000e240008000800 */
[----:B0-----:R-:W0:Y:S01]  /*0260*/  I2F.U32.RP R3, UR4 ;  /* 0x0000000400037d06 */ /* 0x001e220008209000 */
[----:B------:R-:W-:-:S07]  /*0270*/  ISETP.NE.U32.AND P2, PT, RZ, UR4, PT ;  /* 0x00000004ff007c0c */ /* 0x000fce000bf45070 */
[----:B0-----:R-:W0:Y:S02]  /*0280*/  MUFU.RCP R3, R3 ;  /* 0x0000000300037308 */ /* 0x001e240000001000 */
[----:B0-----:R-:W-:Y:S02]  /*0290*/  VIADD R12, R3, 0xffffffe ;  /* 0x0ffffffe030c7836 */ /* 0x001fe40000000000 */
[----:B------:R-:W-:-:S04]  /*02a0*/  IMAD.MOV.U32 R3, RZ, RZ, RZ ;  /* 0x000000ffff037224 */ /* 0x000fc800078e00ff */
[----:B------:R0:W1:Y:S02]  /*02b0*/  F2I.FTZ.U32.TRUNC.NTZ R13, R12 ;  /* 0x0000000c000d7305 */ /* 0x000064000021f000 */
[----:B0-----:R-:W-:Y:S01]  /*02c0*/  IMAD.MOV.U32 R12, RZ, RZ, RZ ;  /* 0x000000ffff0c7224 */ /* 0x001fe200078e00ff */
[----:B-1----:R-:W-:-:S05]  /*02d0*/  IADD3 R15, PT, PT, RZ, -R13, RZ ;  /* 0x8000000dff0f7210 */ /* 0x002fca0007ffe0ff */
[----:B------:R-:W-:-:S04]  /*02e0*/  IMAD R15, R15, UR4, RZ ;  /* 0x000000040f0f7c24 */ /* 0x000fc8000f8e02ff */
[----:B------:R-:W-:-:S06]  /*02f0*/  IMAD.HI.U32 R13, R13, R15, R12 ;  /* 0x0000000f0d0d7227 */ /* 0x000fcc00078e000c */
[----:B------:R-:W-:-:S05]  /*0300*/  IMAD.HI.U32 R13, R13, R2, RZ ;  /* 0x000000020d0d7227 */ /* 0x000fca00078e00ff */
[----:B------:R-:W-:-:S05]  /*0310*/  IADD3 R15, PT, PT, -R13, RZ, RZ ;  /* 0x000000ff0d0f7210 */ /* 0x000fca0007ffe1ff */
[----:B------:R-:W-:-:S05]  /*0320*/  IMAD R2, R15, UR4, R2 ;  /* 0x000000040f027c24 */ /* 0x000fca000f8e0202 */
[----:B------:R-:W-:-:S13]  /*0330*/  ISETP.GE.U32.AND P0, PT, R2, UR4, PT ;  /* 0x0000000402007c0c */ /* 0x000fda000bf06070 */
[----:B------:R-:W-:Y:S01]  /*0340*/  @P0 VIADD R2, R2, -UR4 ;  /* 0x8000000402020c36 */ /* 0x000fe20008000000 */
[----:B------:R-:W-:-:S04]  /*0350*/  @P0 IADD3 R13, PT, PT, R13, 0x1, RZ ;  /* 0x000000010d0d0810 */ /* 0x000fc80007ffe0ff */
[----:B------:R-:W-:-:S13]  /*0360*/  ISETP.GE.U32.AND P1, PT, R2, UR4, PT ;  /* 0x0000000402007c0c */ /* 0x000fda000bf26070 */
[----:B------:R-:W-:Y:S01]  /*0370*/  @P1 VIADD R13, R13, 0x1 ;  /* 0x000000010d0d1836 */ /* 0x000fe20000000000 */
[----:B------:R-:W-:-:S04]  /*0380*/  @!P2 LOP3.LUT R13, RZ, UR4, RZ, 0x33, !PT ;  /* 0x00000004ff0dac12 */ /* 0x000fc8000f8e33ff */
[----:B------:R-:W-:Y:S01]  /*0390*/  MOV R2, R13 ;  /* 0x0000000d00027202 */ /* 0x000fe20000000f00 */
[----:B------:R-:W-:Y:S06]  /*03a0*/  BRA `(.L_x_223) ;  /* 0x0000000000107947 */ /* 0x000fec0003800000 */
.L_x_222:
[----:B------:R-:W-:-:S07]  /*03b0*/  MOV R4, 0x3d0 ;  /* 0x000003d000047802 */ /* 0x000fce0000000f00 */
[----:B-----5:R-:W-:Y:S05]  /*03c0*/  CALL.REL.NOINC `($__internal_6_$__cuda_sm20_div_s64) ;  /* 0x000000d000d87944 */ /* 0x020fea0003c00000 */
[----:B------:R-:W-:Y:S01]  /*03d0*/  MOV R2, R12 ;  /* 0x0000000c00027202 */ /* 0x000fe20000000f00 */
[----:B------:R-:W-:-:S07]  /*03e0*/  IMAD.MOV.U32 R3, RZ, RZ, R13 ;  /* 0x000000ffff037224 */ /* 0x000fce00078e000d */
.L_x_223:
[----:B------:R-:W0:Y:S01]  /*03f0*/  LDCU UR7, c[0x3][0x9c] ;  /* 0x00c01380ff0777ac */ /* 0x000e220008000800 */
[----:B------:R-:W-:Y:S01]  /*0400*/  BSSY.RECONVERGENT B0, `(.L_x_224) ;  /* 0x000001d000007945 */ /* 0x000fe20003800200 */
[----:B0-----:R-:W-:-:S06]  /*0410*/  USHF.R.S32.HI UR6, URZ, 0x1f, UR7 ;  /* 0x0000001fff067899 */ /* 0x001fcc0008011407 */
[----:B------:R-:W-:-:S04]  /*0420*/  LOP3.LUT R4, R3, UR6, RZ, 0xfc, !PT ;  /* 0x0000000603047c12 */ /* 0x000fc8000f8efcff */
[----:B------:R-:W-:-:S13]  /*0430*/  ISETP.NE.U32.AND P0, PT, R4, RZ, PT ;  /* 0x000000ff0400720c */ /* 0x000fda0003f05070 */
[----:B------:R-:W-:Y:S05]  /*0440*/  @P0 BRA `(.L_x_225) ;  /* 0x00000000004c0947 */ /* 0x000fea0003800000 */
[----:B------:R-:W0:Y:S01]  /*0450*/  I2F.U32.RP R3, UR7 ;  /* 0x0000000700037d06 */ /* 0x000e220008209000 */
[----:B------:R-:W-:-:S07]  /*0460*/  ISETP.NE.U32.AND P1, PT, RZ, UR7, PT ;  /* 0x00000007ff007c0c */ /* 0x000fce000bf25070 */
[----:B0-----:R-:W0:Y:S02]  /*0470*/  MUFU.RCP R3, R3 ;  /* 0x0000000300037308 */ /* 0x001e240000001000 */
[----:B0-----:R-:W-:Y:S02]  /*0480*/  IADD3 R12, PT, PT, R3, 0xffffffe, RZ ;  /* 0x0ffffffe030c7810 */ /* 0x001fe40007ffe0ff */
[----:B------:R-:W-:-:S04]  /*0490*/  MOV R3, RZ ;  /* 0x000000ff00037202 */ /* 0x000fc80000000f00 */
[----:B------:R0:W1:Y:S02]  /*04a0*/  F2I.FTZ.U32.TRUNC.NTZ R13, R12 ;  /* 0x0000000c000d7305 */ /* 0x000064000021f000 */
[----:B0-----:R-:W-:Y:S02]  /*04b0*/  HFMA2 R12, -RZ, RZ, 0, 0 ;  /* 0x00000000ff0c7431 */ /* 0x001fe400000001ff */
[----:B-1----:R-:W-:-:S04]  /*04c0*/  IMAD.MOV R15, RZ, RZ, -R13 ;  /* 0x000000ffff0f7224 */ /* 0x002fc800078e0a0d */
[----:B------:R-:W-:-:S04]  /*04d0*/  IMAD R15, R15, UR7, RZ ;  /* 0x000000070f0f7c24 */ /* 0x000fc8000f8e02ff */
[----:B------:R-:W-:-:S06]  /*04e0*/  IMAD.HI.U32 R13, R13, R15, R12 ;  /* 0x0000000f0d0d7227 */ /* 0x000fcc00078e000c */
[----:B------:R-:W-:-:S04]  /*04f0*/  IMAD.HI.U32 R13, R13, R2, RZ ;  /* 0x000000020d0d7227 */ /* 0x000fc800078e00ff */
[----:B------:R-:W-:-:S04]  /*0500*/  IMAD.MOV R13, RZ, RZ, -R13 ;  /* 0x000000ffff0d7224 */ /* 0x000fc800078e0a0d */
[----:B------:R-:W-:-:S05]  /*0510*/  IMAD R2, R13, UR7, R2 ;  /* 0x000000070d027c24 */ /* 0x000fca000f8e0202 */
[----:B------:R-:W-:-:S13]  /*0520*/  ISETP.GE.U32.AND P0, PT, R2, UR7, PT ;  /* 0x0000000702007c0c */ /* 0x000fda000bf06070 */
[----:B------:R-:W-:-:S04]  /*0530*/  @P0 IADD3 R2, PT, PT, R2, -UR7, RZ ;  /* 0x8000000702020c10 */ /* 0x000fc8000fffe0ff */
[----:B------:R-:W-:-:S13]  /*0540*/  ISETP.GE.U32.AND P0, PT, R2, UR7, PT ;  /* 0x0000000702007c0c */ /* 0x000fda000bf06070 */
[----:B------:R-:W-:Y:S01]  /*0550*/  @P0 VIADD R2, R2, -UR7 ;  /* 0x8000000702020c36 */ /* 0x000fe20008000000 */
[----:B------:R-:W-:Y:S01]  /*0560*/  @!P1 LOP3.LUT R2, RZ, UR7, RZ, 0x33, !PT ;  /* 0x00000007ff029c12 */ /* 0x000fe2000f8e33ff */
[----:B------:R-:W-:Y:S06]  /*0570*/  BRA `(.L_x_226) ;  /* 0x0000000000147947 */ /* 0x000fec0003800000 */
.L_x_225:
[----:B------:R-:W-:Y:S01]  /*0580*/  IMAD.MOV.U32 R4, RZ, RZ, R2 ;  /* 0x000000ffff047224 */ /* 0x000fe200078e0002 */
[----:B------:R-:W-:-:S07]  /*0590*/  MOV R2, 0x5b0 ;  /* 0x000005b000027802 */ /* 0x000fce0000000f00 */
[----:B-----5:R-:W-:Y:S05]  /*05a0*/  CALL.REL.NOINC `($__internal_9_$__cuda_sm20_rem_s64) ;  /* 0x000000dc00107944 */ /* 0x020fea0003c00000 */
[----:B------:R-:W-:Y:S01]  /*05b0*/  MOV R2, R4 ;  /* 0x0000000400027202 */ /* 0x000fe20000000f00 */
[----:B------:R-:W-:-:S07]  /*05c0*/  IMAD.MOV.U32 R3, RZ, RZ, R13 ;  /* 0x000000ffff037224 */ /* 0x000fce00078e000d */
.L_x_226:
[----:B------:R-:W-:Y:S05]  /*05d0*/  BSYNC.RECONVERGENT B0 ;  /* 0x0000000000007941 */ /* 0x000fea0003800200 */
.L_x_224:
[----:B------:R-:W0:Y:S02]  /*05e0*/  LDCU.64 UR4, c[0x0][0x398] ;  /* 0x00007300ff0477ac */ /* 0x000e240008000a00 */
[C---:B0-----:R-:W-:Y:S01]  /*05f0*/  LEA R16, P0, R2.reuse, UR4, 0x2 ;  /* 0x0000000402107c11 */ /* 0x041fe2000f8010ff */
[----:B------:R-:W0:Y:S03]  /*0600*/  LDCU.U8 UR4, c[0x3][0x98] ;  /* 0x00c01300ff0477ac */ /* 0x000e260008000000 */
[----:B------:R-:W-:-:S05]  /*0610*/  LEA.HI.X R17, R2, UR5, R3, 0x2, P0 ;  /* 0x0000000502117c11 */ /* 0x000fca00080f1403 */
[----:B------:R1:W5:Y:S01]  /*0620*/  LDG.E R16, desc[UR8][R16.64] ;  /* 0x0000000810107981 */ /* 0x000362000c1e1900 */
[----:B0-----:R-:W-:-:S04]  /*0630*/  UPRMT UR4, UR4, 0x9910, URZ ;  /* 0x0000991004047896 */ /* 0x001fc800080000ff */
[----:B------:R-:W-:-:S09]  /*0640*/  UISETP.GT.AND UP0, UPT, UR4, 0x6b, UPT ;  /* 0x0000006b0400788c */ /* 0x000fd2000bf04270 */
[----:B-1----:R-:W-:Y:S05]  /*0650*/  BRA.U UP0, `(.L_x_227) ;  /* 0x0000000900907547 */ /* 0x002fea000b800000 */
[----:B------:R-:W-:-:S09]  /*0660*/  UISETP.GT.AND UP0, UPT, UR4, 0x65, UPT ;  /* 0x000000650400788c */ /* 0x000fd2000bf04270 */
[----:B------:R-:W-:Y:S05]  /*0670*/  BRA.U UP0, `(.L_x_228) ;  /* 0x0000000100407547 */ /* 0x000fea000b800000 */
[----:B------:R-:W0:Y:S01]  /*0680*/  LDCU.64 UR6, c[0x3][0x48] ;  /* 0x00c00900ff0677ac */ /* 0x000e220008000a00 */
[----:B-----5:R-:W-:Y:S01]  /*0690*/  MOV R12, R16 ;  /* 0x00000010000c7202 */ /* 0x020fe20000000f00 */
[----:B------:R-:W1:Y:S01]  /*06a0*/  LDCU UR5, c[0x3][0x50] ;  /* 0x00c00a00ff0577ac */ /* 0x000e620008000800 */
[----:B------:R-:W-:Y:S01]  /*06b0*/  UISETP.NE.AND UP0, UPT, UR4, 0x44, UPT ;  /* 0x000000440400788c */ /* 0x000fe2000bf05270 */
[----:B0-----:R-:W-:Y:S01]  /*06c0*/  IMAD.U32 R13, RZ, RZ, UR6 ;  /* 0x00000006ff0d7e24 */ /* 0x001fe2000f8e00ff */
[----:B------:R-:W-:Y:S01]  /*06d0*/  MOV R15, UR7 ;  /* 0x00000007000f7c02 */ /* 0x000fe20008000f00 */
[----:B-1----:R-:W-:-:S06]  /*06e0*/  IMAD.U32 R14, RZ, RZ, UR5 ;  /* 0x00000005ff0e7e24 */ /* 0x002fcc000f8e00ff */
[----:B------:R-:W-:Y:S05]  /*06f0*/  BRA.U !UP0, `(.L_x_229) ;  /* 0x0000001508e47547 */ /* 0x000fea000b800000 */
[----:B------:R-:W0:Y:S01]  /*0700*/  LDCU UR6, c[0x3][0x54] ;  /* 0x00c00a80ff0677ac */ /* 0x000e220008000800 */
[----:B------:R-:W-:Y:S01]  /*0710*/  MOV R15, UR7 ;  /* 0x00000007000f7c02 */ /* 0x000fe20008000f00 */
[----:B------:R-:W-:Y:S01]  /*0720*/  IMAD.MOV.U32 R13, RZ, RZ, R16 ;  /* 0x000000ffff0d7224 */ /* 0x000fe200078e0010 */
[----:B------:R-:W-:Y:S01]  /*0730*/  MOV R14, UR5 ;  /* 0x00000005000e7c02 */ /* 0x000fe20008000f00 */
[----:B------:R-:W-:Y:S01]  /*0740*/  UISETP.NE.AND UP0, UPT, UR4, 0x61, UPT ;  /* 0x000000610400788c */ /* 0x000fe2000bf05270 */
[----:B0-----:R-:W-:-:S08]  /*0750*/  IMAD.U32 R12, RZ, RZ, UR6 ;  /* 0x00000006ff0c7e24 */ /* 0x001fd0000f8e00ff */
[----:B------:R-:W-:Y:S05]  /*0760*/  BRA.U !UP0, `(.L_x_229) ;  /* 0x0000001508c87547 */ /* 0x000fea000b800000 */
[----:B------:R-:W-:Y:S05]  /*0770*/  BRA `(.L_x_230) ;  /* 0x00000010001c7947 */ /* 0x000fea0003800000 */
.L_x_228:
        /* <DEDUP_REMOVED lines=8> */
[----:B------:R-:W-:-:S09]  /*0800*/  UISETP.NE.AND UP0, UPT, UR4, 0x69, UPT ;  /* 0x000000690400788c */ /* 0x000fd2000bf05270 */
[----:B------:R-:W-:Y:S05]  /*0810*/  BRA.U !UP0, `(.L_x_231) ;  /* 0x0000000508147547 */ /* 0x000fea000b800000 */
[----:B------:R-:W-:-:S09]  /*0820*/  UISETP.NE.AND UP0, UPT, UR4, 0x6a, UPT ;  /* 0x0000006a0400788c */ /* 0x000fd2000bf05270 */
[----:B------:R-:W-:Y:S05]  /*0830*/  BRA.U UP0, `(.L_x_230) ;  /* 0x0000000d00ec7547 */ /* 0x000fea000b800000 */
[----:B------:R-:W0:Y:S02]  /*0840*/  LDCU UR4, c[0x3][0x74] ;  /* 0x00c00e80ff0477ac */ /* 0x000e240008000800 */
[----:B0-----:R-:W-:-:S09]  /*0850*/  UISETP.NE.AND UP0, UPT, UR4, 0x1, UPT ;  /* 0x000000010400788c */ /* 0x001fd2000bf05270 */
[----:B------:R-:W-:Y:S05]  /*0860*/  BRA.U UP0, `(.L_x_232) ;  /* 0x0000000100687547 */ /* 0x000fea000b800000 */
[----:B------:R-:W0:Y:S01]  /*0870*/  LDC R13, c[0x3][0x70] ;  /* 0x00c01c00ff0d7b82 */ /* 0x000e220000000800 */
[----:B------:R-:W1:Y:S01]  /*0880*/  LDCU UR4, c[0x3][0x6c] ;  /* 0x00c00d80ff0477ac */ /* 0x000e620008000800 */
[----:B------:R-:W-:Y:S01]  /*0890*/  BSSY.RECONVERGENT B2, `(.L_x_233) ;  /* 0x000000f000027945 */ /* 0x000fe20003800200 */
[----:B-1----:R-:W-:Y:S01]  /*08a0*/  FMUL R2, R16, -UR4 ;  /* 0x8000000410027c20 */ /* 0x002fe20008400000 */
[----:B0-----:R-:W0:Y:S08]  /*08b0*/  MUFU.RCP R3, R13 ;  /* 0x0000000d00037308 */ /* 0x001e300000001000 */
[----:B------:R-:W1:Y:S01]  /*08c0*/  FCHK P0, R2, R13 ;  /* 0x0000000d02007302 */ /* 0x000e620000000000 */
[----:B0-----:R-:W-:-:S04]  /*08d0*/  FFMA R4, R3, -R13, 1 ;  /* 0x3f80000003047423 */ /* 0x001fc8000000080d */
[----:B------:R-:W-:-:S04]  /*08e0*/  FFMA R3, R3, R4, R3 ;  /* 0x0000000403037223 */ /* 0x000fc80000000003 */
[----:B------:R-:W-:-:S04]  /*08f0*/  FFMA R4, R2, R3, RZ ;  /* 0x0000000302047223 */ /* 0x000fc800000000ff */
[----:B------:R-:W-:-:S04]  /*0900*/  FFMA R8, R4, -R13, R2 ;  /* 0x8000000d04087223 */ /* 0x000fc80000000002 */
[----:B------:R-:W-:Y:S01]  /*0910*/  FFMA R11, R3, R8, R4 ;  /* 0x00000008030b7223 */ /* 0x000fe20000000004 */
[----:B-1----:R-:W-:Y:S06]  /*0920*/  @!P0 BRA `(.L_x_234) ;  /* 0x0000000000148947 */ /* 0x002fec0003800000 */
[----:B------:R-:W0:Y:S01]  /*0930*/  LDCU UR4, c[0x3][0x70] ;  /* 0x00c00e00ff0477ac */ /* 0x000e220008000800 */
[----:B------:R-:W-:Y:S02]  /*0940*/  MOV R4, 0x970 ;  /* 0x0000097000047802 */ /* 0x000fe40000000f00 */
[----:B0-----:R-:W-:-:S07]  /*0950*/  MOV R3, UR4 ;  /* 0x0000000400037c02 */ /* 0x001fce0008000f00 */
[----:B------:R-:W-:Y:S05]  /*0960*/  CALL.REL.NOINC `($__internal_11_$__cuda_sm3x_div_rn_noftz_f32_slowpath) ;  /* 0x000000dc00b07944 */ /* 0x000fea0003c00000 */
[----:B------:R-:W-:-:S07]  /*0970*/  IMAD.MOV.U32 R11, RZ, RZ, R2 ;  /* 0x000000ffff0b7224 */ /* 0x000fce00078e0002 */
.L_x_234:
[----:B------:R-:W-:Y:S05]  /*0980*/  BSYNC.RECONVERGENT B2 ;  /* 0x0000000000027941 */ /* 0x000fea0003800200 */
.L_x_233:
[----:B------:R-:W0:Y:S01]  /*0990*/  LDCU.64 UR4, c[0x3][0x48] ;  /* 0x00c00900ff0477ac */ /* 0x000e220008000a00 */
[----:B------:R-:W-:Y:S01]  /*09a0*/  MOV R8, R16 ;  /* 0x0000001000087202 */ /* 0x000fe20000000f00 */
[----:B------:R-:W1:Y:S01]  /*09b0*/  LDCU.64 UR6, c[0x3][0x50] ;  /* 0x00c00a00ff0677ac */ /* 0x000e620008000a00 */
[----:B0-----:R-:W-:Y:S01]  /*09c0*/  MOV R13, UR4 ;  /* 0x00000004000d7c02 */ /* 0x001fe20008000f00 */
[----:B------:R-:W-:Y:S01]  /*09d0*/  IMAD.U32 R15, RZ, RZ, UR5 ;  /* 0x00000005ff0f7e24 */ /* 0x000fe2000f8e00ff */
[----:B-1----:R-:W-:Y:S01]  /*09e0*/  MOV R14, UR6 ;  /* 0x00000006000e7c02 */ /* 0x002fe20008000f00 */
[----:B------:R-:W-:Y:S01]  /*09f0*/  IMAD.U32 R12, RZ, RZ, UR7 ;  /* 0x00000007ff0c7e24 */ /* 0x000fe2000f8e00ff */
[----:B------:R-:W-:Y:S06]  /*0a00*/  BRA `(.L_x_229) ;  /* 0x0000001400207947 */ /* 0x000fec0003800000 */
.L_x_232:
[----:B------:R-:W0:Y:S01]  /*0a10*/  LDCU UR4, c[0x3][0x60] ;  /* 0x00c00c00ff0477ac */ /* 0x000e220008000800 */
[----:B------:R-:W-:Y:S01]  /*0a20*/  IMAD.U32 R13, RZ, RZ, UR6 ;  /* 0x00000006ff0d7e24 */ /* 0x000fe2000f8e00ff */
[----:B------:R-:W-:Y:S01]  /*0a30*/  MOV R15, UR7 ;  /* 0x00000007000f7c02 */ /* 0x000fe20008000f00 */
[----:B------:R-:W-:Y:S01]  /*0a40*/  IMAD.U32 R12, RZ, RZ, UR5 ;  /* 0x00000005ff0c7e24 */ /* 0x000fe2000f8e00ff */
[----:B------:R-:W1:Y:S01]  /*0a50*/  LDCU UR10, c[0x3][0x50] ;  /* 0x00c00a00ff0a77ac */ /* 0x000e620008000800 */
[----:B------:R-:W-:Y:S02]  /*0a60*/  MOV R8, R16 ;  /* 0x0000001000087202 */ /* 0x000fe40000000f00 */
[----:B0-----:R-:W-:Y:S01]  /*0a70*/  FSETP.NEU.AND P0, PT, RZ, UR4, PT ;  /* 0x00000004ff007c0b */ /* 0x001fe2000bf0d000 */
[----:B-1----:R-:W-:-:S12]  /*0a80*/  IMAD.U32 R14, RZ, RZ, UR10 ;  /* 0x0000000aff0e7e24 */ /* 0x002fd8000f8e00ff */
[----:B------:R-:W-:Y:S05]  /*0a90*/  @!P0 BRA `(.L_x_229) ;  /* 0x0000001000fc8947 */ /* 0x000fea0003800000 */
[----:B------:R-:W0:Y:S01]  /*0aa0*/  LDC R11, c[0x3][0x70] ;  /* 0x00c01c00ff0b7b82 */ /* 0x000e220000000800 */
[----:B------:R-:W1:Y:S01]  /*0ab0*/  LDCU UR5, c[0x3][0x6c] ;  /* 0x00c00d80ff0577ac */ /* 0x000e620008000800 */
[----:B------:R-:W-:Y:S01]  /*0ac0*/  BSSY.RECONVERGENT B2, `(.L_x_235) ;  /* 0x0000011000027945 */ /* 0x000fe20003800200 */
[----:B-1----:R-:W-:Y:S01]  /*0ad0*/  FMUL R3, R16, UR5 ;  /* 0x0000000510037c20 */ /* 0x002fe20008400000 */
[----:B0-----:R-:W0:Y:S01]  /*0ae0*/  MUFU.RCP R4, R11 ;  /* 0x0000000b00047308 */ /* 0x001e220000001000 */
[----:B------:R-:W-:-:S04]  /*0af0*/  FADD R2, R11, UR5 ;  /* 0x000000050b027e21 */ /* 0x000fc80008000000 */
[----:B------:R-:W-:-:S04]  /*0b00*/  FFMA R8, R2, UR4, -R3 ;  /* 0x0000000402087c23 */ /* 0x000fc80008000803 */
        /* <DEDUP_REMOVED lines=8> */
[----:B------:R-:W-:Y:S02]  /*0b90*/  MOV R2, R8 ;  /* 0x0000000800027202 */ /* 0x000fe40000000f00 */
[----:B------:R-:W-:Y:S01]  /*0ba0*/  MOV R4, 0xbd0 ;  /* 0x00000bd000047802 */ /* 0x000fe20000000f00 */
[----:B0-----:R-:W-:-:S07]  /*0bb0*/  IMAD.U32 R3, RZ, RZ, UR4 ;  /* 0x00000004ff037e24 */ /* 0x001fce000f8e00ff */
[----:B------:R-:W-:Y:S05]  /*0bc0*/  CALL.REL.NOINC `($__internal_11_$__cuda_sm3x_div_rn_noftz_f32_slowpath) ;  /* 0x000000dc00187944 */ /* 0x000fea0003c00000 */
.L_x_236:
[----:B------:R-:W-:Y:S05]  /*0bd0*/  BSYNC.RECONVERGENT B2 ;  /* 0x0000000000027941 */ /* 0x000fea0003800200 */
.L_x_235:
[----:B------:R-:W0:Y:S01]  /*0be0*/  LDCU.64 UR4, c[0x3][0x48] ;  /* 0x00c00900ff0477ac */ /* 0x000e220008000a00 */
[----:B------:R-:W-:Y:S01]  /*0bf0*/  MOV R11, R2 ;  /* 0x00000002000b7202 */ /* 0x000fe20000000f00 */
[----:B------:R-:W-:Y:S01]  /*0c00*/  IMAD.MOV.U32 R8, RZ, RZ, R16 ;  /* 0x000000ffff087224 */ /* 0x000fe200078e0010 */
[----:B------:R-:W1:Y:S01]  /*0c10*/  LDCU.64 UR6, c[0x3][0x50] ;  /* 0x00c00a00ff0677ac */ /* 0x000e620008000a00 */
[----:B0-----:R-:W-:Y:S01]  /*0c20*/  MOV R13, UR4 ;  /* 0x00000004000d7c02 */ /* 0x001fe20008000f00 */
[----:B------:R-:W-:Y:S01]  /*0c30*/  IMAD.U32 R15, RZ, RZ, UR5 ;  /* 0x00000005ff0f7e24 */ /* 0x000fe2000f8e00ff */
[----:B-1----:R-:W-:Y:S01]  /*0c40*/  MOV R14, UR6 ;  /* 0x00000006000e7c02 */ /* 0x002fe20008000f00 */
[----:B------:R-:W-:Y:S01]  /*0c50*/  IMAD.U32 R12, RZ, RZ, UR7 ;  /* 0x00000007ff0c7e24 */ /* 0x000fe2000f8e00ff */
[----:B------:R-:W-:Y:S06]  /*0c60*/  BRA `(.L_x_229) ;  /* 0x0000001000887947 */ /* 0x000fec0003800000 */
.L_x_231:
        /* <DEDUP_REMOVED lines=20> */
.L_x_239:
[----:B------:R-:W-:Y:S05]  /*0db0*/  BSYNC.RECONVERGENT B2 ;  /* 0x0000000000027941 */ /* 0x000fea0003800200 */
.L_x_238:
        /* <DEDUP_REMOVED lines=8> */
.L_x_237:
        /* <DEDUP_REMOVED lines=28> */
.L_x_241:
[----:B------:R-:W-:Y:S05]  /*1000*/  BSYNC.RECONVERGENT B2 ;  /* 0x0000000000027941 */ /* 0x000fea0003800200 */
.L_x_240:
        /* <DEDUP_REMOVED lines=9> */
.L_x_227:
[----:B------:R-:W-:-:S09]  /*10a0*/  UISETP.GT.AND UP0, UPT, UR4, 0x6d, UPT ;  /* 0x0000006d0400788c */ /* 0x000fd2000bf04270 */
[----:B------:R-:W-:Y:S05]  /*10b0*/  BRA.U UP0, `(.L_x_242) ;  /* 0x00000005009c7547 */ /* 0x000fea000b800000 */
        /* <DEDUP_REMOVED lines=10> */
[----:B-1---5:R-:W-:Y:S01]  /*1160*/  FMUL R2, R16, -UR4 ;  /* 0x8000000410027c20 */ /* 0x022fe20008400000 */
        /* <DEDUP_REMOVED lines=13> */
.L_x_246:
[----:B------:R-:W-:Y:S05]  /*1240*/  BSYNC.RECONVERGENT B2 ;  /* 0x0000000000027941 */ /* 0x000fea0003800200 */
.L_x_245:
        /* <DEDUP_REMOVED lines=8> */
.L_x_244:
[----:B------:R-:W0:Y:S01]  /*12d0*/  LDCU UR4, c[0x3][0x60] ;  /* 0x00c00c00ff0477ac */ /* 0x000e220008000800 */
[----:B-----5:R-:W-:Y:S01]  /*12e0*/  IMAD.MOV.U32 R9, RZ, RZ, R16 ;  /* 0x000000ffff097224 */ /* 0x020fe200078e0010 */
[----:B------:R-:W1:Y:S01]  /*12f0*/  LDCU.64 UR6, c[0x3][0x48] ;  /* 0x00c00900ff0677ac */ /* 0x000e620008000a00 */
[----:B------:R-:W2:Y:S01]  /*1300*/  LDCU.64 UR10, c[0x3][0x50] ;  /* 0x00c00a00ff0a77ac */ /* 0x000ea20008000a00 */
[----:B0-----:R-:W-:Y:S01]  /*1310*/  FSETP.NEU.AND P0, PT, RZ, UR4, PT ;  /* 0x00000004ff007c0b */ /* 0x001fe2000bf0d000 */
[----:B-1----:R-:W-:Y:S01]  /*1320*/  IMAD.U32 R13, RZ, RZ, UR6 ;  /* 0x00000006ff0d7e24 */ /* 0x002fe2000f8e00ff */
[----:B------:R-:W-:Y:S01]  /*1330*/  MOV R15, UR7 ;  /* 0x00000007000f7c02 */ /* 0x000fe20008000f00 */
[----:B--2---:R-:W-:Y:S01]  /*1340*/  IMAD.U32 R14, RZ, RZ, UR10 ;  /* 0x0000000aff0e7e24 */ /* 0x004fe2000f8e00ff */
[----:B------:R-:W-:-:S09]  /*1350*/  MOV R12, UR11 ;  /* 0x0000000b000c7c02 */ /* 0x000fd20008000f00 */
[----:B------:R-:W-:Y:S05]  /*1360*/  @!P0 BRA `(.L_x_229) ;  /* 0x0000000800c88947 */ /* 0x000fea0003800000 */
[----:B------:R-:W0:Y:S01]  /*1370*/  LDC R9, c[0x3][0x64] ;  /* 0x00c01900ff097b82 */ /* 0x000e220000000800 */
[----:B------:R-:W-:Y:S07]  /*1380*/  BSSY.RECONVERGENT B2, `(.L_x_247) ;  /* 0x0000011000027945 */ /* 0x000fee0003800200 */
[----:B------:R-:W1:Y:S01]  /*1390*/  LDC R3, c[0x3][0x68] ;  /* 0x00c01a00ff037b82 */ /* 0x000e620000000800 */
[----:B0-----:R-:W-:-:S04]  /*13a0*/  FADD R9, -R9, UR4 ;  /* 0x0000000409097e21 */ /* 0x001fc80008000100 */
[----:B------:R-:W0:Y:S01]  /*13b0*/  MUFU.RCP R4, R9 ;  /* 0x0000000900047308 */ /* 0x000e220000001000 */
[----:B-1----:R-:W-:-:S04]  /*13c0*/  FADD R3, R3, -UR4 ;  /* 0x8000000403037e21 */ /* 0x002fc80008000000 */
[----:B------:R-:W-:-:S04]  /*13d0*/  FMUL R2, R16, R3 ;  /* 0x0000000310027220 */ /* 0x000fc80000400000 */
        /* <DEDUP_REMOVED lines=9> */
[----:B------:R-:W-:Y:S05]  /*1470*/  CALL.REL.NOINC `($__internal_11_$__cuda_sm3x_div_rn_noftz_f32_slowpath) ;  /* 0x000000d000ec7944 */ /* 0x000fea0003c00000 */
[----:B------:R-:W-:-:S07]  /*1480*/  IMAD.MOV.U32 R10, RZ, RZ, R2 ;  /* 0x000000ffff0a7224 */ /* 0x000fce00078e0002 */
.L_x_248:
[----:B------:R-:W-:Y:S05]  /*1490*/  BSYNC.RECONVERGENT B2 ;  /* 0x0000000000027941 */ /* 0x000fea0003800200 */
.L_x_247:
        /* <DEDUP_REMOVED lines=8> */
.L_x_243:
[----:B------:R-:W0:Y:S01]  /*1520*/  LDC R2, c[0x3][0x60] ;  /* 0x00c01800ff027b82 */ /* 0x000e220000000800 */
[----:B------:R-:W1:Y:S01]  /*1530*/  LDCU.64 UR4, c[0x3][0x48] ;  /* 0x00c00900ff0477ac */ /* 0x000e620008000a00 */
[----:B-----5:R-:W-:Y:S01]  /*1540*/  IMAD.MOV.U32 R7, RZ, RZ, R16 ;  /* 0x000000ffff077224 */ /* 0x020fe200078e0010 */
[----:B------:R-:W2:Y:S01]  /*1550*/  LDCU.64 UR6, c[0x3][0x50] ;  /* 0x00c00a00ff0677ac */ /* 0x000ea20008000a00 */
[----:B-1----:R-:W-:Y:S01]  /*1560*/  IMAD.U32 R13, RZ, RZ, UR4 ;  /* 0x00000004ff0d7e24 */ /* 0x002fe2000f8e00ff */
[----:B------:R-:W-:Y:S01]  /*1570*/  MOV R15, UR5 ;  /* 0x00000005000f7c02 */ /* 0x000fe20008000f00 */
[----:B--2---:R-:W-:Y:S01]  /*1580*/  IMAD.U32 R14, RZ, RZ, UR6 ;  /* 0x00000006ff0e7e24 */ /* 0x004fe2000f8e00ff */
[----:B0-----:R-:W-:Y:S02]  /*1590*/  FSETP.NEU.AND P0, PT, R2, RZ, PT ;  /* 0x000000ff0200720b */ /* 0x001fe40003f0d000 */
[----:B------:R-:W-:-:S11]  /*15a0*/  MOV R12, UR7 ;  /* 0x00000007000c7c02 */ /* 0x000fd60008000f00 */
[----:B------:R-:W-:Y:S05]  /*15b0*/  @!P0 BRA `(.L_x_229) ;  /* 0x0000000800348947 */ /* 0x000fea0003800000 */
[----:B------:R-:W0:Y:S01]  /*15c0*/  MUFU.RCP R3, R16 ;  /* 0x0000001000037308 */ /* 0x000e220000001000 */
[----:B------:R-:W-:Y:S01]  /*15d0*/  FMUL R2, R2, R2 ;  /* 0x0000000202027220 */ /* 0x000fe20000400000 */
[----:B------:R-:W-:Y:S06]  /*15e0*/  BSSY.RECONVERGENT B2, `(.L_x_249) ;  /* 0x000000c000027945 */ /* 0x000fec0003800200 */
        /* <DEDUP_REMOVED lines=11> */
.L_x_250:
[----:B------:R-:W-:Y:S05]  /*16a0*/  BSYNC.RECONVERGENT B2 ;  /* 0x0000000000027941 */ /* 0x000fea0003800200 */
.L_x_249:
        /* <DEDUP_REMOVED lines=8> */
.L_x_242:
[----:B------:R-:W-:-:S09]  /*1730*/  UISETP.NE.AND UP0, UPT, UR4, 0x6e, UPT ;  /* 0x0000006e0400788c */ /* 0x000fd2000bf05270 */
[----:B------:R-:W-:Y:S05]  /*1740*/  BRA.U !UP0, `(.L_x_251) ;  /* 0x0000000108c87547 */ /* 0x000fea000b800000 */
[----:B------:R-:W-:-:S09]  /*1750*/  UISETP.NE.AND UP0, UPT, UR4, 0x70, UPT ;  /* 0x000000700400788c */ /* 0x000fd2000bf05270 */
[----:B------:R-:W-:Y:S05]  /*1760*/  BRA.U !UP0, `(.L_x_252) ;  /* 0x00000001083c7547 */ /* 0x000fea000b800000 */
[----:B------:R-:W0:Y:S01]  /*1770*/  LDCU.64 UR6, c[0x3][0x50] ;  /* 0x00c00a00ff0677ac */ /* 0x000e220008000a00 */
[----:B-----5:R-:W-:Y:S01]  /*1780*/  IMAD.MOV.U32 R15, RZ, RZ, R16 ;  /* 0x000000ffff0f7224 */ /* 0x020fe200078e0010 */
[----:B------:R-:W1:Y:S01]  /*1790*/  LDCU UR5, c[0x3][0x48] ;  /* 0x00c00900ff0577ac */ /* 0x000e620008000800 */
[----:B------:R-:W-:Y:S01]  /*17a0*/  UISETP.NE.AND UP0, UPT, UR4, 0x77, UPT ;  /* 0x000000770400788c */ /* 0x000fe2000bf05270 */
[----:B0-----:R-:W-:Y:S01]  /*17b0*/  IMAD.U32 R14, RZ, RZ, UR6 ;  /* 0x00000006ff0e7e24 */ /* 0x001fe2000f8e00ff */
[----:B------:R-:W-:Y:S02]  /*17c0*/  MOV R12, UR7 ;  /* 0x00000007000c7c02 */ /* 0x000fe40008000f00 */
[----:B-1----:R-:W-:-:S05]  /*17d0*/  MOV R13, UR5 ;  /* 0x00000005000d7c02 */ /* 0x002fca0008000f00 */
[----:B------:R-:W-:Y:S05]  /*17e0*/  BRA.U !UP0, `(.L_x_229) ;  /* 0x0000000508a87547 */ /* 0x000fea000b800000 */
.L_x_230:
[----:B------:R-:W0:Y:S01]  /*17f0*/  LDCU.64 UR4, c[0x3][0x48] ;  /* 0x00c00900ff0477ac */ /* 0x000e220008000a00 */
[----:B------:R-:W1:Y:S01]  /*1800*/  LDCU.64 UR6, c[0x3][0x50] ;  /* 0x00c00a00ff0677ac */ /* 0x000e620008000a00 */
[----:B0-----:R-:W-:Y:S01]  /*1810*/  IMAD.U32 R13, RZ, RZ, UR4 ;  /* 0x00000004ff0d7e24 */ /* 0x001fe2000f8e00ff */
[----:B------:R-:W-:Y:S01]  /*1820*/  MOV R15, UR5 ;  /* 0x00000005000f7c02 */ /* 0x000fe20008000f00 */
[----:B-1----:R-:W-:Y:S01]  /*1830*/  IMAD.U32 R14, RZ, RZ, UR6 ;  /* 0x00000006ff0e7e24 */ /* 0x002fe2000f8e00ff */
[----:B------:R-:W-:Y:S01]  /*1840*/  MOV R12, UR7 ;  /* 0x00000007000c7c02 */ /* 0x000fe20008000f00 */
[----:B------:R-:W-:Y:S06]  /*1850*/  BRA `(.L_x_229) ;  /* 0x00000004008c7947 */ /* 0x000fec0003800000 */
.L_x_252:
        /* <DEDUP_REMOVED lines=24> */
.L_x_254:
[----:B------:R-:W-:Y:S05]  /*19e0*/  BSYNC.RECONVERGENT B2 ;  /* 0x0000000000027941 */ /* 0x000fea0003800200 */
.L_x_253:
        /* <DEDUP_REMOVED lines=8> */
.L_x_251:
        /* <DEDUP_REMOVED lines=16> */
[----:B------:R-:W-:Y:S01]  /*1b70*/  MOV R4, 0x1ba0 ;  /* 0x00001ba000047802 */ /* 0x000fe20000000f00 */
[----:B0-----:R-:W-:-:S07]  /*1b80*/  IMAD.U32 R3, RZ, RZ, UR4 ;  /* 0x00000004ff037e24 */ /* 0x001fce000f8e00ff */
[----:B------:R-:W-:Y:S05]  /*1b90*/  CALL.REL.NOINC `($__internal_11_$__cuda_sm3x_div_rn_noftz_f32_slowpath) ;  /* 0x000000cc00247944 */ /* 0x000fea0003c00000 */
[----:B------:R-:W-:-:S07]  /*1ba0*/  MOV R9, R2 ;  /* 0x0000000200097202 */ /* 0x000fce0000000f00 */
.L_x_257:
[----:B------:R-:W-:Y:S05]  /*1bb0*/  BSYNC.RECONVERGENT B2 ;  /* 0x0000000000027941 */ /* 0x000fea0003800200 */
.L_x_256:
[----:B------:R-:W0:Y:S01]  /*1bc0*/  LDCU.64 UR4, c[0x3][0x48] ;  /* 0x00c00900ff0477ac */ /* 0x000e220008000a00 */
[----:B------:R-:W-:Y:S01]  /*1bd0*/  IMAD.MOV.U32 R10, RZ, RZ, R16 ;  /* 0x000000ffff0a7224 */ /* 0x000fe200078e0010 */
[----:B------:R-:W1:Y:S01]  /*1be0*/  LDCU.64 UR6, c[0x3][0x50] ;  /* 0x00c00a00ff0677ac */ /* 0x000e620008000a00 */
[----:B0-----:R-:W-:Y:S01]  /*1bf0*/  IMAD.U32 R13, RZ, RZ, UR4 ;  /* 0x00000004ff0d7e24 */ /* 0x001fe2000f8e00ff */
[----:B------:R-:W-:Y:S01]  /*1c00*/  MOV R15, UR5 ;  /* 0x00000005000f7c02 */ /* 0x000fe20008000f00 */
[----:B-1----:R-:W-:Y:S01]  /*1c10*/  IMAD.U32 R14, RZ, RZ, UR6 ;  /* 0x00000006ff0e7e24 */ /* 0x002fe2000f8e00ff */
[----:B------:R-:W-:Y:S01]  /*1c20*/  MOV R12, UR7 ;  /* 0x00000007000c7c02 */ /* 0x000fe20008000f00 */
[----:B------:R-:W-:Y:S06]  /*1c30*/  BRA `(.L_x_229) ;  /* 0x0000000000947947 */ /* 0x000fec0003800000 */
.L_x_255:
[----:B------:R-:W0:Y:S01]  /*1c40*/  LDCU UR4, c[0x3][0x60] ;  /* 0x00c00c00ff0477ac */ /* 0x000e220008000800 */
[----:B-----5:R-:W-:Y:S01]  /*1c50*/  MOV R10, R16 ;  /* 0x00000010000a7202 */ /* 0x020fe20000000f00 */
[----:B------:R-:W1:Y:S01]  /*1c60*/  LDCU.64 UR6, c[0x3][0x48] ;  /* 0x00c00900ff0677ac */ /* 0x000e620008000a00 */
[----:B------:R-:W2:Y:S01]  /*1c70*/  LDCU.64 UR10, c[0x3][0x50] ;  /* 0x00c00a00ff0a77ac */ /* 0x000ea20008000a00 */
[----:B0-----:R-:W-:Y:S02]  /*1c80*/  FSETP.NEU.AND P0, PT, RZ, UR4, PT ;  /* 0x00000004ff007c0b */ /* 0x001fe4000bf0d000 */
[----:B-1----:R-:W-:Y:S01]  /*1c90*/  MOV R13, UR6 ;  /* 0x00000006000d7c02 */ /* 0x002fe20008000f00 */
[----:B------:R-:W-:Y:S01]  /*1ca0*/  IMAD.U32 R15, RZ, RZ, UR7 ;  /* 0x00000007ff0f7e24 */ /* 0x000fe2000f8e00ff */
[----:B--2---:R-:W-:Y:S01]  /*1cb0*/  MOV R14, UR10 ;  /* 0x0000000a000e7c02 */ /* 0x004fe20008000f00 */
[----:B------:R-:W-:-:S08]  /*1cc0*/  IMAD.U32 R12, RZ, RZ, UR11 ;  /* 0x0000000bff0c7e24 */ /* 0x000fd0000f8e00ff */
        /* <DEDUP_REMOVED lines=17> */
[----:B------:R-:W-:Y:S05]  /*1de0*/  CALL.REL.NOINC `($__internal_11_$__cuda_sm3x_div_rn_noftz_f32_slowpath) ;  /* 0x000000c800907944 */ /* 0x000fea0003c00000 */
[----:B------:R-:W-:-:S07]  /*1df0*/  MOV R3, R2 ;  /* 0x0000000200037202 */ /* 0x000fce0000000f00 */
.L_x_259:
[----:B------:R-:W-:Y:S05]  /*1e00*/  BSYNC.RECONVERGENT B2 ;  /* 0x0000000000027941 */ /* 0x000fea0003800200 */
.L_x_258:
[----:B------:R-:W0:Y:S01]  /*1e10*/  LDCU.64 UR4, c[0x3][0x48] ;  /* 0x00c00900ff0477ac */ /* 0x000e220008000a00 */
[----:B------:R-:W-:Y:S01]  /*1e20*/  IMAD.MOV.U32 R9, RZ, RZ, R3 ;  /* 0x000000ffff097224 */ /* 0x000fe200078e0003 */
[----:B------:R-:W-:Y:S01]  /*1e30*/  MOV R10, R16 ;  /* 0x00000010000a7202 */ /* 0x000fe20000000f00 */
[----:B------:R-:W1:Y:S01]  /*1e40*/  LDCU.64 UR6, c[0x3][0x50] ;  /* 0x00c00a00ff0677ac */ /* 0x000e620008000a00 */
[----:B0-----:R-:W-:Y:S01]  /*1e50*/  IMAD.U32 R13, RZ, RZ, UR4 ;  /* 0x00000004ff0d7e24 */ /* 0x001fe2000f8e00ff */
[----:B------:R-:W-:Y:S01]  /*1e60*/  MOV R15, UR5 ;  /* 0x00000005000f7c02 */ /* 0x000fe20008000f00 */
[----:B-1----:R-:W-:Y:S01]  /*1e70*/  IMAD.U32 R14, RZ, RZ, UR6 ;  /* 0x00000006ff0e7e24 */ /* 0x002fe2000f8e00ff */
[----:B------:R-:W-:-:S07]  /*1e80*/  MOV R12, UR7 ;  /* 0x00000007000c7c02 */ /* 0x000fce0008000f00 */
.L_x_229:
[----:B------:R-:W-:Y:S01]  /*1e90*/  FSETP.NEU.AND P0, PT, R11, RZ, PT ;  /* 0x000000ff0b00720b */ /* 0x000fe20003f0d000 */
[----:B------:R-:W-:-:S12]  /*1ea0*/  BSSY.RECONVERGENT B2, `(.L_x_260) ;  /* 0x0000047000027945 */ /* 0x000fd80003800200 */
[----:B------:R-:W-:Y:S05]  /*1eb0*/  @!P0 BRA `(.L_x_261) ;  /* 0x0000000000d08947 */ /* 0x000fea0003800000 */
[----:B------:R-:W-:Y:S01]  /*1ec0*/  VIADD R2, R9, 0x1800000 ;  /* 0x0180000009027836 */ /* 0x000fe20000000000 */
[----:B------:R-:W-:Y:S04]  /*1ed0*/  BSSY.RECONVERGENT B0, `(.L_x_262) ;  /* 0x000000d000007945 */ /* 0x000fe80003800200 */
[----:B------:R-:W-:-:S04]  /*1ee0*/  LOP3.LUT R2, R2, 0x7f800000, RZ, 0xc0, !PT ;  /* 0x7f80000002027812 */ /* 0x000fc800078ec0ff */
[----:B------:R-:W-:-:S13]  /*1ef0*/  ISETP.GT.U32.AND P0, PT, R2, 0x1ffffff, PT ;  /* 0x01ffffff0200780c */ /* 0x000fda0003f04070 */
[----:B------:R-:W-:Y:S05]  /*1f00*/  @P0 BRA `(.L_x_263) ;  /* 0x0000000000140947 */ /* 0x000fea0003800000 */
[----:B------:R-:W-:Y:S02]  /*1f10*/  MOV R3, R9 ;  /* 0x0000000900037202 */ /* 0x000fe40000000f00 */
[----:B------:R-:W-:-:S07]  /*1f20*/  MOV R18, 0x1f40 ;  /* 0x00001f4000127802 */ /* 0x000fce0000000f00 */
[----:B-----5:R-:W-:Y:S05]  /*1f30*/  CALL.REL.NOINC `($__internal_8_$__cuda_sm20_rcp_rn_f32_slowpath) ;  /* 0x000000bc00d87944 */ /* 0x020fea0003c00000 */
[----:B------:R-:W-:Y:S01]  /*1f40*/  IMAD.MOV.U32 R17, RZ, RZ, R4 ;  /* 0x000000ffff117224 */ /* 0x000fe200078e0004 */
[----:B------:R-:W-:Y:S06]  /*1f50*/  BRA `(.L_x_264) ;  /* 0x0000000000107947 */ /* 0x000fec0003800000 */
.L_x_263:
[----:B------:R-:W0:Y:S02]  /*1f60*/  MUFU.RCP R2, R9 ;  /* 0x0000000900027308 */ /* 0x000e240000001000 */
[----:B0-----:R-:W-:-:S04]  /*1f70*/  FFMA R3, R2, R9, -1 ;  /* 0xbf80000002037423 */ /* 0x001fc80000000009 */
[----:B------:R-:W-:-:S04]  /*1f80*/  FADD.FTZ R3, -R3, -RZ ;  /* 0x800000ff03037221 */ /* 0x000fc80000010100 */
[----:B------:R-:W-:-:S07]  /*1f90*/  FFMA R17, R2, R3, R2 ;  /* 0x0000000302117223 */ /* 0x000fce0000000002 */
.L_x_264:
[----:B------:R-:W-:Y:S05]  /*1fa0*/  BSYNC.RECONVERGENT B0 ;  /* 0x0000000000007941 */ /* 0x000fea0003800200 */
.L_x_262:
[----:B------:R-:W-:Y:S01]  /*1fb0*/  IADD3 R2, PT, PT, R10, 0x1800000, RZ ;  /* 0x018000000a027810 */ /* 0x000fe20007ffe0ff */
[----:B------:R-:W-:Y:S03]  /*1fc0*/  BSSY.RECONVERGENT B0, `(.L_x_265) ;  /* 0x000000d000007945 */ /* 0x000fe60003800200 */
[----:B------:R-:W-:-:S04]  /*1fd0*/  LOP3.LUT R2, R2, 0x7f800000, RZ, 0xc0, !PT ;  /* 0x7f80000002027812 */ /* 0x000fc800078ec0ff */
[----:B------:R-:W-:-:S13]  /*1fe0*/  ISETP.GT.U32.AND P0, PT, R2, 0x1ffffff, PT ;  /* 0x01ffffff0200780c */ /* 0x000fda0003f04070 */
[----:B------:R-:W-:Y:S05]  /*1ff0*/  @P0 BRA `(.L_x_266) ;  /* 0x0000000000140947 */ /* 0x000fea0003800000 */
[----:B------:R-:W-:Y:S01]  /*2000*/  IMAD.MOV.U32 R3, RZ, RZ, R10 ;  /* 0x000000ffff037224 */ /* 0x000fe200078e000a */
[----:B------:R-:W-:-:S07]  /*2010*/  MOV R18, 0x2030 ;  /* 0x0000203000127802 */ /* 0x000fce0000000f00 */
[----:B-----5:R-:W-:Y:S05]  /*2020*/  CALL.REL.NOINC `($__internal_8_$__cuda_sm20_rcp_rn_f32_slowpath) ;  /* 0x000000bc009c7944 */ /* 0x020fea0003c00000 */
[----:B------:R-:W-:Y:S01]  /*2030*/  MOV R16, R4 ;  /* 0x0000000400107202 */ /* 0x000fe20000000f00 */
[----:B------:R-:W-:Y:S06]  /*2040*/  BRA `(.L_x_267) ;  /* 0x0000000000107947 */ /* 0x000fec0003800000 */
.L_x_266:
[----:B------:R-:W0:Y:S02]  /*2050*/  MUFU.RCP R3, R10 ;  /* 0x0000000a00037308 */ /* 0x000e240000001000 */
[----:B0-----:R-:W-:-:S04]  /*2060*/  FFMA R2, R3, R10, -1 ;  /* 0xbf80000003027423 */ /* 0x001fc8000000000a */
[----:B------:R-:W-:-:S04]  /*2070*/  FADD.FTZ R2, -R2, -RZ ;  /* 0x800000ff02027221 */ /* 0x000fc80000010100 */
[----:B-----5:R-:W-:-:S07]  /*2080*/  FFMA R16, R3, R2, R3 ;  /* 0x0000000203107223 */ /* 0x020fce0000000003 */
.L_x_267:
[----:B------:R-:W-:Y:S05]  /*2090*/  BSYNC.RECONVERGENT B0 ;  /* 0x0000000000007941 */ /* 0x000fea0003800200 */
.L_x_265:
[----:B------:R-:W0:Y:S01]  /*20a0*/  MUFU.RCP R2, R15 ;  /* 0x0000000f00027308 */ /* 0x000e220000001000 */
[----:B------:R-:W-:Y:S01]  /*20b0*/  UMOV UR4, 0x40c90fdb ;  /* 0x40c90fdb00047882 */ /* 0x000fe20000000000 */
[----:B------:R-:W-:Y:S01]  /*20c0*/  BSSY.RECONVERGENT B3, `(.L_x_268) ;  /* 0x000000d000037945 */ /* 0x000fe20003800200 */
[----:B------:R-:W-:-:S05]  /*20d0*/  IMAD.U32 R18, RZ, RZ, UR4 ;  /* 0x00000004ff127e24 */ /* 0x000fca000f8e00ff */
[----:B------:R-:W1:Y:S01]  /*20e0*/  FCHK P0, R18, R15 ;  /* 0x0000000f12007302 */ /* 0x000e620000000000 */
[----:B0-----:R-:W-:-:S04]  /*20f0*/  FFMA R3, R2, -R15, 1 ;  /* 0x3f80000002037423 */ /* 0x001fc8000000080f */
[----:B------:R-:W-:-:S04]  /*2100*/  FFMA R2, R2, R3, R2 ;  /* 0x0000000302027223 */ /* 0x000fc80000000002 */
[----:B------:R-:W-:-:S04]  /*2110*/  FFMA R3, R2, 6.2831854820251464844, RZ ;  /* 0x40c90fdb02037823 */ /* 0x000fc800000000ff */
[----:B------:R-:W-:-:S04]  /*2120*/  FFMA R4, R3, -R15, 6.2831854820251464844 ;  /* 0x40c90fdb03047423 */ /* 0x000fc8000000080f */
[----:B------:R-:W-:Y:S01]  /*2130*/  FFMA R2, R2, R4, R3 ;  /* 0x0000000402027223 */ /* 0x000fe20000000003 */
[----:B-1----:R-:W-:Y:S06]  /*2140*/  @!P0 BRA `(.L_x_269) ;  /* 0x0000000000108947 */ /* 0x002fec0003800000 */
[----:B------:R-:W-:Y:S02]  /*2150*/  HFMA2 R2, -RZ, RZ, 2.392578125, 0.0004794597625732421875 ;  /* 0x40c90fdbff027431 */ /* 0x000fe400000001ff */
[----:B------:R-:W-:Y:S01]  /*2160*/  IMAD.MOV.U32 R3, RZ, RZ, R15 ;  /* 0x000000ffff037224 */ /* 0x000fe200078e000f */
[----:B------:R-:W-:-:S07]  /*2170*/  MOV R4, 0x2190 ;  /* 0x0000219000047802 */ /* 0x000fce0000000f00 */
[----:B------:R-:W-:Y:S05]  /*2180*/  CALL.REL.NOINC `($__internal_11_$__cuda_sm3x_div_rn_noftz_f32_slowpath) ;  /* 0x000000c400a87944 */ /* 0x000fea0003c00000 */
.L_x_269:
[----:B------:R-:W-:Y:S05]  /*2190*/  BSYNC.RECONVERGENT B3 ;  /* 0x0000000000037941 */ /* 0x000fea0003800200 */
.L_x_268:
[----:B------:R-:W-:-:S13]  /*21a0*/  FSETP.GEU.AND P0, PT, R17, R16, PT ;  /* 0x000000101100720b */ /* 0x000fda0003f0e000 */
[CC--:B------:R-:W-:Y:S02]  /*21b0*/  @!P0 FSETP.GEU.AND P1, PT, R17.reuse, R2.reuse, PT ;  /* 0x000000021100820b */ /* 0x0c0fe40003f2e000 */
[CC--:B------:R-:W-:Y:S02]  /*21c0*/  @P0 FSETP.GEU.AND P2, PT, R16.reuse, R2.reuse, PT ;  /* 0x000000021000020b */ /* 0x0c0fe40003f4e000 */
[-C--:B------:R-:W-:Y:S02]  /*21d0*/  @!P0 FSEL R17, R17, R2.reuse, !P1 ;  /* 0x0000000211118208 */ /* 0x080fe40004800000 */
[----:B------:R-:W-:Y:S01]  /*21e0*/  @P0 FSEL R17, R16, R2, !P2 ;  /* 0x0000000210110208 */ /* 0x000fe20005000000 */
[----:B------:R-:W-:Y:S08]  /*21f0*/  BRA `(.L_x_270) ;  /* 0x0000000000447947 */ /* 0x000ff00003800000 */
.L_x_261:
[----:B------:R-:W0:Y:S01]  /*2200*/  MUFU.RCP R2, R15 ;  /* 0x0000000f00027308 */ /* 0x000e220000001000 */
[----:B------:R-:W-:Y:S01]  /*2210*/  UMOV UR4, 0x40c90fdb ;  /* 0x40c90fdb00047882 */ /* 0x000fe20000000000 */
[----:B------:R-:W-:Y:S01]  /*2220*/  BSSY.RECONVERGENT B3, `(.L_x_271) ;  /* 0x000000d000037945 */ /* 0x000fe20003800200 */
[----:B-----5:R-:W-:-:S05]  /*2230*/  MOV R16, UR4 ;  /* 0x0000000400107c02 */ /* 0x020fca0008000f00 */
[----:B------:R-:W1:Y:S01]  /*2240*/  FCHK P0, R16, R15 ;  /* 0x0000000f10007302 */ /* 0x000e620000000000 */
[----:B0-----:R-:W-:-:S04]  /*2250*/  FFMA R3, R2, -R15, 1 ;  /* 0x3f80000002037423 */ /* 0x001fc8000000080f */
[----:B------:R-:W-:-:S04]  /*2260*/  FFMA R2, R2, R3, R2 ;  /* 0x0000000302027223 */ /* 0x000fc80000000002 */
[----:B------:R-:W-:-:S04]  /*2270*/  FFMA R3, R2, 6.2831854820251464844, RZ ;  /* 0x40c90fdb02037823 */ /* 0x000fc800000000ff */
[----:B------:R-:W-:-:S04]  /*2280*/  FFMA R4, R3, -R15, 6.2831854820251464844 ;  /* 0x40c90fdb03047423 */ /* 0x000fc8000000080f */
[----:B------:R-:W-:Y:S01]  /*2290*/  FFMA R2, R2, R4, R3 ;  /* 0x0000000402027223 */ /* 0x000fe20000000003 */
[----:B-1----:R-:W-:Y:S06]  /*22a0*/  @!P0 BRA `(.L_x_272) ;  /* 0x0000000000108947 */ /* 0x002fec0003800000 */
[----:B------:R-:W-:Y:S01]  /*22b0*/  IMAD.MOV.U32 R2, RZ, RZ, 0x40c90fdb ;  /* 0x40c90fdbff027424 */ /* 0x000fe200078e00ff */
[----:B------:R-:W-:Y:S02]  /*22c0*/  MOV R3, R15 ;  /* 0x0000000f00037202 */ /* 0x000fe40000000f00 */
[----:B------:R-:W-:-:S07]  /*22d0*/  MOV R4, 0x22f0 ;  /* 0x000022f000047802 */ /* 0x000fce0000000f00 */
[----:B------:R-:W-:Y:S05]  /*22e0*/  CALL.REL.NOINC `($__internal_11_$__cuda_sm3x_div_rn_noftz_f32_slowpath) ;  /* 0x000000c400507944 */ /* 0x000fea0003c00000 */
.L_x_272:
[----:B------:R-:W-:Y:S05]  /*22f0*/  BSYNC.RECONVERGENT B3 ;  /* 0x0000000000037941 */ /* 0x000fea0003800200 */
.L_x_271:
[----:B------:R-:W-:-:S07]  /*2300*/  IMAD.MOV.U32 R17, RZ, RZ, R2 ;  /* 0x000000ffff117224 */ /* 0x000fce00078e0002 */
.L_x_270:
[----:B------:R-:W-:Y:S05]  /*2310*/  BSYNC.RECONVERGENT B2 ;  /* 0x0000000000027941 */ /* 0x000fea0003800200 */
.L_x_260:
        /* <DEDUP_REMOVED lines=15> */
.L_x_274:
[----:B------:R-:W-:Y:S05]  /*2410*/  BSYNC.RECONVERGENT B2 ;  /* 0x0000000000027941 */ /* 0x000fea0003800200 */
.L_x_273:
[----:B------:R-:W0:Y:S01]  /*2420*/  LDCU UR4, c[0x3][0x7c] ;  /* 0x00c00f80ff0477ac */ /* 0x000e220008000800 */
[----:B------:R-:W-:Y:S01]  /*2430*/  FSETP.NEU.AND P0, PT, R6, RZ, PT ;  /* 0x000000ff0600720b */ /* 0x000fe20003f0d000 */
[----:B------:R-:W-:Y:S01]  /*2440*/  BSSY.RECONVERGENT B2, `(.L_x_275) ;  /* 0x000004e000027945 */ /* 0x000fe20003800200 */
[----:B------:R-:W-:Y:S01]  /*2450*/  MOV R43, R27 ;  /* 0x0000001b002b7202 */ /* 0x000fe20000000f00 */
[----:B------:R-:W-:Y:S01]  /*2460*/  IMAD.MOV.U32 R41, RZ, RZ, R26 ;  /* 0x000000ffff297224 */ /* 0x000fe200078e001a */
[----:B------:R-:W-:Y:S01]  /*2470*/  MOV R40, R29 ;  /* 0x0000001d00287202 */ /* 0x000fe20000000f00 */
[----:B------:R-:W-:Y:S01]  /*2480*/  IMAD.MOV.U32 R20, RZ, RZ, R28 ;  /* 0x000000ffff147224 */ /* 0x000fe200078e001c */
[----:B0-----:R-:W-:-:S13]  /*2490*/  ISETP.EQ.OR P0, PT, RZ, UR4, !P0 ;  /* 0x00000004ff007c0c */ /* 0x001fda000c702670 */
[----:B------:R-:W-:Y:S05]  /*24a0*/  @P0 BRA `(.L_x_276) ;  /* 0x00000004001c0947 */ /* 0x000fea0003800000 */
[----:B------:R-:W-:Y:S01]  /*24b0*/  SHF.R.U32.HI R2, RZ, 0x2, R31 ;  /* 0x00000002ff027819 */ /* 0x000fe2000001161f */
[----:B------:R-:W-:Y:S01]  /*24c0*/  IMAD.MOV.U32 R19, RZ, RZ, 0x3e055027 ;  /* 0x3e055027ff137424 */ /* 0x000fe200078e00ff */
[----:B------:R-:W-:Y:S01]  /*24d0*/  SHF.L.U32 R4, R27, 0x4, RZ ;  /* 0x000000041b047819 */ /* 0x000fe200000006ff */
[----:B------:R-:W0:Y:S01]  /*24e0*/  MUFU.RCP R20, R7 ;  /* 0x0000000700147308 */ /* 0x000e220000001000 */
[----:B------:R-:W-:Y:S01]  /*24f0*/  LOP3.LUT R2, R2, R31, RZ, 0x3c, !PT ;  /* 0x0000001f02027212 */ /* 0x000fe200078e3cff */
[----:B------:R-:W-:Y:S01]  /*2500*/  BSSY.RECONVERGENT B3, `(.L_x_277) ;  /* 0x000002d000037945 */ /* 0x000fe20003800200 */
[----:B------:R-:W-:-:S03]  /*2510*/  IADD3 R30, PT, PT, R30, 0x587c5, RZ ;  /* 0x000587c51e1e7810 */ /* 0x000fc60007ffe0ff */
[----:B------:R-:W-:-:S05]  /*2520*/  IMAD.SHL.U32 R3, R2, 0x2, RZ ;  /* 0x0000000202037824 */ /* 0x000fca00078e00ff */
[----:B------:R-:W-:-:S04]  /*2530*/  LOP3.LUT R3, R27, R4, R3, 0x96, !PT ;  /* 0x000000041b037212 */ /* 0x000fc800078e9603 */
[----:B------:R-:W-:Y:S01]  /*2540*/  LOP3.LUT R43, R3, R2, RZ, 0x3c, !PT ;  /* 0x00000002032b7212 */ /* 0x000fe200078e3cff */
[----:B------:R-:W-:-:S04]  /*2550*/  HFMA2 R3, -RZ, RZ, 0.1171875, 0 ;  /* 0x2f800000ff037431 */ /* 0x000fc800000001ff */
[----:B------:R-:W-:-:S05]  /*2560*/  IMAD.IADD R2, R43, 0x1, R30 ;  /* 0x000000012b027824 */ /* 0x000fca00078e021e */
[----:B------:R-:W-:-:S05]  /*2570*/  I2FP.F32.U32 R2, R2 ;  /* 0x0000000200027245 */ /* 0x000fca0000201000 */
[----:B------:R-:W-:-:S05]  /*2580*/  FFMA R2, R2, R3, 1.1641532182693481445e-10 ;  /* 0x2f00000002027423 */ /* 0x000fca0000000003 */
[----:B------:R-:W-:-:S13]  /*2590*/  FSETP.GEU.AND P0, PT, R2, 1.175494350822287508e-38, PT ;  /* 0x008000000200780b */ /* 0x000fda0003f0e000 */
[----:B------:R-:W-:-:S04]  /*25a0*/  @!P0 FMUL R2, R2, 8388608 ;  /* 0x4b00000002028820 */ /* 0x000fc80000400000 */
[----:B------:R-:W-:-:S05]  /*25b0*/  VIADD R3, R2, 0xc0d55555 ;  /* 0xc0d5555502037836 */ /* 0x000fca0000000000 */
[----:B------:R-:W-:-:S04]  /*25c0*/  LOP3.LUT R17, R3, 0xff800000, RZ, 0xc0, !PT ;  /* 0xff80000003117812 */ /* 0x000fc800078ec0ff */
[-C--:B------:R-:W-:Y:S02]  /*25d0*/  IADD3 R3, PT, PT, R2, -R17.reuse, RZ ;  /* 0x8000001102037210 */ /* 0x080fe40007ffe0ff */
[----:B------:R-:W-:Y:S02]  /*25e0*/  I2FP.F32.S32 R4, R17 ;  /* 0x0000001100047245 */ /* 0x000fe40000201400 */
[----:B------:R-:W-:Y:S01]  /*25f0*/  MOV R17, 0x7f800000 ;  /* 0x7f80000000117802 */ /* 0x000fe20000000f00 */
[----:B------:R-:W-:-:S04]  /*2600*/  FADD R18, R3, -1 ;  /* 0xbf80000003127421 */ /* 0x000fc80000000000 */
[----:B------:R-:W-:-:S04]  /*2610*/  FFMA R3, R18, -R19, 0.14084610342979431152 ;  /* 0x3e1039f612037423 */ /* 0x000fc80000000813 */
[----:B------:R-:W-:-:S04]  /*2620*/  FFMA R3, R18, R3, -0.12148627638816833496 ;  /* 0xbdf8cdcc12037423 */ /* 0x000fc80000000003 */
[----:B------:R-:W-:-:S04]  /*2630*/  FFMA R3, R18, R3, 0.13980610668659210205 ;  /* 0x3e0f295512037423 */ /* 0x000fc80000000003 */
[----:B------:R-:W-:-:S04]  /*2640*/  FFMA R3, R18, R3, -0.16684235632419586182 ;  /* 0xbe2ad8b912037423 */ /* 0x000fc80000000003 */
[----:B------:R-:W-:-:S04]  /*2650*/  FFMA R3, R18, R3, 0.20012299716472625732 ;  /* 0x3e4ced0b12037423 */ /* 0x000fc80000000003 */
[----:B------:R-:W-:-:S04]  /*2660*/  FFMA R3, R18, R3, -0.24999669194221496582 ;  /* 0xbe7fff2212037423 */ /* 0x000fc80000000003 */
[----:B------:R-:W-:-:S04]  /*2670*/  FFMA R3, R18, R3, 0.33333182334899902344 ;  /* 0x3eaaaa7812037423 */ /* 0x000fc80000000003 */
[----:B------:R-:W-:Y:S01]  /*2680*/  FFMA R19, R18, R3, -0.5 ;  /* 0xbf00000012137423 */ /* 0x000fe20000000003 */
[----:B------:R-:W-:Y:S02]  /*2690*/  FSEL R3, RZ, -23, P0 ;  /* 0xc1b80000ff037808 */ /* 0x000fe40000000000 */
[----:B------:R-:W-:Y:S01]  /*26a0*/  ISETP.GT.U32.AND P0, PT, R2, 0x7f7fffff, PT ;  /* 0x7f7fffff0200780c */ /* 0x000fe20003f04070 */
[----:B------:R-:W-:Y:S02]  /*26b0*/  FMUL R19, R18, R19 ;  /* 0x0000001312137220 */ /* 0x000fe40000400000 */
[----:B------:R-:W-:Y:S02]  /*26c0*/  FFMA R3, R4, 1.1920928955078125e-07, R3 ;  /* 0x3400000004037823 */ /* 0x000fe40000000003 */
[----:B------:R-:W-:-:S04]  /*26d0*/  FFMA R18, R18, R19, R18 ;  /* 0x0000001312127223 */ /* 0x000fc80000000012 */
[----:B------:R-:W-:-:S04]  /*26e0*/  FFMA R3, R3, 0.69314718246459960938, R18 ;  /* 0x3f31721803037823 */ /* 0x000fc80000000012 */
        /* <DEDUP_REMOVED lines=12> */
[----:B------:R-:W-:Y:S05]  /*27b0*/  CALL.REL.NOINC `($__internal_11_$__cuda_sm3x_div_rn_noftz_f32_slowpath) ;  /* 0x000000c0001c7944 */ /* 0x000fea0003c00000 */
[----:B------:R-:W-:-:S07]  /*27c0*/  MOV R3, R2 ;  /* 0x0000000200037202 */ /* 0x000fce0000000f00 */
.L_x_278:
[----:B------:R-:W-:Y:S05]  /*27d0*/  BSYNC.RECONVERGENT B3 ;  /* 0x0000000000037941 */ /* 0x000fea0003800200 */
.L_x_277:
        /* <DEDUP_REMOVED lines=12> */
[----:B------:R-:W-:Y:S05]  /*28a0*/  CALL.REL.NOINC `($__internal_11_$__cuda_sm3x_div_rn_noftz_f32_slowpath) ;  /* 0x000000bc00e07944 */ /* 0x000fea0003c00000 */
.L_x_280:
[----:B------:R-:W-:Y:S05]  /*28b0*/  BSYNC.RECONVERGENT B3 ;  /* 0x0000000000037941 */ /* 0x000fea0003800200 */
.L_x_279:
[----:B------:R-:W-:Y:S01]  /*28c0*/  FADD R2, R2, 0.5 ;  /* 0x3f00000002027421 */ /* 0x000fe20000000000 */
[----:B------:R-:W-:Y:S01]  /*28d0*/  IMAD.MOV.U32 R41, RZ, RZ, R27 ;  /* 0x000000ffff297224 */ /* 0x000fe200078e001b */
[----:B------:R-:W-:Y:S01]  /*28e0*/  MOV R40, R26 ;  /* 0x0000001a00287202 */ /* 0x000fe20000000f00 */
[----:B------:R-:W-:Y:S01]  /*28f0*/  IMAD.MOV.U32 R20, RZ, RZ, R29 ;  /* 0x000000ffff147224 */ /* 0x000fe200078e001d */
[----:B------:R0:W1:Y:S01]  /*2900*/  F2I.FLOOR.NTZ R17, R2 ;  /* 0x0000000200117305 */ /* 0x0000620000207100 */
[----:B------:R-:W-:-:S07]  /*2910*/  MOV R31, R28 ;  /* 0x0000001c001f7202 */ /* 0x000fce0000000f00 */
.L_x_276:
[----:B------:R-:W-:Y:S05]  /*2920*/  BSYNC.RECONVERGENT B2 ;  /* 0x0000000000027941 */ /* 0x000fea0003800200 */
.L_x_275:
[----:B------:R-:W-:Y:S01]  /*2930*/  FSETP.NEU.AND P0, PT, R11, RZ, PT ;  /* 0x000000ff0b00720b */ /* 0x000fe20003f0d000 */
[----:B------:R-:W-:Y:S01]  /*2940*/  BSSY.RECONVERGENT B2, `(.L_x_281) ;  /* 0x000009e000027945 */ /* 0x000fe20003800200 */
[----:B------:R-:W-:Y:S01]  /*2950*/  IMAD.MOV.U32 R27, RZ, RZ, R43 ;  /* 0x000000ffff1b7224 */ /* 0x000fe200078e002b */
[----:B------:R-:W-:Y:S01]  /*2960*/  MOV R26, R41 ;  /* 0x00000029001a7202 */ /* 0x000fe20000000f00 */
[----:B------:R-:W-:-:S09]  /*2970*/  IMAD.MOV.U32 R21, RZ, RZ, R40 ;  /* 0x000000ffff157224 */ /* 0x000fd200078e0028 */
[----:B------:R-:W-:Y:S05]  /*2980*/  @!P0 BRA `(.L_x_282) ;  /* 0x0000000800648947 */ /* 0x000fea0003800000 */
[----:B0-----:R-:W-:Y:S01]  /*2990*/  SHF.R.U32.HI R2, RZ, 0x2, R31 ;  /* 0x00000002ff027819 */ /* 0x001fe2000001161f */
[----:B------:R-:W-:-:S03]  /*29a0*/  HFMA2 R19, -RZ, RZ, 0.1171875, 0 ;  /* 0x2f800000ff137431 */ /* 0x000fc600000001ff */
[----:B------:R-:W-:Y:S02]  /*29b0*/  LOP3.LUT R3, R2, R31, RZ, 0x3c, !PT ;  /* 0x0000001f02037212 */ /* 0x000fe400078e3cff */
[----:B------:R-:W-:-:S03]  /*29c0*/  SHF.L.U32 R2, R43, 0x4, RZ ;  /* 0x000000042b027819 */ /* 0x000fc600000006ff */
[----:B------:R-:W-:-:S05]  /*29d0*/  IMAD.SHL.U32 R4, R3, 0x2, RZ ;  /* 0x0000000203047824 */ /* 0x000fca00078e00ff */
        /* <DEDUP_REMOVED lines=8> */
[----:B------:R-:W-:Y:S01]  /*2a60*/  IMAD.SHL.U32 R2, R26, 0x10, RZ ;  /* 0x000000101a027824 */ /* 0x000fe200078e00ff */
[----:B------:R-:W0:Y:S01]  /*2a70*/  MUFU.RCP R23, R9 ;  /* 0x0000000900177308 */ /* 0x000e220000001000 */
[----:B------:R-:W-:Y:S01]  /*2a80*/  VIADD R30, R30, 0xb0f8a ;  /* 0x000b0f8a1e1e7836 */ /* 0x000fe20000000000 */
[----:B------:R-:W-:Y:S01]  /*2a90*/  LOP3.LUT R3, R3, R20, RZ, 0x3c, !PT ;  /* 0x0000001403037212 */ /* 0x000fe200078e3cff */
[----:B------:R-:W-:Y:S01]  /*2aa0*/  IMAD.MOV.U32 R21, RZ, RZ, 0x3e055027 ;  /* 0x3e055027ff157424 */ /* 0x000fe200078e00ff */
[----:B------:R-:W-:Y:S02]  /*2ab0*/  BSSY.RECONVERGENT B3, `(.L_x_284) ;  /* 0x000002b000037945 */ /* 0x000fe40003800200 */
[----:B------:R-:W-:-:S04]  /*2ac0*/  SHF.L.U32 R4, R3, 0x1, RZ ;  /* 0x0000000103047819 */ /* 0x000fc800000006ff */
[----:B------:R-:W-:-:S04]  /*2ad0*/  LOP3.LUT R3, R3, R4, R2, 0x96, !PT ;  /* 0x0000000403037212 */ /* 0x000fc800078e9602 */
[----:B------:R-:W-:-:S04]  /*2ae0*/  LOP3.LUT R27, R3, R26, RZ, 0x3c, !PT ;  /* 0x0000001a031b7212 */ /* 0x000fc800078e3cff */
[----:B------:R-:W-:-:S04]  /*2af0*/  IADD3 R2, PT, PT, R27, R30, RZ ;  /* 0x0000001e1b027210 */ /* 0x000fc80007ffe0ff */
        /* <DEDUP_REMOVED lines=21> */
[----:B------:R-:W-:Y:S01]  /*2c50*/  FFMA R3, R4, 1.1920928955078125e-07, R3 ;  /* 0x3400000004037823 */ /* 0x000fe20000000003 */
[----:B0-----:R-:W-:Y:S01]  /*2c60*/  FFMA R4, R23, -R9, 1 ;  /* 0x3f80000017047423 */ /* 0x001fe20000000809 */
[----:B------:R-:W-:-:S04]  /*2c70*/  FFMA R18, R18, R21, R18 ;  /* 0x0000001512127223 */ /* 0x000fc80000000012 */
[----:B------:R-:W-:-:S04]  /*2c80*/  FFMA R3, R3, 0.69314718246459960938, R18 ;  /* 0x3f31721803037823 */ /* 0x000fc80000000012 */
        /* <DEDUP_REMOVED lines=11> */
[----:B-1----:R-:W-:Y:S05]  /*2d40*/  CALL.REL.NOINC `($__internal_11_$__cuda_sm3x_div_rn_noftz_f32_slowpath) ;  /* 0x000000b800b87944 */ /* 0x002fea0003c00000 */
[----:B------:R-:W-:-:S07]  /*2d50*/  MOV R3, R2 ;  /* 0x0000000200037202 */ /* 0x000fce0000000f00 */
.L_x_285:
[----:B------:R-:W-:Y:S05]  /*2d60*/  BSYNC.RECONVERGENT B3 ;  /* 0x0000000000037941 */ /* 0x000fea0003800200 */
.L_x_284:
        /* <DEDUP_REMOVED lines=9> */
[----:B------:R-:W-:Y:S01]  /*2e00*/  IMAD.MOV.U32 R2, RZ, RZ, R3 ;  /* 0x000000ffff027224 */ /* 0x000fe200078e0003 */
[----:B------:R-:W-:Y:S02]  /*2e10*/  MOV R3, R16 ;  /* 0x0000001000037202 */ /* 0x000fe40000000f00 */
[----:B------:R-:W-:-:S07]  /*2e20*/  MOV R4, 0x2e40 ;  /* 0x00002e4000047802 */ /* 0x000fce0000000f00 */
[----:B-1----:R-:W-:Y:S05]  /*2e30*/  CALL.REL.NOINC `($__internal_11_$__cuda_sm3x_div_rn_noftz_f32_slowpath) ;  /* 0x000000b8007c7944 */ /* 0x002fea0003c00000 */
.L_x_287:
[----:B------:R-:W-:Y:S05]  /*2e40*/  BSYNC.RECONVERGENT B3 ;  /* 0x0000000000037941 */ /* 0x000fea0003800200 */
.L_x_286:
[----:B------:R-:W-:Y:S01]  /*2e50*/  FADD R2, R2, 0.5 ;  /* 0x3f00000002027421 */ /* 0x000fe20000000000 */
[----:B------:R-:W-:Y:S01]  /*2e60*/  IMAD.MOV.U32 R48, RZ, RZ, RZ ;  /* 0x000000ffff307224 */ /* 0x000fe200078e00ff */
[----:B------:R-:W-:Y:S01]  /*2e70*/  MOV R21, R43 ;  /* 0x0000002b00157202 */ /* 0x000fe20000000f00 */
[----:B------:R-:W-:Y:S01]  /*2e80*/  IMAD.MOV.U32 R20, RZ, RZ, R41 ;  /* 0x000000ffff147224 */ /* 0x000fe200078e0029 */
[----:B------:R4:W0:Y:S01]  /*2e90*/  F2I.FLOOR.NTZ R49, R2 ;  /* 0x0000000200317305 */ /* 0x0008220000207100 */
[----:B------:R-:W-:Y:S01]  /*2ea0*/  MOV R31, R40 ;  /* 0x00000028001f7202 */ /* 0x000fe20000000f00 */
[----:B------:R-:W-:Y:S06]  /*2eb0*/  BRA `(.L_x_282) ;  /* 0x0000000400187947 */ /* 0x000fec0003800000 */
.L_x_283:
[----:B------:R-:W-:Y:S01]  /*2ec0*/  SHF.R.U32.HI R3, RZ, 0x2, R20 ;  /* 0x00000002ff037819 */ /* 0x000fe20000011614 */
[----:B------:R-:W-:Y:S01]  /*2ed0*/  IMAD.SHL.U32 R2, R26, 0x10, RZ ;  /* 0x000000101a027824 */ /* 0x000fe200078e00ff */
[----:B------:R-:W-:Y:S01]  /*2ee0*/  BSSY.RECONVERGENT B3, `(.L_x_288) ;  /* 0x000002f000037945 */ /* 0x000fe20003800200 */
[----:B------:R-:W-:Y:S01]  /*2ef0*/  VIADD R30, R30, 0xb0f8a ;  /* 0x000b0f8a1e1e7836 */ /* 0x000fe20000000000 */
[----:B------:R-:W-:Y:S01]  /*2f00*/  LOP3.LUT R3, R3, R20, RZ, 0x3c, !PT ;  /* 0x0000001403037212 */ /* 0x000fe200078e3cff */
[----:B------:R-:W-:Y:S01]  /*2f10*/  IMAD.MOV.U32 R21, RZ, RZ, 0x3e055027 ;  /* 0x3e055027ff157424 */ /* 0x000fe200078e00ff */
[----:B------:R-:W0:Y:S02]  /*2f20*/  MUFU.RCP R20, R10 ;  /* 0x0000000a00147308 */ /* 0x000e240000001000 */
        /* <DEDUP_REMOVED lines=10> */
[CC--:B------:R-:W-:Y:S02]  /*2fd0*/  IADD3 R3, PT, PT, R2.reuse, -R19.reuse, RZ ;  /* 0x8000001302037210 */ /* 0x0c0fe40007ffe0ff */
[----:B------:R-:W-:Y:S02]  /*2fe0*/  I2FP.F32.S32 R4, R19 ;  /* 0x0000001300047245 */ /* 0x000fe40000201400 */
[----:B------:R-:W-:Y:S01]  /*2ff0*/  MOV R19, 0x7f800000 ;  /* 0x7f80000000137802 */ /* 0x000fe20000000f00 */
[----:B------:R-:W-:Y:S01]  /*3000*/  FADD R18, R3, -1 ;  /* 0xbf80000003127421 */ /* 0x000fe20000000000 */
[----:B------:R-:W-:Y:S02]  /*3010*/  FSEL R3, RZ, -23, P0 ;  /* 0xc1b80000ff037808 */ /* 0x000fe40000000000 */
[----:B------:R-:W-:Y:S01]  /*3020*/  ISETP.GT.U32.AND P0, PT, R2, 0x7f7fffff, PT ;  /* 0x7f7fffff0200780c */ /* 0x000fe20003f04070 */
[----:B------:R-:W-:Y:S02]  /*3030*/  FFMA R21, R18, -R21, 0.14084610342979431152 ;  /* 0x3e1039f612157423 */ /* 0x000fe40000000815 */
[----:B------:R-:W-:-:S02]  /*3040*/  FFMA R3, R4, 1.1920928955078125e-07, R3 ;  /* 0x3400000004037823 */ /* 0x000fc40000000003 */
        /* <DEDUP_REMOVED lines=24> */
.L_x_289:
[----:B------:R-:W-:Y:S05]  /*31d0*/  BSYNC.RECONVERGENT B3 ;  /* 0x0000000000037941 */ /* 0x000fea0003800200 */
.L_x_288:
        /* <DEDUP_REMOVED lines=13> */
.L_x_291:
[----:B------:R-:W-:Y:S05]  /*32b0*/  BSYNC.RECONVERGENT B3 ;  /* 0x0000000000037941 */ /* 0x000fea0003800200 */
.L_x_290:
[----:B------:R-:W-:Y:S01]  /*32c0*/  FADD R2, R2, 0.5 ;  /* 0x3f00000002027421 */ /* 0x000fe20000000000 */
[----:B------:R-:W-:Y:S01]  /*32d0*/  IMAD.MOV.U32 R48, RZ, RZ, 0x1 ;  /* 0x00000001ff307424 */ /* 0x000fe200078e00ff */
[----:B------:R-:W-:Y:S01]  /*32e0*/  MOV R21, R43 ;  /* 0x0000002b00157202 */ /* 0x000fe20000000f00 */
[----:B------:R-:W-:Y:S01]  /*32f0*/  IMAD.MOV.U32 R20, RZ, RZ, R41 ;  /* 0x000000ffff147224 */ /* 0x000fe200078e0029 */
[----:B------:R2:W3:Y:S01]  /*3300*/  F2I.FLOOR.NTZ R49, R2 ;  /* 0x0000000200317305 */ /* 0x0004e20000207100 */
[----:B------:R-:W-:-:S07]  /*3310*/  MOV R31, R40 ;  /* 0x00000028001f7202 */ /* 0x000fce0000000f00 */
.L_x_282:
[----:B------:R-:W-:Y:S05]  /*3320*/  BSYNC.RECONVERGENT B2 ;  /* 0x0000000000027941 */ /* 0x000fea0003800200 */
.L_x_281:
[----:B------:R-:W5:Y:S01]  /*3330*/  LDCU.64 UR4, c[0x3][0x88] ;  /* 0x00c01100ff0477ac */ /* 0x000f620008000a00 */
[----:B------:R-:W-:Y:S01]  /*3340*/  IMAD.MOV.U32 R44, RZ, RZ, RZ ;  /* 0x000000ffff2c7224 */ /* 0x000fe200078e00ff */
[----:B-----5:R-:W-:-:S04]  /*3350*/  UISETP.GE.U32.AND UP0, UPT, UR4, 0x1, UPT ;  /* 0x000000010400788c */ /* 0x020fc8000bf06070 */
[----:B------:R-:W-:-:S09]  /*3360*/  UISETP.GE.AND.EX UP0, UPT, UR5, URZ, UPT, UP0 ;  /* 0x000000ff0500728c */ /* 0x000fd2000bf06300 */
[----:B------:R-:W-:Y:S05]  /*3370*/  BRA.U !UP0, `(.L_x_292) ;  /* 0x000000a108087547 */ /* 0x000fea000b800000 */
[----:B------:R-:W0:Y:S01]  /*3380*/  MUFU.RCP R3, R6 ;  /* 0x0000000600037308 */ /* 0x000e220000001000 */
[----:B------:R-:W-:Y:S07]  /*3390*/  BSSY.RECONVERGENT B2, `(.L_x_293) ;  /* 0x000000d000027945 */ /* 0x000fee0003800200 */
[----:B------:R-:W5:Y:S01]  /*33a0*/  FCHK P0, R7, R6 ;  /* 0x0000000607007302 */ /* 0x000f620000000000 */
[----:B0-2-4-:R-:W-:-:S04]  /*33b0*/  FFMA R2, R3, -R6, 1 ;  /* 0x3f80000003027423 */ /* 0x015fc80000000806 */
[----:B------:R-:W-:-:S04]  /*33c0*/  FFMA R2, R3, R2, R3 ;  /* 0x0000000203027223 */ /* 0x000fc80000000003 */
[----:B------:R-:W-:-:S04]  /*33d0*/  FFMA R4, R2, R7, RZ ;  /* 0x0000000702047223 */ /* 0x000fc800000000ff */
[----:B------:R-:W-:-:S04]  /*33e0*/  FFMA R47, R4, -R6, R7 ;  /* 0x80000006042f7223 */ /* 0x000fc80000000007 */
[----:B------:R-:W-:Y:S01]  /*33f0*/  FFMA R47, R2, R47, R4 ;  /* 0x0000002f022f7223 */ /* 0x000fe20000000004 */
[----:B-----5:R-:W-:Y:S06]  /*3400*/  @!P0 BRA `(.L_x_294) ;  /* 0x0000000000148947 */ /* 0x020fec0003800000 */
[----:B------:R-:W-:Y:S01]  /*3410*/  MOV R2, R7 ;  /* 0x0000000700027202 */ /* 0x000fe20000000f00 */
[----:B------:R-:W-:Y:S01]  /*3420*/  IMAD.MOV.U32 R3, RZ, RZ, R6 ;  /* 0x000000ffff037224 */ /* 0x000fe200078e0006 */
[----:B------:R-:W-:-:S07]  /*3430*/  MOV R4, 0x3450 ;  /* 0x0000345000047802 */ /* 0x000fce0000000f00 */
[----:B-1-3--:R-:W-:Y:S05]  /*3440*/  CALL.REL.NOINC `($__internal_11_$__cuda_sm3x_div_rn_noftz_f32_slowpath) ;  /* 0x000000b000f87944 */ /* 0x00afea0003c00000 */
[----:B------:R-:W-:-:S07]  /*3450*/  MOV R47, R2 ;  /* 0x00000002002f7202 */ /* 0x000fce0000000f00 */
.L_x_294:
[----:B------:R-:W-:Y:S05]  /*3460*/  BSYNC.RECONVERGENT B2 ;  /* 0x0000000000027941 */ /* 0x000fea0003800200 */
.L_x_293:
[----:B------:R-:W-:Y:S01]  /*3470*/  FMUL R38, R16, R7 ;  /* 0x0000000710267220 */ /* 0x000fe20000400000 */
[----:B------:R-:W-:Y:S01]  /*3480*/  MOV R2, 0x0 ;  /* 0x0000000000027802 */ /* 0x000fe20000000f00 */
[----:B------:R-:W-:Y:S01]  /*3490*/  IMAD.MOV.U32 R3, RZ, RZ, 0x3fd80000 ;  /* 0x3fd80000ff037424 */ /* 0x000fe200078e00ff */
[----:B------:R-:W-:Y:S01]  /*34a0*/  BSSY.RECONVERGENT B0, `(.L_x_295) ;  /* 0x0000016000007945 */ /* 0x000fe20003800200 */
[----:B------:R-:W0:Y:S08]  /*34b0*/  F2F.F64.F32 R40, R38 ;  /* 0x0000002600287310 */ /* 0x000e300000201800 */
[----:B0-----:R-:W0:Y:S01]  /*34c0*/  MUFU.RSQ64H R29, R41 ;  /* 0x00000029001d7308 */ /* 0x001e220000001c00 */
[----:B------:R-:W-:-:S05]  /*34d0*/  VIADD R28, R41, 0xfcb00000 ;  /* 0xfcb00000291c7836 */ /* 0x000fca0000000000 */
[----:B------:R-:W-:Y:S01]  /*34e0*/  ISETP.GE.U32.AND P0, PT, R28, 0x7ca00000, PT ;  /* 0x7ca000001c00780c */ /* 0x000fe20003f06070 */
[----:B0-----:R-:W-:-:S08]  /*34f0*/  DMUL R18, R28, R28 ;  /* 0x0000001c1c127228 */ /* 0x001fd00000000000 */
[----:B------:R-:W-:-:S08]  /*3500*/  DFMA R18, R40, -R18, 1 ;  /* 0x3ff000002812742b */ /* 0x000fd00000000812 */
[----:B------:R-:W-:Y:S02]  /*3510*/  DFMA R2, R18, R2, 0.5 ;  /* 0x3fe000001202742b */ /* 0x000fe40000000002 */
[----:B------:R-:W-:-:S08]  /*3520*/  DMUL R42, R28, R18 ;  /* 0x000000121c2a7228 */ /* 0x000fd00000000000 */
[----:B------:R-:W-:-:S08]  /*3530*/  DFMA R42, R2, R42, R28 ;  /* 0x0000002a022a722b */ /* 0x000fd0000000001c */
[----:B------:R-:W-:Y:S02]  /*3540*/  DMUL R2, R40, R42 ;  /* 0x0000002a28027228 */ /* 0x000fe40000000000 */
[----:B------:R-:W-:Y:S01]  /*3550*/  IADD3 R19, PT, PT, R43, -0x100000, RZ ;  /* 0xfff000002b137810 */ /* 0x000fe20007ffe0ff */
[----:B------:R-:W-:-:S05]  /*3560*/  IMAD.MOV.U32 R18, RZ, RZ, R42 ;  /* 0x000000ffff127224 */ /* 0x000fca00078e002a */
[----:B------:R-:W-:-:S08]  /*3570*/  DFMA R22, R2, -R2, R40 ;  /* 0x800000020216722b */ /* 0x000fd00000000028 */
[----:B------:R-:W-:Y:S01]  /*3580*/  DFMA R56, R22, R18, R2 ;  /* 0x000000121638722b */ /* 0x000fe20000000002 */
[----:B------:R-:W-:Y:S10]  /*3590*/  @!P0 BRA `(.L_x_296) ;  /* 0x0000000000188947 */ /* 0x000ff40003800000 */
[----:B------:R-:W-:Y:S01]  /*35a0*/  MOV R18, R42 ;  /* 0x0000002a00127202 */ /* 0x000fe20000000f00 */
[----:B------:R-:W-:Y:S01]  /*35b0*/  IMAD.MOV.U32 R29, RZ, RZ, R41 ;  /* 0x000000ffff1d7224 */ /* 0x000fe200078e0029 */
[----:B------:R-:W-:-:S07]  /*35c0*/  MOV R4, 0x35e0 ;  /* 0x000035e000047802 */ /* 0x000fce0000000f00 */
[----:B-1-3--:R-:W-:Y:S05]  /*35d0*/  CALL.REL.NOINC `($__internal_7_$__cuda_sm20_dsqrt_rn_f64_mediumpath_v1) ;  /* 0x000000a400847944 */ /* 0x00afea0003c00000 */
[----:B------:R-:W-:Y:S01]  /*35e0*/  MOV R56, R54 ;  /* 0x0000003600387202 */ /* 0x000fe20000000f00 */
[----:B------:R-:W-:-:S07]  /*35f0*/  IMAD.MOV.U32 R57, RZ, RZ, R55 ;  /* 0x000000ffff397224 */ /* 0x000fce00078e0037 */
.L_x_296:
[----:B------:R-:W-:Y:S05]  /*3600*/  BSYNC.RECONVERGENT B0 ;  /* 0x0000000000007941 */ /* 0x000fea0003800200 */
.L_x_295:
        /* <DEDUP_REMOVED lines=10> */
[----:B------:R0:W2:Y:S03]  /*36b0*/  MUFU.EX2 R46, R3 ;  /* 0x00000003002e7308 */ /* 0x0000a60000000800 */
.L_x_455:
[----:B----4-:R-:W4:Y:S02]  /*36c0*/  LDCU UR6, c[0x3][0x7c] ;  /* 0x00c00f80ff0677ac */ /* 0x010f240008000800 */
[----:B----4-:R-:W-:-:S09]  /*36d0*/  UISETP.NE.AND UP0, UPT, UR6, URZ, UPT ;  /* 0x000000ff0600728c */ /* 0x010fd2000bf05270 */
[----:B------:R-:W-:Y:S05]  /*36e0*/  BRA.U !UP0, `(.L_x_297) ;  /* 0x0000004508487547 */ /* 0x000fea000b800000 */
[----:B------:R-:W-:Y:S01]  /*36f0*/  FMUL R29, R39, 6.2831854820251464844 ;  /* 0x40c90fdb271d7820 */ /* 0x000fe20000400000 */
[----:B------:R-:W-:Y:S03]  /*3700*/  BSSY.RECONVERGENT B0, `(.L_x_298) ;  /* 0x0000040000007945 */ /* 0x000fe60003800200 */
[C---:B------:R-:W-:Y:S01]  /*3710*/  FMUL R2, R29.reuse, 0.63661974668502807617 ;  /* 0x3f22f9831d027820 */ /* 0x040fe20000400000 */
[----:B------:R-:W-:-:S03]  /*3720*/  FSETP.GE.AND P0, PT, |R29|, 105615, PT ;  /* 0x47ce47801d00780b */ /* 0x000fc60003f06200 */
[----:B------:R-:W4:Y:S02]  /*3730*/  F2I.NTZ R22, R2 ;  /* 0x0000000200167305 */ /* 0x000f240000203100 */
[----:B----4-:R-:W-:-:S05]  /*3740*/  I2FP.F32.S32 R4, R22 ;  /* 0x0000001600047245 */ /* 0x010fca0000201400 */
[----:B0-----:R-:W-:-:S04]  /*3750*/  FFMA R3, R4, -1.5707962512969970703, R29 ;  /* 0xbfc90fda04037823 */ /* 0x001fc8000000001d */
        /* <DEDUP_REMOVED lines=14> */
.L_x_300:
[----:B0-----:R-:W-:Y:S01]  /*3840*/  IMAD.U32 R2, RZ, RZ, UR10 ;  /* 0x0000000aff027e24 */ /* 0x001fe2000f8e00ff */
[----:B------:R-:W-:-:S05]  /*3850*/  MOV R3, UR11 ;  /* 0x0000000b00037c02 */ /* 0x000fca0008000f00 */
[----:B------:R-:W4:Y:S01]  /*3860*/  LDG.E.CONSTANT R2, desc[UR8][R2.64] ;  /* 0x0000000802027981 */ /* 0x000f22000c1e9900 */
[----:B------:R-:W-:Y:S02]  /*3870*/  UIADD3 UR10, UP0, UPT, UR10, 0x4, URZ ;  /* 0x000000040a0a7890 */ /* 0x000fe4000ff1e0ff */
[----:B------:R-:W-:Y:S02]  /*3880*/  UIADD3 UR6, UPT, UPT, UR6, 0x1, URZ ;  /* 0x0000000106067890 */ /* 0x000fe4000fffe0ff */
[----:B------:R-:W-:Y:S02]  /*3890*/  UIADD3.X UR11, UPT, UPT, URZ, UR11, URZ, UP0, !UPT ;  /* 0x0000000bff0b7290 */ /* 0x000fe400087fe4ff */
[----:B------:R-:W-:Y:S01]  /*38a0*/  UISETP.NE.AND UP0, UPT, UR6, 0x6, UPT ;  /* 0x000000060600788c */ /* 0x000fe2000bf05270 */
[----:B----4-:R-:W-:-:S03]  /*38b0*/  IMAD.WIDE.U32 R18, R2, R43, RZ ;  /* 0x0000002b02127225 */ /* 0x010fc600078e00ff */
        /* <DEDUP_REMOVED lines=12> */
[----:B------:R-:W4:Y:S04]  /*3980*/  LDL R4, [R19+0x18] ;  /* 0x0000180013047983 */ /* 0x000f280000100800 */
[----:B------:R-:W4:Y:S04]  /*3990*/  LDL R3, [R19+0x14] ;  /* 0x0000140013037983 */ /* 0x000f280000100800 */
[----:B------:R-:W5:Y:S01]  /*39a0*/  @P0 LDL R2, [R19+0x10] ;  /* 0x0000100013020983 */ /* 0x000f620000100800 */
[----:B------:R-:W-:Y:S01]  /*39b0*/  LOP3.LUT R18, R18, 0x1f, RZ, 0xc0, !PT ;  /* 0x0000001f12127812 */ /* 0x000fe200078ec0ff */
[----:B------:R-:W-:Y:S01]  /*39c0*/  UMOV UR6, 0x54442d19 ;  /* 0x54442d1900067882 */ /* 0x000fe20000000000 */
[----:B------:R-:W-:-:S02]  /*39d0*/  UMOV UR7, 0x3bf921fb ;  /* 0x3bf921fb00077882 */ /* 0x000fc40000000000 */
[-C--:B----4-:R-:W-:Y:S02]  /*39e0*/  @P0 SHF.L.W.U32.HI R4, R3, R18.reuse, R4 ;  /* 0x0000001203040219 */ /* 0x090fe40000010e04 */
[----:B-----5:R-:W-:Y:S02]  /*39f0*/  @P0 SHF.L.W.U32.HI R3, R2, R18, R3 ;  /* 0x0000001202030219 */ /* 0x020fe40000010e03 */
[----:B------:R-:W-:Y:S02]  /*3a00*/  ISETP.GE.AND P0, PT, R29, RZ, PT ;  /* 0x000000ff1d00720c */ /* 0x000fe40003f06270 */
[C-C-:B------:R-:W-:Y:S01]  /*3a10*/  SHF.L.W.U32.HI R22, R3.reuse, 0x2, R4.reuse ;  /* 0x0000000203167819 */ /* 0x140fe20000010e04 */
[----:B------:R-:W-:Y:S01]  /*3a20*/  IMAD.SHL.U32 R3, R3, 0x4, RZ ;  /* 0x0000000403037824 */ /* 0x000fe200078e00ff */
[----:B0-----:R-:W-:Y:S02]  /*3a30*/  SHF.R.U32.HI R23, RZ, 0x1e, R4 ;  /* 0x0000001eff177819 */ /* 0x001fe40000011604 */
[----:B------:R-:W-:-:S02]  /*3a40*/  SHF.R.S32.HI R18, RZ, 0x1f, R22 ;  /* 0x0000001fff127819 */ /* 0x000fc40000011416 */
[----:B------:R-:W-:Y:S02]  /*3a50*/  LOP3.LUT R29, R22, R29, RZ, 0x3c, !PT ;  /* 0x0000001d161d7212 */ /* 0x000fe400078e3cff */
[C---:B------:R-:W-:Y:S02]  /*3a60*/  LOP3.LUT R2, R18.reuse, R3, RZ, 0x3c, !PT ;  /* 0x0000000312027212 */ /* 0x040fe400078e3cff */
[----:B------:R-:W-:Y:S02]  /*3a70*/  LOP3.LUT R3, R18, R22, RZ, 0x3c, !PT ;  /* 0x0000001612037212 */ /* 0x000fe400078e3cff */
[----:B------:R-:W-:Y:S02]  /*3a80*/  LEA.HI R22, R22, R23, RZ, 0x1 ;  /* 0x0000001716167211 */ /* 0x000fe400078f08ff */
[----:B------:R-:W-:Y:S02]  /*3a90*/  ISETP.GE.AND P1, PT, R29, RZ, PT ;  /* 0x000000ff1d00720c */ /* 0x000fe40003f26270 */
[----:B------:R-:W0:Y:S01]  /*3aa0*/  I2F.F64.S64 R2, R2 ;  /* 0x0000000200027312 */ /* 0x000e220000301c00 */
[----:B------:R-:W-:-:S05]  /*3ab0*/  IADD3 R4, PT, PT, -R22, RZ, RZ ;  /* 0x000000ff16047210 */ /* 0x000fca0007ffe1ff */
[----:B------:R-:W-:Y:S01]  /*3ac0*/  @!P0 IMAD.MOV.U32 R22, RZ, RZ, R4 ;  /* 0x000000ffff168224 */ /* 0x000fe200078e0004 */
[----:B0-----:R-:W-:-:S10]  /*3ad0*/  DMUL R18, R2, UR6 ;  /* 0x0000000602127c28 */ /* 0x001fd40008000000 */
[----:B------:R-:W0:Y:S02]  /*3ae0*/  F2F.F32.F64 R18, R18 ;  /* 0x0000001200127310 */ /* 0x000e240000301000 */
[----:B0-----:R-:W-:-:S07]  /*3af0*/  FSEL R3, -R18, R18, !P1 ;  /* 0x0000001212037208 */ /* 0x001fce0004800100 */
.L_x_299:
[----:B------:R-:W-:Y:S05]  /*3b00*/  BSYNC.RECONVERGENT B0 ;  /* 0x0000000000007941 */ /* 0x000fea0003800200 */
.L_x_298:
[----:B------:R-:W-:Y:S01]  /*3b10*/  FMUL R23, R0, 0.63661974668502807617 ;  /* 0x3f22f98300177820 */ /* 0x000fe20000400000 */
[----:B------:R-:W-:Y:S01]  /*3b20*/  MOV R38, 0x37cbac00 ;  /* 0x37cbac0000267802 */ /* 0x000fe20000000f00 */
[----:B------:R-:W-:Y:S01]  /*3b30*/  FMUL R19, R3, R3 ;  /* 0x0000000303137220 */ /* 0x000fe20000400000 */
[----:B------:R-:W-:Y:S01]  /*3b40*/  LOP3.LUT R2, R22, 0x1, RZ, 0xc0, !PT ;  /* 0x0000000116027812 */ /* 0x000fe200078ec0ff */
[----:B------:R-:W-:Y:S01]  /*3b50*/  IMAD.MOV.U32 R29, RZ, RZ, 0x3c0885e4 ;  /* 0x3c0885e4ff1d7424 */ /* 0x000fe200078e00ff */
[----:B------:R-:W-:Y:S01]  /*3b60*/  BSSY.RECONVERGENT B0, `(.L_x_301) ;  /* 0x0000049000007945 */ /* 0x000fe20003800200 */
[----:B------:R-:W0:Y:S01]  /*3b70*/  F2I.NTZ R23, R23 ;  /* 0x0000001700177305 */ /* 0x000e220000203100 */
[----:B------:R-:W-:Y:S01]  /*3b80*/  FFMA R4, R19, R38, -0.0013887860113754868507 ;  /* 0xbab607ed13047423 */ /* 0x000fe20000000026 */
[----:B------:R-:W-:Y:S02]  /*3b90*/  ISETP.NE.U32.AND P0, PT, R2, 0x1, PT ;  /* 0x000000010200780c */ /* 0x000fe40003f05070 */
[----:B------:R-:W-:Y:S01]  /*3ba0*/  IADD3 R2, PT, PT, R22, 0x1, RZ ;  /* 0x0000000116027810 */ /* 0x000fe20007ffe0ff */
[----:B------:R-:W-:Y:S01]  /*3bb0*/  IMAD.MOV.U32 R22, RZ, RZ, 0x3e2aaaa8 ;  /* 0x3e2aaaa8ff167424 */ /* 0x000fe200078e00ff */
[----:B------:R-:W-:-:S02]  /*3bc0*/  FSEL R4, R4, -0.00019574658654164522886, P0 ;  /* 0xb94d415304047808 */ /* 0x000fc40000000000 */
[----:B------:R-:W-:Y:S02]  /*3bd0*/  FSEL R18, R29, 0.041666727513074874878, !P0 ;  /* 0x3d2aaabb1d127808 */ /* 0x000fe40004000000 */
[----:B------:R-:W-:Y:S02]  /*3be0*/  LOP3.LUT P1, RZ, R2, 0x2, RZ, 0xc0, !PT ;  /* 0x0000000202ff7812 */ /* 0x000fe4000782c0ff */
[----:B------:R-:W-:Y:S01]  /*3bf0*/  FSEL R2, R3, 1, !P0 ;  /* 0x3f80000003027808 */ /* 0x000fe20004000000 */
        /* <DEDUP_REMOVED lines=21> */
.L_x_303:
[----:B0-----:R-:W0:Y:S02]  /*3d50*/  LDC.64 R2, c[0x4][0x40] ;  /* 0x01001000ff027b82 */ /* 0x001e240000000a00 */
[----:B0-----:R-:W-:-:S06]  /*3d60*/  IMAD.WIDE.U32 R2, R4, 0x4, R2 ;  /* 0x0000000404027825 */ /* 0x001fcc00078e0002 */
[----:B------:R-:W4:Y:S01]  /*3d70*/  LDG.E.CONSTANT R2, desc[UR8][R2.64] ;  /* 0x0000000802027981 */ /* 0x000f22000c1e9900 */
[C---:B------:R-:W-:Y:S01]  /*3d80*/  LEA R23, R4.reuse, R1, 0x2 ;  /* 0x0000000104177211 */ /* 0x040fe200078e10ff */
[----:B------:R-:W-:-:S05]  /*3d90*/  VIADD R4, R4, 0x1 ;  /* 0x0000000104047836 */ /* 0x000fca0000000000 */
[----:B------:R-:W-:Y:S01]  /*3da0*/  ISETP.NE.AND P0, PT, R4, 0x6, PT ;  /* 0x000000060400780c */ /* 0x000fe20003f05270 */
[----:B----4-:R-:W-:-:S03]  /*3db0*/  IMAD.WIDE.U32 R18, R2, R41, RZ ;  /* 0x0000002902127225 */ /* 0x010fc600078e00ff */
        /* <DEDUP_REMOVED lines=22> */
[----:B------:R-:W-:Y:S02]  /*3f20*/  SHF.R.U32.HI R4, RZ, 0x1e, R4 ;  /* 0x0000001eff047819 */ /* 0x000fe40000011604 */
[----:B------:R-:W-:-:S02]  /*3f30*/  SHF.R.S32.HI R18, RZ, 0x1f, R23 ;  /* 0x0000001fff127819 */ /* 0x000fc40000011417 */
[C---:B0-----:R-:W-:Y:S02]  /*3f40*/  LOP3.LUT R40, R23.reuse, R0, RZ, 0x3c, !PT ;  /* 0x0000000017287212 */ /* 0x041fe400078e3cff */
        /* <DEDUP_REMOVED lines=10> */
.L_x_302:
[----:B------:R-:W-:Y:S05]  /*3ff0*/  BSYNC.RECONVERGENT B0 ;  /* 0x0000000000007941 */ /* 0x000fea0003800200 */
.L_x_301:
[----:B------:R-:W-:Y:S01]  /*4000*/  FMUL R3, R2, R2 ;  /* 0x0000000202037220 */ /* 0x000fe20000400000 */
[C---:B------:R-:W-:Y:S01]  /*4010*/  LOP3.LUT R4, R23.reuse, 0x1, RZ, 0xc0, !PT ;  /* 0x0000000117047812 */ /* 0x040fe200078ec0ff */
[----:B------:R-:W-:Y:S01]  /*4020*/  BSSY.RECONVERGENT B0, `(.L_x_304) ;  /* 0x0000055000007945 */ /* 0x000fe20003800200 */
[----:B------:R-:W-:Y:S01]  /*4030*/  IADD3 R23, PT, PT, R23, 0x1, RZ ;  /* 0x0000000117177810 */ /* 0x000fe20007ffe0ff */
[----:B------:R-:W-:Y:S01]  /*4040*/  FFMA R38, R3, R38, -0.0013887860113754868507 ;  /* 0xbab607ed03267423 */ /* 0x000fe20000000026 */
[----:B------:R-:W-:Y:S01]  /*4050*/  ISETP.NE.U32.AND P0, PT, R4, 0x1, PT ;  /* 0x000000010400780c */ /* 0x000fe20003f05070 */
[----:B------:R-:W-:Y:S01]  /*4060*/  IMAD.MOV.U32 R18, RZ, RZ, R26 ;  /* 0x000000ffff127224 */ /* 0x000fe200078e001a */
[----:B------:R-:W-:Y:S02]  /*4070*/  LOP3.LUT P1, RZ, R23, 0x2, RZ, 0xc0, !PT ;  /* 0x0000000217ff7812 */ /* 0x000fe4000782c0ff */
[----:B------:R-:W-:Y:S02]  /*4080*/  FSEL R4, R29, 0.041666727513074874878, !P0 ;  /* 0x3d2aaabb1d047808 */ /* 0x000fe40004000000 */
[----:B------:R-:W-:-:S02]  /*4090*/  FSEL R38, R38, -0.00019574658654164522886, P0 ;  /* 0xb94d415326267808 */ /* 0x000fc40000000000 */
[----:B------:R-:W-:Y:S02]  /*40a0*/  FSEL R2, R2, 1, !P0 ;  /* 0x3f80000002027808 */ /* 0x000fe40004000000 */
[----:B------:R-:W-:Y:S01]  /*40b0*/  FSEL R23, -R22, -0.4999999701976776123, !P0 ;  /* 0xbeffffff16177808 */ /* 0x000fe20004000100 */
[C---:B------:R-:W-:Y:S01]  /*40c0*/  FFMA R4, R3.reuse, R38, R4 ;  /* 0x0000002603047223 */ /* 0x040fe20000000004 */
[----:B------:R-:W-:Y:S01]  /*40d0*/  FSETP.NEU.AND P2, PT, R12, RZ, PT ;  /* 0x000000ff0c00720b */ /* 0x000fe20003f4d000 */
[C---:B------:R-:W-:Y:S01]  /*40e0*/  FFMA R19, R3.reuse, R2, RZ ;  /* 0x0000000203137223 */ /* 0x040fe200000000ff */
[----:B------:R-:W-:Y:S01]  /*40f0*/  MOV R22, R21 ;  /* 0x0000001500167202 */ /* 0x000fe20000000f00 */
[----:B------:R-:W-:Y:S01]  /*4100*/  FFMA R4, R3, R4, R23 ;  /* 0x0000000403047223 */ /* 0x000fe20000000017 */
[----:B------:R-:W-:Y:S01]  /*4110*/  FMUL R3, R28, -6.2831854820251464844 ;  /* 0xc0c90fdb1c037820 */ /* 0x000fe20000400000 */
[----:B------:R-:W-:Y:S02]  /*4120*/  IMAD.MOV.U32 R28, RZ, RZ, RZ ;  /* 0x000000ffff1c7224 */ /* 0x000fe400078e00ff */
[----:B------:R-:W-:Y:S01]  /*4130*/  FFMA R2, R19, R4, R2 ;  /* 0x0000000413027223 */ /* 0x000fe20000000002 */
[----:B------:R-:W-:Y:S01]  /*4140*/  MOV R19, R27 ;  /* 0x0000001b00137202 */ /* 0x000fe20000000f00 */
[----:B------:R-:W-:-:S02]  /*4150*/  IMAD.MOV.U32 R23, RZ, RZ, R20 ;  /* 0x000000ffff177224 */ /* 0x000fc400078e0014 */
[----:B------:R-:W-:-:S04]  /*4160*/  @P1 FADD R2, RZ, -R2 ;  /* 0x80000002ff021221 */ /* 0x000fc80000000000 */
[----:B------:R-:W-:-:S04]  /*4170*/  FFMA R3, R2, R13, R3 ;  /* 0x0000000d02037223 */ /* 0x000fc80000000003 */
[----:B------:R-:W-:Y:S01]  /*4180*/  FADD R4, R3, R14 ;  /* 0x0000000e03047221 */ /* 0x000fe20000000000 */
[----:B------:R-:W-:Y:S06]  /*4190*/  @!P2 BRA `(.L_x_305) ;  /* 0x0000000000f4a947 */ /* 0x000fec0003800000 */
[----:B------:R-:W-:Y:S02]  /*41a0*/  SHF.R.U32.HI R2, RZ, 0x2, R31 ;  /* 0x00000002ff027819 */ /* 0x000fe4000001161f */
[----:B------:R-:W-:Y:S02]  /*41b0*/  IADD3 R30, PT, PT, R30, 0x587c5, RZ ;  /* 0x000587c51e1e7810 */ /* 0x000fe40007ffe0ff */
[----:B------:R-:W-:Y:S02]  /*41c0*/  LOP3.LUT R19, R2, R31, RZ, 0x3c, !PT ;  /* 0x0000001f02137212 */ /* 0x000fe400078e3cff */
[----:B------:R-:W-:-:S03]  /*41d0*/  SHF.L.U32 R2, R27, 0x4, RZ ;  /* 0x000000041b027819 */ /* 0x000fc600000006ff */
[----:B------:R-:W-:-:S05]  /*41e0*/  IMAD.SHL.U32 R3, R19, 0x2, RZ ;  /* 0x0000000213037824 */ /* 0x000fca00078e00ff */
[----:B------:R-:W-:Y:S01]  /*41f0*/  LOP3.LUT R2, R27, R2, R3, 0x96, !PT ;  /* 0x000000021b027212 */ /* 0x000fe200078e9603 */
[----:B------:R-:W-:-:S03]  /*4200*/  HFMA2 R3, -RZ, RZ, 0.1171875, 0 ;  /* 0x2f800000ff037431 */ /* 0x000fc600000001ff */
[----:B------:R-:W-:-:S05]  /*4210*/  LOP3.LUT R19, R2, R19, RZ, 0x3c, !PT ;  /* 0x0000001302137212 */ /* 0x000fca00078e3cff */
[----:B------:R-:W-:-:S05]  /*4220*/  IMAD.IADD R2, R30, 0x1, R19 ;  /* 0x000000011e027824 */ /* 0x000fca00078e0213 */
[----:B------:R-:W-:-:S05]  /*4230*/  I2FP.F32.U32 R2, R2 ;  /* 0x0000000200027245 */ /* 0x000fca0000201000 */
[----:B------:R-:W-:Y:S01]  /*4240*/  FFMA R2, R2, R3, 1.1641532182693481445e-10 ;  /* 0x2f00000002027423 */ /* 0x000fe20000000003 */
[----:B------:R-:W-:-:S04]  /*4250*/  FMUL R3, R12, 6 ;  /* 0x40c000000c037820 */ /* 0x000fc80000400000 */
[----:B------:R-:W-:Y:S01]  /*4260*/  FSETP.GTU.AND P0, PT, R2, 0.16666667163372039795, PT ;  /* 0x3e2aaaab0200780b */ /* 0x000fe20003f0c000 */
[----:B------:R-:W-:-:S12]  /*4270*/  FMUL R3, R3, R16 ;  /* 0x0000001003037220 */ /* 0x000fd80000400000 */
[----:B------:R-:W-:Y:S05]  /*4280*/  @P0 BRA `(.L_x_306) ;  /* 0x0000000000500947 */ /* 0x000fea0003800000 */
[----:B------:R-:W-:Y:S01]  /*4290*/  VIADD R18, R3, 0xf3000000 ;  /* 0xf300000003127836 */ /* 0x000fe20000000000 */
[----:B------:R0:W4:Y:S01]  /*42a0*/  MUFU.RSQ R2, R3 ;  /* 0x0000000300027308 */ /* 0x0001220000001400 */
[----:B------:R-:W-:Y:S03]  /*42b0*/  BSSY.RECONVERGENT B1, `(.L_x_307) ;  /* 0x000000b000017945 */ /* 0x000fe60003800200 */
[----:B------:R-:W-:-:S13]  /*42c0*/  ISETP.GT.U32.AND P0, PT, R18, 0x727fffff, PT ;  /* 0x727fffff1200780c */ /* 0x000fda0003f04070 */
[----:B0---4-:R-:W-:Y:S05]  /*42d0*/  @!P0 BRA `(.L_x_308) ;  /* 0x0000000000108947 */ /* 0x011fea0003800000 */
[----:B------:R-:W-:Y:S02]  /*42e0*/  MOV R2, R3 ;  /* 0x0000000300027202 */ /* 0x000fe40000000f00 */
[----:B------:R-:W-:-:S07]  /*42f0*/  MOV R38, 0x4310 ;  /* 0x0000431000267802 */ /* 0x000fce0000000f00 */
[----:B-123--:R-:W-:Y:S05]  /*4300*/  CALL.REL.NOINC `($__internal_10_$__cuda_sm20_sqrt_rn_f32_slowpath) ;  /* 0x000000a000f07944 */ /* 0x00efea0003c00000 */
[----:B------:R-:W-:Y:S05]  /*4310*/  BRA `(.L_x_309) ;  /* 0x0000000000107947 */ /* 0x000fea0003800000 */
.L_x_308:
[----:B------:R-:W-:Y:S01]  /*4320*/  FMUL.FTZ R50, R3, R2 ;  /* 0x0000000203327220 */ /* 0x000fe20000410000 */
[----:B------:R-:W-:-:S03]  /*4330*/  FMUL.FTZ R2, R2, 0.5 ;  /* 0x3f00000002027820 */ /* 0x000fc60000410000 */
[----:B------:R-:W-:-:S04]  /*4340*/  FFMA R3, -R50, R50, R3 ;  /* 0x0000003232037223 */ /* 0x000fc80000000103 */
[----:B------:R-:W-:-:S07]  /*4350*/  FFMA R50, R3, R2, R50 ;  /* 0x0000000203327223 */ /* 0x000fce0000000032 */
.L_x_309:
[----:B------:R-:W-:Y:S05]  /*4360*/  BSYNC.RECONVERGENT B1 ;  /* 0x0000000000017941 */ /* 0x000fea0003800200 */
.L_x_307:
[----:B------:R-:W-:Y:S01]  /*4370*/  IMAD.MOV.U32 R18, RZ, RZ, R27 ;  /* 0x000000ffff127224 */ /* 0x000fe200078e001b */
[----:B------:R-:W-:Y:S01]  /*4380*/  MOV R22, R26 ;  /* 0x0000001a00167202 */ /* 0x000fe20000000f00 */
[----:B------:R-:W-:Y:S01]  /*4390*/  FADD R28, -R50, -RZ ;  /* 0x800000ff321c7221 */ /* 0x000fe20000000100 */
[----:B------:R-:W-:Y:S01]  /*43a0*/  IMAD.MOV.U32 R23, RZ, RZ, R21 ;  /* 0x000000ffff177224 */ /* 0x000fe200078e0015 */
[----:B------:R-:W-:Y:S01]  /*43b0*/  MOV R31, R20 ;  /* 0x00000014001f7202 */ /* 0x000fe20000000f00 */
[----:B------:R-:W-:Y:S06]  /*43c0*/  BRA `(.L_x_305) ;  /* 0x0000000000687947 */ /* 0x000fec0003800000 */
.L_x_306:
        /* <DEDUP_REMOVED lines=15> */
[----:B------:R-:W-:Y:S01]  /*44c0*/  IMAD.MOV.U32 R28, RZ, RZ, R50 ;  /* 0x000000ffff1c7224 */ /* 0x000fe200078e0032 */
[----:B------:R-:W-:Y:S06]  /*44d0*/  BRA `(.L_x_312) ;  /* 0x0000000000107947 */ /* 0x000fec0003800000 */
.L_x_311:
[----:B------:R-:W-:Y:S01]  /*44e0*/  FMUL.FTZ R28, R3, R2 ;  /* 0x00000002031c7220 */ /* 0x000fe20000410000 */
[----:B------:R-:W-:-:S03]  /*44f0*/  FMUL.FTZ R2, R2, 0.5 ;  /* 0x3f00000002027820 */ /* 0x000fc60000410000 */
[----:B------:R-:W-:-:S04]  /*4500*/  FFMA R3, -R28, R28, R3 ;  /* 0x0000001c1c037223 */ /* 0x000fc80000000103 */
[----:B------:R-:W-:-:S07]  /*4510*/  FFMA R28, R3, R2, R28 ;  /* 0x00000002031c7223 */ /* 0x000fce000000001c */
.L_x_312:
[----:B------:R-:W-:Y:S05]  /*4520*/  BSYNC.RECONVERGENT B1 ;  /* 0x0000000000017941 */ /* 0x000fea0003800200 */
.L_x_310:
[----:B------:R-:W-:Y:S01]  /*4530*/  MOV R18, R27 ;  /* 0x0000001b00127202 */ /* 0x000fe20000000f00 */
[----:B------:R-:W-:Y:S01]  /*4540*/  IMAD.MOV.U32 R22, RZ, RZ, R26 ;  /* 0x000000ffff167224 */ /* 0x000fe200078e001a */
[----:B------:R-:W-:Y:S01]  /*4550*/  MOV R23, R21 ;  /* 0x0000001500177202 */ /* 0x000fe20000000f00 */
[----:B------:R-:W-:-:S07]  /*4560*/  IMAD.MOV.U32 R31, RZ, RZ, R20 ;  /* 0x000000ffff1f7224 */ /* 0x000fce00078e0014 */
.L_x_305:
[----:B------:R-:W-:Y:S05]  /*4570*/  BSYNC.RECONVERGENT B0 ;  /* 0x0000000000007941 */ /* 0x000fea0003800200 */
.L_x_304:
[----:B------:R-:W-:Y:S01]  /*4580*/  FFMA R3, R4, R16, R39 ;  /* 0x0000001004037223 */ /* 0x000fe20000000027 */
[----:B------:R-:W-:Y:S03]  /*4590*/  BSSY.RECONVERGENT B0, `(.L_x_313) ;  /* 0x000003e000007945 */ /* 0x000fe60003800200 */
[----:B------:R-:W-:-:S04]  /*45a0*/  FADD R3, R3, R28 ;  /* 0x0000001c03037221 */ /* 0x000fc80000000000 */
[----:B------:R-:W-:-:S04]  /*45b0*/  FMUL R38, R3, 6.2831854820251464844 ;  /* 0x40c90fdb03267820 */ /* 0x000fc80000400000 */
[C---:B------:R-:W-:Y:S01]  /*45c0*/  FMUL R2, R38.reuse, 0.63661974668502807617 ;  /* 0x3f22f98326027820 */ /* 0x040fe20000400000 */
[----:B------:R-:W-:-:S03]  /*45d0*/  FSETP.GE.AND P0, PT, |R38|, 105615, PT ;  /* 0x47ce47802600780b */ /* 0x000fc60003f06200 */
        /* <DEDUP_REMOVED lines=15> */
.L_x_315:
[----:B0-----:R-:W0:Y:S02]  /*46d0*/  LDC.64 R2, c[0x4][0x40] ;  /* 0x01001000ff027b82 */ /* 0x001e240000000a00 */
[----:B0-----:R-:W-:-:S05]  /*46e0*/  IMAD.WIDE.U32 R20, R26, 0x4, R2 ;  /* 0x000000041a147825 */ /* 0x001fca00078e0002 */
        /* <DEDUP_REMOVED lines=9> */
[----:B------:R-:W-:Y:S01]  /*4780*/  SHF.R.U32.HI R20, RZ, 0x17, R38 ;  /* 0x00000017ff147819 */ /* 0x000fe20000011626 */
[----:B------:R4:W-:Y:S03]  /*4790*/  STL [R1+0x18], R28 ;  /* 0x0000181c01007387 */ /* 0x0009e60000100800 */
[C---:B0-----:R-:W-:Y:S02]  /*47a0*/  LOP3.LUT R2, R20.reuse, 0xe0, RZ, 0xc0, !PT ;  /* 0x000000e014027812 */ /* 0x041fe400078ec0ff */
        /* <DEDUP_REMOVED lines=17> */
[C---:B------:R-:W-:Y:S02]  /*48c0*/  LEA.HI R26, R27.reuse, R26, RZ, 0x1 ;  /* 0x0000001a1b1a7211 */ /* 0x040fe400078f08ff */
[C---:B------:R-:W-:Y:S02]  /*48d0*/  LOP3.LUT R2, R20.reuse, R3, RZ, 0x3c, !PT ;  /* 0x0000000314027212 */ /* 0x040fe400078e3cff */
[----:B------:R-:W-:Y:S02]  /*48e0*/  LOP3.LUT R3, R20, R27, RZ, 0x3c, !PT ;  /* 0x0000001b14037212 */ /* 0x000fe400078e3cff */
[----:B------:R-:W-:Y:S02]  /*48f0*/  LOP3.LUT R38, R27, R38, RZ, 0x3c, !PT ;  /* 0x000000261b267212 */ /* 0x000fe400078e3cff */
[----:B------:R-:W-:Y:S02]  /*4900*/  IADD3 R27, PT, PT, -R26, RZ, RZ ;  /* 0x000000ff1a1b7210 */ /* 0x000fe40007ffe1ff */
[----:B------:R-:W0:Y:S01]  /*4910*/  I2F.F64.S64 R2, R2 ;  /* 0x0000000200027312 */ /* 0x000e220000301c00 */
[----:B------:R-:W-:-:S02]  /*4920*/  ISETP.GE.AND P1, PT, R38, RZ, PT ;  /* 0x000000ff2600720c */ /* 0x000fc40003f26270 */
[----:B------:R-:W-:Y:S01]  /*4930*/  @!P0 IMAD.MOV.U32 R26, RZ, RZ, R27 ;  /* 0x000000ffff1a8224 */ /* 0x000fe200078e001b */
[----:B0-----:R-:W-:-:S10]  /*4940*/  DMUL R20, R2, UR6 ;  /* 0x0000000602147c28 */ /* 0x001fd40008000000 */
[----:B------:R-:W0:Y:S02]  /*4950*/  F2F.F32.F64 R20, R20 ;  /* 0x0000001400147310 */ /* 0x000e240000301000 */
[----:B0---4-:R-:W-:-:S07]  /*4960*/  FSEL R3, -R20, R20, !P1 ;  /* 0x0000001414037208 */ /* 0x011fce0004800100 */
.L_x_314:
[----:B------:R-:W-:Y:S05]  /*4970*/  BSYNC.RECONVERGENT B0 ;  /* 0x0000000000007941 */ /* 0x000fea0003800200 */
.L_x_313:
[----:B------:R-:W-:Y:S01]  /*4980*/  FFMA R40, R16, R15, R0 ;  /* 0x0000000f10287223 */ /* 0x000fe20000000000 */
[----:B------:R-:W-:Y:S01]  /*4990*/  MOV R38, 0x37cbac00 ;  /* 0x37cbac0000267802 */ /* 0x000fe20000000f00 */
[----:B------:R-:W-:Y:S01]  /*49a0*/  FMUL R21, R3, R3 ;  /* 0x0000000303157220 */ /* 0x000fe20000400000 */
[----:B------:R-:W-:Y:S01]  /*49b0*/  LOP3.LUT R20, R26, 0x1, RZ, 0xc0, !PT ;  /* 0x000000011a147812 */ /* 0x000fe200078ec0ff */
[----:B------:R-:W-:Y:S01]  /*49c0*/  FMUL R27, R40, 0.63661974668502807617 ;  /* 0x3f22f983281b7820 */ /* 0x000fe20000400000 */
[----:B------:R-:W-:Y:S02]  /*49d0*/  IMAD.MOV.U32 R29, RZ, RZ, 0x3c0885e4 ;  /* 0x3c0885e4ff1d7424 */ /* 0x000fe400078e00ff */
[----:B------:R-:W-:Y:S01]  /*49e0*/  FFMA R2, R21, R38, -0.0013887860113754868507 ;  /* 0xbab607ed15027423 */ /* 0x000fe20000000026 */
[----:B------:R-:W-:Y:S01]  /*49f0*/  ISETP.NE.U32.AND P0, PT, R20, 0x1, PT ;  /* 0x000000011400780c */ /* 0x000fe20003f05070 */
[----:B------:R-:W-:Y:S01]  /*4a00*/  IMAD.MOV.U32 R28, RZ, RZ, 0x3e2aaaa8 ;  /* 0x3e2aaaa8ff1c7424 */ /* 0x000fe200078e00ff */
[----:B------:R-:W-:Y:S01]  /*4a10*/  IADD3 R26, PT, PT, R26, 0x1, RZ ;  /* 0x000000011a1a7810 */ /* 0x000fe20007ffe0ff */
[----:B------:R-:W0:Y:S01]  /*4a20*/  F2I.NTZ R27, R27 ;  /* 0x0000001b001b7305 */ /* 0x000e220000203100 */
[----:B------:R-:W-:Y:S01]  /*4a30*/  FSEL R2, R2, -0.00019574658654164522886, P0 ;  /* 0xb94d415302027808 */ /* 0x000fe20000000000 */
[----:B------:R-:W-:Y:S01]  /*4a40*/  BSSY.RECONVERGENT B0, `(.L_x_316) ;  /* 0x0000043000007945 */ /* 0x000fe20003800200 */
[----:B------:R-:W-:-:S02]  /*4a50*/  FSEL R20, R29, 0.041666727513074874878, !P0 ;  /* 0x3d2aaabb1d147808 */ /* 0x000fc40004000000 */
[----:B------:R-:W-:Y:S02]  /*4a60*/  LOP3.LUT P1, RZ, R26, 0x2, RZ, 0xc0, !PT ;  /* 0x000000021aff7812 */ /* 0x000fe4000782c0ff */
[----:B------:R-:W-:Y:S01]  /*4a70*/  FSEL R26, -R28, -0.4999999701976776123, !P0 ;  /* 0xbeffffff1c1a7808 */ /* 0x000fe20004000100 */
[----:B------:R-:W-:Y:S01]  /*4a80*/  FFMA R20, R21, R2, R20 ;  /* 0x0000000215147223 */ /* 0x000fe20000000014 */
[----:B------:R-:W-:Y:S02]  /*4a90*/  FSEL R2, R3, 1, !P0 ;  /* 0x3f80000003027808 */ /* 0x000fe40004000000 */
[----:B------:R-:W-:Y:S01]  /*4aa0*/  FSETP.GE.AND P0, PT, |R40|, 105615, PT ;  /* 0x47ce47802800780b */ /* 0x000fe20003f06200 */
[C---:B------:R-:W-:Y:S02]  /*4ab0*/  FFMA R20, R21.reuse, R20, R26 ;  /* 0x0000001415147223 */ /* 0x040fe4000000001a */
[----:B------:R-:W-:Y:S01]  /*4ac0*/  FFMA R21, R21, R2, RZ ;  /* 0x0000000215157223 */ /* 0x000fe200000000ff */
[----:B0-----:R-:W-:-:S03]  /*4ad0*/  I2FP.F32.S32 R43, R27 ;  /* 0x0000001b002b7245 */ /* 0x001fc60000201400 */
[----:B------:R-:W-:Y:S02]  /*4ae0*/  FFMA R41, R21, R20, R2 ;  /* 0x0000001415297223 */ /* 0x000fe40000000002 */
[C---:B------:R-:W-:Y:S02]  /*4af0*/  FFMA R26, R43.reuse, -1.5707962512969970703, R40 ;  /* 0xbfc90fda2b1a7823 */ /* 0x040fe40000000028 */
[----:B------:R-:W-:Y:S02]  /*4b00*/  @P1 FADD R41, RZ, -R41 ;  /* 0x80000029ff291221 */ /* 0x000fe40000000000 */
        /* <DEDUP_REMOVED lines=12> */
.L_x_318:
        /* <DEDUP_REMOVED lines=41> */
[----:B0---4-:R-:W-:-:S07]  /*4e60*/  FSEL R2, -R20, R20, !P1 ;  /* 0x0000001414027208 */ /* 0x011fce0004800100 */
.L_x_317:
[----:B------:R-:W-:Y:S05]  /*4e70*/  BSYNC.RECONVERGENT B0 ;  /* 0x0000000000007941 */ /* 0x000fea0003800200 */
.L_x_316:
[----:B------:R-:W-:Y:S01]  /*4e80*/  FMUL R3, R2, R2 ;  /* 0x0000000202037220 */ /* 0x000fe20000400000 */
[----:B------:R-:W-:Y:S01]  /*4e90*/  LOP3.LUT R20, R27, 0x1, RZ, 0xc0, !PT ;  /* 0x000000011b147812 */ /* 0x000fe200078ec0ff */
[----:B------:R-:W-:Y:S01]  /*4ea0*/  FMUL R41, R41, -6.2831854820251464844 ;  /* 0xc0c90fdb29297820 */ /* 0x000fe20000400000 */
[----:B------:R-:W-:Y:S01]  /*4eb0*/  IADD3 R27, PT, PT, R27, 0x1, RZ ;  /* 0x000000011b1b7810 */ /* 0x000fe20007ffe0ff */
[----:B------:R-:W-:Y:S01]  /*4ec0*/  FFMA R38, R3, R38, -0.0013887860113754868507 ;  /* 0xbab607ed03267423 */ /* 0x000fe20000000026 */
[----:B------:R-:W-:Y:S01]  /*4ed0*/  ISETP.NE.U32.AND P0, PT, R20, 0x1, PT ;  /* 0x000000011400780c */ /* 0x000fe20003f05070 */
[----:B------:R-:W-:Y:S01]  /*4ee0*/  BSSY.RECONVERGENT B0, `(.L_x_319) ;  /* 0x0000053000007945 */ /* 0x000fe20003800200 */
[----:B------:R-:W-:Y:S02]  /*4ef0*/  LOP3.LUT P1, RZ, R27, 0x2, RZ, 0xc0, !PT ;  /* 0x000000021bff7812 */ /* 0x000fe4000782c0ff */
[----:B------:R-:W-:Y:S02]  /*4f00*/  FSEL R20, R29, 0.041666727513074874878, !P0 ;  /* 0x3d2aaabb1d147808 */ /* 0x000fe40004000000 */
[----:B------:R-:W-:-:S02]  /*4f10*/  FSEL R38, R38, -0.00019574658654164522886, P0 ;  /* 0xb94d415326267808 */ /* 0x000fc40000000000 */
[----:B------:R-:W-:Y:S02]  /*4f20*/  FSEL R2, R2, 1, !P0 ;  /* 0x3f80000002027808 */ /* 0x000fe40004000000 */
[----:B------:R-:W-:Y:S01]  /*4f30*/  FSEL R27, -R28, -0.4999999701976776123, !P0 ;  /* 0xbeffffff1c1b7808 */ /* 0x000fe20004000100 */
[C---:B------:R-:W-:Y:S01]  /*4f40*/  FFMA R20, R3.reuse, R38, R20 ;  /* 0x0000002603147223 */ /* 0x040fe20000000014 */
[----:B------:R-:W-:Y:S02]  /*4f50*/  IMAD.MOV.U32 R28, RZ, RZ, RZ ;  /* 0x000000ffff1c7224 */ /* 0x000fe400078e00ff */
[C---:B------:R-:W-:Y:S01]  /*4f60*/  FFMA R21, R3.reuse, R2, RZ ;  /* 0x0000000203157223 */ /* 0x040fe200000000ff */
[----:B------:R-:W-:Y:S01]  /*4f70*/  MOV R29, R19 ;  /* 0x00000013001d7202 */ /* 0x000fe20000000f00 */
[----:B------:R-:W-:Y:S01]  /*4f80*/  FFMA R20, R3, R20, R27 ;  /* 0x0000001403147223 */ /* 0x000fe2000000001b */
[----:B------:R-:W-:Y:S01]  /*4f90*/  IMAD.MOV.U32 R27, RZ, RZ, R18 ;  /* 0x000000ffff1b7224 */ /* 0x000fe200078e0012 */
[----:B------:R-:W-:-:S02]  /*4fa0*/  MOV R26, R22 ;  /* 0x00000016001a7202 */ /* 0x000fc40000000f00 */
[----:B------:R-:W-:Y:S01]  /*4fb0*/  FFMA R2, R21, R20, R2 ;  /* 0x0000001415027223 */ /* 0x000fe20000000002 */
[----:B------:R-:W-:-:S03]  /*4fc0*/  IMAD.MOV.U32 R20, RZ, RZ, R23 ;  /* 0x000000ffff147224 */ /* 0x000fc600078e0017 */
[----:B------:R-:W-:-:S04]  /*4fd0*/  @P1 FADD R2, RZ, -R2 ;  /* 0x80000002ff021221 */ /* 0x000fc80000000000 */
[----:B------:R-:W-:-:S04]  /*4fe0*/  FFMA R41, R2, R13, R41 ;  /* 0x0000000d02297223 */ /* 0x000fc80000000029 */
[----:B------:R-:W-:-:S04]  /*4ff0*/  FADD R41, R41, R14 ;  /* 0x0000000e29297221 */ /* 0x000fc80000000000 */
[----:B------:R-:W-:-:S04]  /*5000*/  FADD R41, R4, R41 ;  /* 0x0000002904297221 */ /* 0x000fc80000000000 */
[----:B------:R-:W-:-:S04]  /*5010*/  FMUL R2, R41, 0.5 ;  /* 0x3f00000029027820 */ /* 0x000fc80000400000 */
[----:B------:R-:W-:Y:S01]  /*5020*/  FFMA R21, R2, R16, R39 ;  /* 0x0000001002157223 */ /* 0x000fe20000000027 */
        /* <DEDUP_REMOVED lines=25> */
.L_x_323:
[----:B------:R-:W-:Y:S01]  /*51c0*/  FMUL.FTZ R50, R3, R2 ;  /* 0x0000000203327220 */ /* 0x000fe20000410000 */
[----:B------:R-:W-:-:S03]  /*51d0*/  FMUL.FTZ R2, R2, 0.5 ;  /* 0x3f00000002027820 */ /* 0x000fc60000410000 */
[----:B------:R-:W-:-:S04]  /*51e0*/  FFMA R3, -R50, R50, R3 ;  /* 0x0000003232037223 */ /* 0x000fc80000000103 */
[----:B------:R-:W-:-:S07]  /*51f0*/  FFMA R50, R3, R2, R50 ;  /* 0x0000000203327223 */ /* 0x000fce0000000032 */
.L_x_324:
[----:B------:R-:W-:Y:S05]  /*5200*/  BSYNC.RECONVERGENT B1 ;  /* 0x0000000000017941 */ /* 0x000fea0003800200 */
.L_x_322:
[----:B------:R-:W-:Y:S01]  /*5210*/  FADD R28, -R50, -RZ ;  /* 0x800000ff321c7221 */ /* 0x000fe20000000100 */
[----:B------:R-:W-:Y:S01]  /*5220*/  IMAD.MOV.U32 R27, RZ, RZ, R19 ;  /* 0x000000ffff1b7224 */ /* 0x000fe200078e0013 */
[----:B------:R-:W-:Y:S01]  /*5230*/  MOV R26, R18 ;  /* 0x00000012001a7202 */ /* 0x000fe20000000f00 */
[----:B------:R-:W-:Y:S01]  /*5240*/  IMAD.MOV.U32 R20, RZ, RZ, R22 ;  /* 0x000000ffff147224 */ /* 0x000fe200078e0016 */
[----:B------:R-:W-:Y:S01]  /*5250*/  MOV R31, R23 ;  /* 0x00000017001f7202 */ /* 0x000fe20000000f00 */
[----:B------:R-:W-:Y:S06]  /*5260*/  BRA `(.L_x_320) ;  /* 0x0000000000687947 */ /* 0x000fec0003800000 */
.L_x_321:
        /* <DEDUP_REMOVED lines=17> */
.L_x_326:
[----:B------:R-:W-:Y:S01]  /*5380*/  FMUL.FTZ R28, R3, R2 ;  /* 0x00000002031c7220 */ /* 0x000fe20000410000 */
[----:B------:R-:W-:-:S03]  /*5390*/  FMUL.FTZ R2, R2, 0.5 ;  /* 0x3f00000002027820 */ /* 0x000fc60000410000 */
[----:B------:R-:W-:-:S04]  /*53a0*/  FFMA R3, -R28, R28, R3 ;  /* 0x0000001c1c037223 */ /* 0x000fc80000000103 */
[----:B------:R-:W-:-:S07]  /*53b0*/  FFMA R28, R3, R2, R28 ;  /* 0x00000002031c7223 */ /* 0x000fce000000001c */
.L_x_327:
[----:B------:R-:W-:Y:S05]  /*53c0*/  BSYNC.RECONVERGENT B1 ;  /* 0x0000000000017941 */ /* 0x000fea0003800200 */
.L_x_325:
[----:B------:R-:W-:Y:S01]  /*53d0*/  MOV R27, R19 ;  /* 0x00000013001b7202 */ /* 0x000fe20000000f00 */
[----:B------:R-:W-:Y:S01]  /*53e0*/  IMAD.MOV.U32 R26, RZ, RZ, R18 ;  /* 0x000000ffff1a7224 */ /* 0x000fe200078e0012 */
[----:B------:R-:W-:Y:S01]  /*53f0*/  MOV R20, R22 ;  /* 0x0000001600147202 */ /* 0x000fe20000000f00 */
[----:B------:R-:W-:-:S07]  /*5400*/  IMAD.MOV.U32 R31, RZ, RZ, R23 ;  /* 0x000000ffff1f7224 */ /* 0x000fce00078e0017 */
.L_x_320:
[----:B------:R-:W-:Y:S05]  /*5410*/  BSYNC.RECONVERGENT B0 ;  /* 0x0000000000007941 */ /* 0x000fea0003800200 */
.L_x_319:
[----:B------:R-:W-:Y:S01]  /*5420*/  FADD R21, R21, R28 ;  /* 0x0000001c15157221 */ /* 0x000fe20000000000 */
[----:B------:R-:W-:Y:S03]  /*5430*/  BSSY.RECONVERGENT B0, `(.L_x_328) ;  /* 0x000003d000007945 */ /* 0x000fe60003800200 */
        /* <DEDUP_REMOVED lines=18> */
.L_x_330:
        /* <DEDUP_REMOVED lines=27> */
[C-C-:B0-----:R-:W-:Y:S01]  /*5710*/  SHF.L.W.U32.HI R22, R2.reuse, 0x2, R21.reuse ;  /* 0x0000000202167819 */ /* 0x141fe20000010e15 */
        /* <DEDUP_REMOVED lines=14> */
.L_x_329:
[----:B------:R-:W-:Y:S05]  /*5800*/  BSYNC.RECONVERGENT B0 ;  /* 0x0000000000007941 */ /* 0x000fea0003800200 */
.L_x_328:
[----:B------:R-:W-:Y:S01]  /*5810*/  FADD R43, R15, R15 ;  /* 0x0000000f0f2b7221 */ /* 0x000fe20000000000 */
[----:B------:R-:W-:Y:S01]  /*5820*/  MOV R38, 0x37cbac00 ;  /* 0x37cbac0000267802 */ /* 0x000fe20000000f00 */
[----:B------:R-:W-:Y:S01]  /*5830*/  FMUL R19, R3, R3 ;  /* 0x0000000303137220 */ /* 0x000fe20000400000 */
[----:B------:R-:W-:Y:S01]  /*5840*/  LOP3.LUT R18, R22, 0x1, RZ, 0xc0, !PT ;  /* 0x0000000116127812 */ /* 0x000fe200078ec0ff */
[----:B------:R-:W-:Y:S01]  /*5850*/  FMUL R43, R43, 0.5 ;  /* 0x3f0000002b2b7820 */ /* 0x000fe20000400000 */
[----:B------:R-:W-:Y:S02]  /*5860*/  IMAD.MOV.U32 R28, RZ, RZ, 0x3c0885e4 ;  /* 0x3c0885e4ff1c7424 */ /* 0x000fe400078e00ff */
[----:B------:R-:W-:Y:S01]  /*5870*/  FFMA R2, R19, R38, -0.0013887860113754868507 ;  /* 0xbab607ed13027423 */ /* 0x000fe20000000026 */
[----:B------:R-:W-:Y:S01]  /*5880*/  ISETP.NE.U32.AND P0, PT, R18, 0x1, PT ;  /* 0x000000011200780c */ /* 0x000fe20003f05070 */
[----:B------:R-:W-:Y:S01]  /*5890*/  FFMA R40, R43, R16, R0 ;  /* 0x000000102b287223 */ /* 0x000fe20000000000 */
[----:B------:R-:W-:Y:S01]  /*58a0*/  IADD3 R22, PT, PT, R22, 0x1, RZ ;  /* 0x0000000116167810 */ /* 0x000fe20007ffe0ff */
[----:B------:R-:W-:Y:S01]  /*58b0*/  IMAD.MOV.U32 R23, RZ, RZ, 0x3e2aaaa8 ;  /* 0x3e2aaaa8ff177424 */ /* 0x000fe200078e00ff */
[----:B------:R-:W-:Y:S01]  /*58c0*/  FSEL R2, R2, -0.00019574658654164522886, P0 ;  /* 0xb94d415302027808 */ /* 0x000fe20000000000 */
[----:B------:R-:W-:Y:S01]  /*58d0*/  FMUL R51, R40, 0.63661974668502807617 ;  /* 0x3f22f98328337820 */ /* 0x000fe20000400000 */
[----:B------:R-:W-:Y:S01]  /*58e0*/  FSEL R18, R28, 0.041666727513074874878, !P0 ;  /* 0x3d2aaabb1c127808 */ /* 0x000fe20004000000 */
[----:B------:R-:W-:Y:S01]  /*58f0*/  BSSY.RECONVERGENT B0, `(.L_x_331) ;  /* 0x0000043000007945 */ /* 0x000fe20003800200 */
[----:B------:R-:W-:-:S02]  /*5900*/  LOP3.LUT P1, RZ, R22, 0x2, RZ, 0xc0, !PT ;  /* 0x0000000216ff7812 */ /* 0x000fc4000782c0ff */
[----:B------:R-:W-:Y:S01]  /*5910*/  FSEL R22, -R23, -0.4999999701976776123, !P0 ;  /* 0xbeffffff17167808 */ /* 0x000fe20004000100 */
[----:B------:R-:W0:Y:S01]  /*5920*/  F2I.NTZ R51, R51 ;  /* 0x0000003300337305 */ /* 0x000e220000203100 */
[----:B------:R-:W-:Y:S01]  /*5930*/  FFMA R18, R19, R2, R18 ;  /* 0x0000000213127223 */ /* 0x000fe20000000012 */
[----:B------:R-:W-:Y:S02]  /*5940*/  FSEL R2, R3, 1, !P0 ;  /* 0x3f80000003027808 */ /* 0x000fe40004000000 */
[----:B------:R-:W-:Y:S01]  /*5950*/  FSETP.GE.AND P0, PT, |R40|, 105615, PT ;  /* 0x47ce47802800780b */ /* 0x000fe20003f06200 */
[C---:B------:R-:W-:Y:S02]  /*5960*/  FFMA R18, R19.reuse, R18, R22 ;  /* 0x0000001213127223 */ /* 0x040fe40000000016 */
[----:B------:R-:W-:-:S04]  /*5970*/  FFMA R19, R19, R2, RZ ;  /* 0x0000000213137223 */ /* 0x000fc800000000ff */
[----:B------:R-:W-:Y:S01]  /*5980*/  FFMA R41, R19, R18, R2 ;  /* 0x0000001213297223 */ /* 0x000fe20000000002 */
[----:B0-----:R-:W-:-:S03]  /*5990*/  I2FP.F32.S32 R3, R51 ;  /* 0x0000003300037245 */ /* 0x001fc60000201400 */
[----:B------:R-:W-:Y:S02]  /*59a0*/  @P1 FADD R41, RZ, -R41 ;  /* 0x80000029ff291221 */ /* 0x000fe40000000000 */
        /* <DEDUP_REMOVED lines=13> */
.L_x_333:
        /* <DEDUP_REMOVED lines=37> */
[----:B----4-:R-:W-:-:S05]  /*5cd0*/  IADD3 R21, PT, PT, -R51, RZ, RZ ;  /* 0x000000ff33157210 */ /* 0x010fca0007ffe1ff */
[----:B------:R-:W-:Y:S01]  /*5ce0*/  @!P0 IMAD.MOV.U32 R51, RZ, RZ, R21 ;  /* 0x000000ffff338224 */ /* 0x000fe200078e0015 */
[----:B0-----:R-:W-:-:S10]  /*5cf0*/  DMUL R18, R2, UR6 ;  /* 0x0000000602127c28 */ /* 0x001fd40008000000 */
[----:B------:R-:W0:Y:S02]  /*5d00*/  F2F.F32.F64 R18, R18 ;  /* 0x0000001200127310 */ /* 0x000e240000301000 */
[----:B0-----:R-:W-:-:S07]  /*5d10*/  FSEL R2, -R18, R18, !P1 ;  /* 0x0000001212027208 */ /* 0x001fce0004800100 */
.L_x_332:
[----:B------:R-:W-:Y:S05]  /*5d20*/  BSYNC.RECONVERGENT B0 ;  /* 0x0000000000007941 */ /* 0x000fea0003800200 */
.L_x_331:
[----:B------:R-:W-:Y:S01]  /*5d30*/  FMUL R3, R2, R2 ;  /* 0x0000000202037220 */ /* 0x000fe20000400000 */
[----:B------:R-:W-:Y:S01]  /*5d40*/  LOP3.LUT R18, R51, 0x1, RZ, 0xc0, !PT ;  /* 0x0000000133127812 */ /* 0x000fe200078ec0ff */
[----:B------:R-:W-:Y:S01]  /*5d50*/  FMUL R41, R41, -6.2831854820251464844 ;  /* 0xc0c90fdb29297820 */ /* 0x000fe20000400000 */
[----:B------:R-:W-:Y:S01]  /*5d60*/  IADD3 R51, PT, PT, R51, 0x1, RZ ;  /* 0x0000000133337810 */ /* 0x000fe20007ffe0ff */
[----:B------:R-:W-:Y:S01]  /*5d70*/  FFMA R38, R3, R38, -0.0013887860113754868507 ;  /* 0xbab607ed03267423 */ /* 0x000fe20000000026 */
[----:B------:R-:W-:Y:S01]  /*5d80*/  ISETP.NE.U32.AND P0, PT, R18, 0x1, PT ;  /* 0x000000011200780c */ /* 0x000fe20003f05070 */
[----:B------:R-:W-:Y:S01]  /*5d90*/  BSSY.RECONVERGENT B2, `(.L_x_334) ;  /* 0x00000b8000027945 */ /* 0x000fe20003800200 */
[----:B------:R-:W-:Y:S01]  /*5da0*/  LOP3.LUT P1, RZ, R51, 0x2, RZ, 0xc0, !PT ;  /* 0x0000000233ff7812 */ /* 0x000fe2000782c0ff */
[----:B------:R-:W-:Y:S01]  /*5db0*/  IMAD.MOV.U32 R22, RZ, RZ, RZ ;  /* 0x000000ffff167224 */ /* 0x000fe200078e00ff */
[----:B------:R-:W-:Y:S02]  /*5dc0*/  FSEL R28, R28, 0.041666727513074874878, !P0 ;  /* 0x3d2aaabb1c1c7808 */ /* 0x000fe40004000000 */
[----:B------:R-:W-:-:S02]  /*5dd0*/  FSEL R38, R38, -0.00019574658654164522886, P0 ;  /* 0xb94d415326267808 */ /* 0x000fc40000000000 */
[----:B------:R-:W-:Y:S02]  /*5de0*/  FSEL R2, R2, 1, !P0 ;  /* 0x3f80000002027808 */ /* 0x000fe40004000000 */
[----:B------:R-:W-:Y:S01]  /*5df0*/  FSEL R23, -R23, -0.4999999701976776123, !P0 ;  /* 0xbeffffff17177808 */ /* 0x000fe20004000100 */
[----:B------:R-:W-:Y:S01]  /*5e00*/  FFMA R28, R3, R38, R28 ;  /* 0x00000026031c7223 */ /* 0x000fe2000000001c */
[----:B------:R-:W-:Y:S01]  /*5e10*/  FSETP.NEU.AND P0, PT, R11, RZ, PT ;  /* 0x000000ff0b00720b */ /* 0x000fe20003f0d000 */
[C---:B------:R-:W-:Y:S01]  /*5e20*/  FFMA R19, R3.reuse, R2, RZ ;  /* 0x0000000203137223 */ /* 0x040fe200000000ff */
[----:B------:R-:W-:Y:S01]  /*5e30*/  MOV R21, R29 ;  /* 0x0000001d00157202 */ /* 0x000fe20000000f00 */
[----:B------:R-:W-:Y:S01]  /*5e40*/  FFMA R23, R3, R28, R23 ;  /* 0x0000001c03177223 */ /* 0x000fe20000000017 */
[----:B------:R-:W-:-:S03]  /*5e50*/  MOV R18, R26 ;  /* 0x0000001a00127202 */ /* 0x000fc60000000f00 */
[----:B------:R-:W-:Y:S01]  /*5e60*/  FFMA R2, R19, R23, R2 ;  /* 0x0000001713027223 */ /* 0x000fe20000000002 */
[----:B------:R-:W-:-:S03]  /*5e70*/  IMAD.MOV.U32 R19, RZ, RZ, R27 ;  /* 0x000000ffff137224 */ /* 0x000fc600078e001b */
[----:B------:R-:W-:-:S04]  /*5e80*/  @P1 FADD R2, RZ, -R2 ;  /* 0x80000002ff021221 */ /* 0x000fc80000000000 */
[----:B------:R-:W-:-:S04]  /*5e90*/  FFMA R41, R2, R13, R41 ;  /* 0x0000000d02297223 */ /* 0x000fc80000000029 */
[----:B------:R-:W-:-:S04]  /*5ea0*/  FADD R41, R41, R14 ;  /* 0x0000000e29297221 */ /* 0x000fc80000000000 */
[----:B------:R-:W-:Y:S01]  /*5eb0*/  FADD R41, R4, R41 ;  /* 0x0000002904297221 */ /* 0x000fe20000000000 */
[----:B------:R-:W-:-:S03]  /*5ec0*/  IMAD.MOV.U32 R4, RZ, RZ, R20 ;  /* 0x000000ffff047224 */ /* 0x000fc600078e0014 */
[----:B------:R-:W-:-:S04]  /*5ed0*/  FMUL R2, R41, 0.5 ;  /* 0x3f00000029027820 */ /* 0x000fc80000400000 */
[----:B------:R-:W-:Y:S01]  /*5ee0*/  FFMA R39, R2, R16, R39 ;  /* 0x0000001002277223 */ /* 0x000fe20000000027 */
[----:B------:R-:W-:Y:S06]  /*5ef0*/  @!P0 BRA `(.L_x_335) ;  /* 0x0000000800848947 */ /* 0x000fec0003800000 */
[----:B---3--:R-:W-:-:S13]  /*5f00*/  ISETP.GT.AND P0, PT, R49, RZ, PT ;  /* 0x000000ff3100720c */ /* 0x008fda0003f04270 */
[----:B------:R-:W-:Y:S05]  /*5f10*/  @P0 BRA `(.L_x_336) ;  /* 0x0000000800600947 */ /* 0x000fea0003800000 */
[----:B------:R-:W-:-:S13]  /*5f20*/  ISETP.NE.AND P0, PT, R48, RZ, PT ;  /* 0x000000ff3000720c */ /* 0x000fda0003f05270 */
[----:B------:R-:W-:Y:S05]  /*5f30*/  @P0 BRA `(.L_x_337) ;  /* 0x00000004002c0947 */ /* 0x000fea0003800000 */
[----:B------:R-:W-:Y:S01]  /*5f40*/  SHF.R.U32.HI R2, RZ, 0x2, R31 ;  /* 0x00000002ff027819 */ /* 0x000fe2000001161f */
[----:B------:R-:W-:Y:S01]  /*5f50*/  IMAD.MOV.U32 R23, RZ, RZ, 0x3e055027 ;  /* 0x3e055027ff177424 */ /* 0x000fe200078e00ff */
[----:B------:R-:W-:Y:S01]  /*5f60*/  IADD3 R30, PT, PT, R30, 0x587c5, RZ ;  /* 0x000587c51e1e7810 */ /* 0x000fe20007ffe0ff */
[----:B------:R-:W-:Y:S01]  /*5f70*/  BSSY.RECONVERGENT B3, `(.L_x_338) ;  /* 0x0000030000037945 */ /* 0x000fe20003800200 */
[----:B------:R-:W-:Y:S02]  /*5f80*/  LOP3.LUT R21, R2, R31, RZ, 0x3c, !PT ;  /* 0x0000001f02157212 */ /* 0x000fe400078e3cff */
[----:B------:R-:W-:Y:S01]  /*5f90*/  SHF.L.U32 R2, R29, 0x4, RZ ;  /* 0x000000041d027819 */ /* 0x000fe200000006ff */
[----:B------:R-:W0:Y:S02]  /*5fa0*/  MUFU.RCP R31, R10 ;  /* 0x0000000a001f7308 */ /* 0x000e240000001000 */
[----:B------:R-:W-:-:S05]  /*5fb0*/  IMAD.SHL.U32 R3, R21, 0x2, RZ ;  /* 0x0000000215037824 */ /* 0x000fca00078e00ff */
[----:B------:R-:W-:Y:S01]  /*5fc0*/  LOP3.LUT R2, R29, R2, R3, 0x96, !PT ;  /* 0x000000021d027212 */ /* 0x000fe200078e9603 */
[----:B------:R-:W-:-:S03]  /*5fd0*/  HFMA2 R3, -RZ, RZ, 0.1171875, 0 ;  /* 0x2f800000ff037431 */ /* 0x000fc600000001ff */
[----:B------:R-:W-:-:S05]  /*5fe0*/  LOP3.LUT R21, R2, R21, RZ, 0x3c, !PT ;  /* 0x0000001502157212 */ /* 0x000fca00078e3cff */
        /* <DEDUP_REMOVED lines=36> */
[----:B------:R-:W-:Y:S02]  /*6230*/  MOV R3, R10 ;  /* 0x0000000a00037202 */ /* 0x000fe40000000f00 */
[----:B------:R-:W-:-:S07]  /*6240*/  MOV R4, 0x6260 ;  /* 0x0000626000047802 */ /* 0x000fce0000000f00 */
[----:B-12---:R-:W-:Y:S05]  /*6250*/  CALL.REL.NOINC `($__internal_11_$__cuda_sm3x_div_rn_noftz_f32_slowpath) ;  /* 0x0000008400747944 */ /* 0x006fea0003c00000 */
[----:B------:R-:W-:-:S07]  /*6260*/  IMAD.MOV.U32 R3, RZ, RZ, R2 ;  /* 0x000000ffff037224 */ /* 0x000fce00078e0002 */
.L_x_339:
[----:B------:R-:W-:Y:S05]  /*6270*/  BSYNC.RECONVERGENT B3 ;  /* 0x0000000000037941 */ /* 0x000fea0003800200 */
.L_x_338:
[----:B------:R-:W0:Y:S01]  /*6280*/  MUFU.RCP R19, R16 ;  /* 0x0000001000137308 */ /* 0x000e220000001000 */
[----:B------:R-:W-:Y:S07]  /*6290*/  BSSY.RECONVERGENT B3, `(.L_x_340) ;  /* 0x000000c000037945 */ /* 0x000fee0003800200 */
[----:B------:R-:W3:Y:S01]  /*62a0*/  FCHK P0, R3, R16 ;  /* 0x0000001003007302 */ /* 0x000ee20000000000 */
[----:B0-----:R-:W-:-:S04]  /*62b0*/  FFMA R2, R19, -R16, 1 ;  /* 0x3f80000013027423 */ /* 0x001fc80000000810 */
[----:B------:R-:W-:-:S04]  /*62c0*/  FFMA R2, R19, R2, R19 ;  /* 0x0000000213027223 */ /* 0x000fc80000000013 */
[----:B------:R-:W-:-:S04]  /*62d0*/  FFMA R4, R2, R3, RZ ;  /* 0x0000000302047223 */ /* 0x000fc800000000ff */
[----:B------:R-:W-:-:S04]  /*62e0*/  FFMA R19, R4, -R16, R3 ;  /* 0x8000001004137223 */ /* 0x000fc80000000003 */
[----:B------:R-:W-:Y:S01]  /*62f0*/  FFMA R2, R2, R19, R4 ;  /* 0x0000001302027223 */ /* 0x000fe20000000004 */
[----:B---3--:R-:W-:Y:S06]  /*6300*/  @!P0 BRA `(.L_x_341) ;  /* 0x0000000000108947 */ /* 0x008fec0003800000 */
[----:B------:R-:W-:Y:S01]  /*6310*/  MOV R2, R3 ;  /* 0x0000000300027202 */ /* 0x000fe20000000f00 */
[----:B------:R-:W-:Y:S01]  /*6320*/  IMAD.MOV.U32 R3, RZ, RZ, R16 ;  /* 0x000000ffff037224 */ /* 0x000fe200078e0010 */
[----:B------:R-:W-:-:S07]  /*6330*/  MOV R4, 0x6350 ;  /* 0x0000635000047802 */ /* 0x000fce0000000f00 */
[----:B-12---:R-:W-:Y:S05]  /*6340*/  CALL.REL.NOINC `($__internal_11_$__cuda_sm3x_div_rn_noftz_f32_slowpath) ;  /* 0x0000008400387944 */ /* 0x006fea0003c00000 */
.L_x_341:
[----:B------:R-:W-:Y:S05]  /*6350*/  BSYNC.RECONVERGENT B3 ;  /* 0x0000000000037941 */ /* 0x000fea0003800200 */
.L_x_340:
[----:B------:R-:W-:Y:S01]  /*6360*/  FADD R2, R2, 0.5 ;  /* 0x3f00000002027421 */ /* 0x000fe20000000000 */
[----:B------:R-:W-:Y:S01]  /*6370*/  MOV R19, R29 ;  /* 0x0000001d00137202 */ /* 0x000fe20000000f00 */
[----:B------:R-:W-:Y:S01]  /*6380*/  IMAD.MOV.U32 R18, RZ, RZ, R27 ;  /* 0x000000ffff127224 */ /* 0x000fe200078e001b */
[----:B------:R-:W-:Y:S01]  /*6390*/  MOV R4, R26 ;  /* 0x0000001a00047202 */ /* 0x000fe20000000f00 */
[----:B------:R0:W4:Y:S01]  /*63a0*/  F2I.FLOOR.NTZ R49, R2 ;  /* 0x0000000200317305 */ /* 0x0001220000207100 */
[----:B------:R-:W-:Y:S01]  /*63b0*/  IMAD.MOV.U32 R48, RZ, RZ, 0x1 ;  /* 0x00000001ff307424 */ /* 0x000fe200078e00ff */
[----:B------:R-:W-:Y:S01]  /*63c0*/  MOV R22, R8 ;  /* 0x0000000800167202 */ /* 0x000fe20000000f00 */
[----:B------:R-:W-:Y:S01]  /*63d0*/  IMAD.MOV.U32 R31, RZ, RZ, R20 ;  /* 0x000000ffff1f7224 */ /* 0x000fe200078e0014 */
[----:B------:R-:W-:Y:S06]  /*63e0*/  BRA `(.L_x_335) ;  /* 0x0000000400487947 */ /* 0x000fec0003800000 */
.L_x_337:
        /* <DEDUP_REMOVED lines=51> */
.L_x_343:
[----:B------:R-:W-:Y:S05]  /*6720*/  BSYNC.RECONVERGENT B3 ;  /* 0x0000000000037941 */ /* 0x000fea0003800200 */
.L_x_342:
        /* <DEDUP_REMOVED lines=13> */
.L_x_345:
[----:B------:R-:W-:Y:S05]  /*6800*/  BSYNC.RECONVERGENT B3 ;  /* 0x0000000000037941 */ /* 0x000fea0003800200 */
.L_x_344:
[----:B------:R-:W-:Y:S01]  /*6810*/  FADD R2, R2, 0.5 ;  /* 0x3f00000002027421 */ /* 0x000fe20000000000 */
[----:B------:R-:W-:Y:S01]  /*6820*/  MOV R19, R29 ;  /* 0x0000001d00137202 */ /* 0x000fe20000000f00 */
[----:B------:R-:W-:Y:S01]  /*6830*/  IMAD.MOV.U32 R18, RZ, RZ, R27 ;  /* 0x000000ffff127224 */ /* 0x000fe200078e001b */
[----:B------:R-:W-:Y:S01]  /*6840*/  MOV R4, R26 ;  /* 0x0000001a00047202 */ /* 0x000fe20000000f00 */
[----:B------:R0:W3:Y:S01]  /*6850*/  F2I.FLOOR.NTZ R49, R2 ;  /* 0x0000000200317305 */ /* 0x0000e20000207100 */
[----:B------:R-:W-:Y:S01]  /*6860*/  IMAD.MOV.U32 R48, RZ, RZ, RZ ;  /* 0x000000ffff307224 */ /* 0x000fe200078e00ff */
[----:B------:R-:W-:Y:S01]  /*6870*/  MOV R22, R11 ;  /* 0x0000000b00167202 */ /* 0x000fe20000000f00 */
[----:B------:R-:W-:Y:S01]  /*6880*/  IMAD.MOV.U32 R31, RZ, RZ, R20 ;  /* 0x000000ffff1f7224 */ /* 0x000fe200078e0014 */
[----:B------:R-:W-:Y:S06]  /*6890*/  BRA `(.L_x_335) ;  /* 0x00000000001c7947 */ /* 0x000fec0003800000 */
.L_x_336:
[----:B------:R-:W-:Y:S01]  /*68a0*/  ISETP.NE.AND P0, PT, R48, RZ, PT ;  /* 0x000000ff3000720c */ /* 0x000fe20003f05270 */
[----:B------:R-:W-:Y:S01]  /*68b0*/  IMAD.MOV.U32 R21, RZ, RZ, R29 ;  /* 0x000000ffff157224 */ /* 0x000fe200078e001d */
[----:B------:R-:W-:Y:S01]  /*68c0*/  IADD3 R49, PT, PT, R49, -0x1, RZ ;  /* 0xffffffff31317810 */ /* 0x000fe20007ffe0ff */
[----:B------:R-:W-:Y:S01]  /*68d0*/  IMAD.MOV.U32 R18, RZ, RZ, R26 ;  /* 0x000000ffff127224 */ /* 0x000fe200078e001a */
[----:B------:R-:W-:Y:S02]  /*68e0*/  MOV R19, R27 ;  /* 0x0000001b00137202 */ /* 0x000fe40000000f00 */
[----:B------:R-:W-:Y:S02]  /*68f0*/  MOV R4, R20 ;  /* 0x0000001400047202 */ /* 0x000fe40000000f00 */
[----:B------:R-:W-:-:S07]  /*6900*/  FSEL R22, R11, R8, !P0 ;  /* 0x000000080b167208 */ /* 0x000fce0004000000 */
.L_x_335:
[----:B------:R-:W-:Y:S05]  /*6910*/  BSYNC.RECONVERGENT B2 ;  /* 0x0000000000027941 */ /* 0x000fea0003800200 */
.L_x_334:
[----:B------:R-:W-:Y:S01]  /*6920*/  BSSY.RECONVERGENT B0, `(.L_x_346) ;  /* 0x0000045000007945 */ /* 0x000fe20003800200 */
[----:B------:R-:W-:Y:S01]  /*6930*/  FFMA R29, R22, R16, R39 ;  /* 0x00000010161d7223 */ /* 0x000fe20000000027 */
[----:B0-----:R-:W-:Y:S01]  /*6940*/  IMAD.MOV.U32 R2, RZ, RZ, RZ ;  /* 0x000000ffff027224 */ /* 0x001fe200078e00ff */
[----:B------:R-:W-:Y:S01]  /*6950*/  MOV R41, R21 ;  /* 0x0000001500297202 */ /* 0x000fe20000000f00 */
[----:B------:R-:W-:Y:S01]  /*6960*/  IMAD.MOV.U32 R40, RZ, RZ, R19 ;  /* 0x000000ffff287224 */ /* 0x000fe200078e0013 */
[----:B------:R-:W-:Y:S01]  /*6970*/  MOV R39, R18 ;  /* 0x0000001200277202 */ /* 0x000fe20000000f00 */
[----:B------:R-:W-:Y:S01]  /*6980*/  IMAD.MOV.U32 R20, RZ, RZ, R4 ;  /* 0x000000ffff147224 */ /* 0x000fe200078e0004 */
[----:B------:R-:W-:Y:S06]  /*6990*/  @!P2 BRA `(.L_x_347) ;  /* 0x0000000000f4a947 */ /* 0x000fec0003800000 */
[----:B------:R-:W-:Y:S01]  /*69a0*/  SHF.R.U32.HI R20, RZ, 0x2, R31 ;  /* 0x00000002ff147819 */ /* 0x000fe2000001161f */
[----:B------:R-:W-:Y:S01]  /*69b0*/  FMUL R23, R12, 6 ;  /* 0x40c000000c177820 */ /* 0x000fe20000400000 */
[----:B------:R-:W-:Y:S02]  /*69c0*/  IADD3 R30, PT, PT, R30, 0x587c5, RZ ;  /* 0x000587c51e1e7810 */ /* 0x000fe40007ffe0ff */
[----:B------:R-:W-:Y:S01]  /*69d0*/  LOP3.LUT R41, R20, R31, RZ, 0x3c, !PT ;  /* 0x0000001f14297212 */ /* 0x000fe200078e3cff */
[----:B------:R-:W-:Y:S01]  /*69e0*/  FMUL R23, R23, R16 ;  /* 0x0000001017177220 */ /* 0x000fe20000400000 */
[----:B------:R-:W-:-:S03]  /*69f0*/  SHF.L.U32 R20, R21, 0x4, RZ ;  /* 0x0000000415147819 */ /* 0x000fc600000006ff */
[----:B------:R-:W-:-:S05]  /*6a00*/  IMAD.SHL.U32 R3, R41, 0x2, RZ ;  /* 0x0000000229037824 */ /* 0x000fca00078e00ff */
[----:B------:R-:W-:-:S04]  /*6a10*/  LOP3.LUT R20, R21, R20, R3, 0x96, !PT ;  /* 0x0000001415147212 */ /* 0x000fc800078e9603 */
[----:B------:R-:W-:Y:S01]  /*6a20*/  LOP3.LUT R41, R20, R41, RZ, 0x3c, !PT ;  /* 0x0000002914297212 */ /* 0x000fe200078e3cff */
[----:B------:R-:W-:-:S04]  /*6a30*/  HFMA2 R20, -RZ, RZ, 0.1171875, 0 ;  /* 0x2f800000ff147431 */ /* 0x000fc800000001ff */
[----:B------:R-:W-:-:S05]  /*6a40*/  IMAD.IADD R3, R30, 0x1, R41 ;  /* 0x000000011e037824 */ /* 0x000fca00078e0229 */
[----:B------:R-:W-:-:S05]  /*6a50*/  I2FP.F32.U32 R3, R3 ;  /* 0x0000000300037245 */ /* 0x000fca0000201000 */
[----:B------:R-:W-:-:S05]  /*6a60*/  FFMA R3, R3, R20, 1.1641532182693481445e-10 ;  /* 0x2f00000003037423 */ /* 0x000fca0000000014 */
[----:B------:R-:W-:-:S13]  /*6a70*/  FSETP.GTU.AND P0, PT, R3, 0.16666667163372039795, PT ;  /* 0x3e2aaaab0300780b */ /* 0x000fda0003f0c000 */
[----:B------:R-:W-:Y:S05]  /*6a80*/  @P0 BRA `(.L_x_348) ;  /* 0x0000000000500947 */ /* 0x000fea0003800000 */
[----:B------:R-:W-:Y:S01]  /*6a90*/  VIADD R3, R23, 0xf3000000 ;  /* 0xf300000017037836 */ /* 0x000fe20000000000 */
[----:B------:R0:W0:Y:S01]  /*6aa0*/  MUFU.RSQ R2, R23 ;  /* 0x0000001700027308 */ /* 0x0000220000001400 */
[----:B------:R-:W-:Y:S03]  /*6ab0*/  BSSY.RECONVERGENT B1, `(.L_x_349) ;  /* 0x000000b000017945 */ /* 0x000fe60003800200 */
[----:B------:R-:W-:-:S13]  /*6ac0*/  ISETP.GT.U32.AND P0, PT, R3, 0x727fffff, PT ;  /* 0x727fffff0300780c */ /* 0x000fda0003f04070 */
[----:B0-----:R-:W-:Y:S05]  /*6ad0*/  @!P0 BRA `(.L_x_350) ;  /* 0x0000000000108947 */ /* 0x001fea0003800000 */
[----:B------:R-:W-:Y:S02]  /*6ae0*/  MOV R2, R23 ;  /* 0x0000001700027202 */ /* 0x000fe40000000f00 */
[----:B------:R-:W-:-:S07]  /*6af0*/  MOV R38, 0x6b10 ;  /* 0x00006b1000267802 */ /* 0x000fce0000000f00 */
[----:B-1234-:R-:W-:Y:S05]  /*6b00*/  CALL.REL.NOINC `($__internal_10_$__cuda_sm20_sqrt_rn_f32_slowpath) ;  /* 0x0000007800f07944 */ /* 0x01efea0003c00000 */
[----:B------:R-:W-:Y:S05]  /*6b10*/  BRA `(.L_x_351) ;  /* 0x0000000000107947 */ /* 0x000fea0003800000 */
.L_x_350:
[----:B------:R-:W-:Y:S01]  /*6b20*/  FMUL.FTZ R50, R23, R2 ;  /* 0x0000000217327220 */ /* 0x000fe20000410000 */
[----:B------:R-:W-:-:S03]  /*6b30*/  FMUL.FTZ R2, R2, 0.5 ;  /* 0x3f00000002027820 */ /* 0x000fc60000410000 */
[----:B------:R-:W-:-:S04]  /*6b40*/  FFMA R3, -R50, R50, R23 ;  /* 0x0000003232037223 */ /* 0x000fc80000000117 */
[----:B------:R-:W-:-:S07]  /*6b50*/  FFMA R50, R3, R2, R50 ;  /* 0x0000000203327223 */ /* 0x000fce0000000032 */
.L_x_351:
[----:B------:R-:W-:Y:S05]  /*6b60*/  BSYNC.RECONVERGENT B1 ;  /* 0x0000000000017941 */ /* 0x000fea0003800200 */
.L_x_349:
[----:B------:R-:W-:Y:S01]  /*6b70*/  FADD R2, -R50, -RZ ;  /* 0x800000ff32027221 */ /* 0x000fe20000000100 */
[----:B------:R-:W-:Y:S01]  /*6b80*/  IMAD.MOV.U32 R40, RZ, RZ, R21 ;  /* 0x000000ffff287224 */ /* 0x000fe200078e0015 */
[----:B------:R-:W-:Y:S01]  /*6b90*/  MOV R39, R19 ;  /* 0x0000001300277202 */ /* 0x000fe20000000f00 */
[----:B------:R-:W-:Y:S01]  /*6ba0*/  IMAD.MOV.U32 R20, RZ, RZ, R18 ;  /* 0x000000ffff147224 */ /* 0x000fe200078e0012 */
[----:B------:R-:W-:Y:S01]  /*6bb0*/  MOV R31, R4 ;  /* 0x00000004001f7202 */ /* 0x000fe20000000f00 */
[----:B------:R-:W-:Y:S06]  /*6bc0*/  BRA `(.L_x_347) ;  /* 0x0000000000687947 */ /* 0x000fec0003800000 */
.L_x_348:
        /* <DEDUP_REMOVED lines=15> */
[----:B------:R-:W-:Y:S01]  /*6cc0*/  IMAD.MOV.U32 R2, RZ, RZ, R50 ;  /* 0x000000ffff027224 */ /* 0x000fe200078e0032 */
[----:B------:R-:W-:Y:S06]  /*6cd0*/  BRA `(.L_x_354) ;  /* 0x0000000000107947 */ /* 0x000fec0003800000 */
.L_x_353:
[----:B------:R-:W-:Y:S01]  /*6ce0*/  FMUL.FTZ R2, R23, R20 ;  /* 0x0000001417027220 */ /* 0x000fe20000410000 */
[----:B------:R-:W-:-:S03]  /*6cf0*/  FMUL.FTZ R20, R20, 0.5 ;  /* 0x3f00000014147820 */ /* 0x000fc60000410000 */
[----:B------:R-:W-:-:S04]  /*6d00*/  FFMA R3, -R2, R2, R23 ;  /* 0x0000000202037223 */ /* 0x000fc80000000117 */
[----:B------:R-:W-:-:S07]  /*6d10*/  FFMA R2, R3, R20, R2 ;  /* 0x0000001403027223 */ /* 0x000fce0000000002 */
.L_x_354:
[----:B------:R-:W-:Y:S05]  /*6d20*/  BSYNC.RECONVERGENT B1 ;  /* 0x0000000000017941 */ /* 0x000fea0003800200 */
.L_x_352:
[----:B------:R-:W-:Y:S01]  /*6d30*/  MOV R40, R21 ;  /* 0x0000001500287202 */ /* 0x000fe20000000f00 */
[----:B------:R-:W-:Y:S01]  /*6d40*/  IMAD.MOV.U32 R39, RZ, RZ, R19 ;  /* 0x000000ffff277224 */ /* 0x000fe200078e0013 */
[----:B------:R-:W-:Y:S01]  /*6d50*/  MOV R20, R18 ;  /* 0x0000001200147202 */ /* 0x000fe20000000f00 */
[----:B------:R-:W-:-:S07]  /*6d60*/  IMAD.MOV.U32 R31, RZ, RZ, R4 ;  /* 0x000000ffff1f7224 */ /* 0x000fce00078e0004 */
.L_x_347:
[----:B------:R-:W-:Y:S05]  /*6d70*/  BSYNC.RECONVERGENT B0 ;  /* 0x0000000000007941 */ /* 0x000fea0003800200 */
.L_x_346:
[----:B------:R-:W-:Y:S01]  /*6d80*/  FSETP.NEU.AND P0, PT, R6, RZ, PT ;  /* 0x000000ff0600720b */ /* 0x000fe20003f0d000 */
[----:B------:R-:W-:Y:S01]  /*6d90*/  BSSY.RECONVERGENT B2, `(.L_x_355) ;  /* 0x00000e5000027945 */ /* 0x000fe20003800200 */
[----:B------:R-:W-:Y:S02]  /*6da0*/  HFMA2 R28, -RZ, RZ, 0, 0 ;  /* 0x00000000ff1c7431 */ /* 0x000fe400000001ff */
[----:B------:R-:W-:Y:S01]  /*6db0*/  FADD R29, R29, R2 ;  /* 0x000000021d1d7221 */ /* 0x000fe20000000000 */
[----:B------:R-:W-:Y:S01]  /*6dc0*/  IMAD.MOV.U32 R27, RZ, RZ, R41 ;  /* 0x000000ffff1b7224 */ /* 0x000fe200078e0029 */
[----:B------:R-:W-:Y:S01]  /*6dd0*/  MOV R26, R40 ;  /* 0x00000028001a7202 */ /* 0x000fe20000000f00 */
[----:B------:R-:W-:-:S06]  /*6de0*/  IMAD.MOV.U32 R21, RZ, RZ, R39 ;  /* 0x000000ffff157224 */ /* 0x000fcc00078e0027 */
[----:B------:R-:W-:Y:S05]  /*6df0*/  @!P0 BRA `(.L_x_356) ;  /* 0x0000000c00788947 */ /* 0x000fea0003800000 */
[----:B------:R-:W-:Y:S01]  /*6e00*/  FMUL R3, R7, R6 ;  /* 0x0000000607037220 */ /* 0x000fe20000400000 */
[----:B------:R-:W-:Y:S03]  /*6e10*/  BSSY.RECONVERGENT B0, `(.L_x_357) ;  /* 0x000000d000007945 */ /* 0x000fe60003800200 */
[----:B------:R0:W0:Y:S01]  /*6e20*/  MUFU.RSQ R2, R3 ;  /* 0x0000000300027308 */ /* 0x0000220000001400 */
[----:B------:R-:W-:-:S04]  /*6e30*/  IADD3 R4, PT, PT, R3, -0xd000000, RZ ;  /* 0xf300000003047810 */ /* 0x000fc80007ffe0ff */
[----:B------:R-:W-:-:S13]  /*6e40*/  ISETP.GT.U32.AND P0, PT, R4, 0x727fffff, PT ;  /* 0x727fffff0400780c */ /* 0x000fda0003f04070 */
[----:B0-----:R-:W-:Y:S05]  /*6e50*/  @!P0 BRA `(.L_x_358) ;  /* 0x0000000000108947 */ /* 0x001fea0003800000 */
[----:B------:R-:W-:Y:S01]  /*6e60*/  IMAD.MOV.U32 R2, RZ, RZ, R3 ;  /* 0x000000ffff027224 */ /* 0x000fe200078e0003 */
[----:B------:R-:W-:-:S07]  /*6e70*/  MOV R38, 0x6e90 ;  /* 0x00006e9000267802 */ /* 0x000fce0000000f00 */
[----:B-1234-:R-:W-:Y:S05]  /*6e80*/  CALL.REL.NOINC `($__internal_10_$__cuda_sm20_sqrt_rn_f32_slowpath) ;  /* 0x0000007800107944 */ /* 0x01efea0003c00000 */
[----:B------:R-:W-:Y:S05]  /*6e90*/  BRA `(.L_x_359) ;  /* 0x0000000000107947 */ /* 0x000fea0003800000 */
.L_x_358:
[----:B------:R-:W-:Y:S01]  /*6ea0*/  FMUL.FTZ R50, R3, R2 ;  /* 0x0000000203327220 */ /* 0x000fe20000410000 */
[----:B------:R-:W-:-:S03]  /*6eb0*/  FMUL.FTZ R2, R2, 0.5 ;  /* 0x3f00000002027820 */ /* 0x000fc60000410000 */
[----:B------:R-:W-:-:S04]  /*6ec0*/  FFMA R3, -R50, R50, R3 ;  /* 0x0000003232037223 */ /* 0x000fc80000000103 */
[----:B------:R-:W-:-:S07]  /*6ed0*/  FFMA R50, R3, R2, R50 ;  /* 0x0000000203327223 */ /* 0x000fce0000000032 */
.L_x_359:
[----:B------:R-:W-:Y:S05]  /*6ee0*/  BSYNC.RECONVERGENT B0 ;  /* 0x0000000000007941 */ /* 0x000fea0003800200 */
.L_x_357:
[----:B-1----:R-:W-:Y:S01]  /*6ef0*/  ISETP.GT.AND P0, PT, R17, RZ, PT ;  /* 0x000000ff1100720c */ /* 0x002fe20003f04270 */
[----:B------:R-:W-:-:S12]  /*6f00*/  FMUL R28, R50, R16 ;  /* 0x00000010321c7220 */ /* 0x000fd80000400000 */
        /* <DEDUP_REMOVED lines=10> */
[----:B--234-:R-:W-:Y:S05]  /*6fb0*/  CALL.REL.NOINC `($__internal_10_$__cuda_sm20_sqrt_rn_f32_slowpath) ;  /* 0x0000007400c47944 */ /* 0x01cfea0003c00000 */
[----:B------:R-:W-:Y:S01]  /*6fc0*/  MOV R21, R50 ;  /* 0x0000003200157202 */ /* 0x000fe20000000f00 */
[----:B------:R-:W-:Y:S06]  /*6fd0*/  BRA `(.L_x_363) ;  /* 0x0000000000107947 */ /* 0x000fec0003800000 */
.L_x_362:
[C---:B------:R-:W-:Y:S01]  /*6fe0*/  FMUL.FTZ R2, R4.reuse, R47 ;  /* 0x0000002f04027220 */ /* 0x040fe20000410000 */
[----:B------:R-:W-:-:S03]  /*6ff0*/  FMUL.FTZ R3, R4, 0.5 ;  /* 0x3f00000004037820 */ /* 0x000fc60000410000 */
[----:B------:R-:W-:-:S04]  /*7000*/  FFMA R21, -R2, R2, R47 ;  /* 0x0000000202157223 */ /* 0x000fc8000000012f */
[----:B------:R-:W-:-:S07]  /*7010*/  FFMA R21, R21, R3, R2 ;  /* 0x0000000315157223 */ /* 0x000fce0000000002 */
.L_x_363:
[----:B------:R-:W-:Y:S05]  /*7020*/  BSYNC.RECONVERGENT B0 ;  /* 0x0000000000007941 */ /* 0x000fea0003800200 */
.L_x_361:
[----:B------:R-:W-:Y:S01]  /*7030*/  SHF.R.U32.HI R2, RZ, 0x2, R31 ;  /* 0x00000002ff027819 */ /* 0x000fe2000001161f */
[----:B------:R-:W-:Y:S01]  /*7040*/  HFMA2 R19, -RZ, RZ, 1.5048828125, 33.21875 ;  /* 0x3e055027ff137431 */ /* 0x000fe200000001ff */
[----:B------:R-:W0:Y:S01]  /*7050*/  MUFU.RCP R22, R7 ;  /* 0x0000000700167308 */ /* 0x000e220000001000 */
[----:B------:R-:W-:Y:S01]  /*7060*/  BSSY.RECONVERGENT B3, `(.L_x_364) ;  /* 0x000002f000037945 */ /* 0x000fe20003800200 */
        /* <DEDUP_REMOVED lines=9> */
[----:B------:R-:W-:-:S13]  /*7100*/  FSETP.GEU.AND P0, PT, R2, 1.175494350822287508e-38, PT ;  /* 0x008000000200780b */ /* 0x000fda0003f0e000 */
[----:B------:R-:W-:-:S05]  /*7110*/  @!P0 FMUL R2, R2, 8388608 ;  /* 0x4b00000002028820 */ /* 0x000fca0000400000 */
[----:B------:R-:W-:-:S04]  /*7120*/  IADD3 R3, PT, PT, R2, -0x3f2aaaab, RZ ;  /* 0xc0d5555502037810 */ /* 0x000fc80007ffe0ff */
[----:B------:R-:W-:-:S04]  /*7130*/  LOP3.LUT R17, R3, 0xff800000, RZ, 0xc0, !PT ;  /* 0xff80000003117812 */ /* 0x000fc800078ec0ff */
[----:B------:R-:W-:Y:S01]  /*7140*/  I2FP.F32.S32 R4, R17 ;  /* 0x0000001100047245 */ /* 0x000fe20000201400 */
[----:B------:R-:W-:Y:S02]  /*7150*/  IMAD.IADD R3, R2, 0x1, -R17 ;  /* 0x0000000102037824 */ /* 0x000fe400078e0a11 */
[----:B------:R-:W-:Y:S02]  /*7160*/  IMAD.MOV.U32 R17, RZ, RZ, 0x7f800000 ;  /* 0x7f800000ff117424 */ /* 0x000fe400078e00ff */
        /* <DEDUP_REMOVED lines=28> */
[----:B--234-:R-:W-:Y:S05]  /*7330*/  CALL.REL.NOINC `($__internal_11_$__cuda_sm3x_div_rn_noftz_f32_slowpath) ;  /* 0x00000074003c7944 */ /* 0x01cfea0003c00000 */
[----:B------:R-:W-:-:S07]  /*7340*/  MOV R3, R2 ;  /* 0x0000000200037202 */ /* 0x000fce0000000f00 */
.L_x_365:
[----:B------:R-:W-:Y:S05]  /*7350*/  BSYNC.RECONVERGENT B3 ;  /* 0x0000000000037941 */ /* 0x000fea0003800200 */
.L_x_364:
        /* <DEDUP_REMOVED lines=12> */
[----:B--234-:R-:W-:Y:S05]  /*7420*/  CALL.REL.NOINC `($__internal_11_$__cuda_sm3x_div_rn_noftz_f32_slowpath) ;  /* 0x0000007400007944 */ /* 0x01cfea0003c00000 */
.L_x_367:
[----:B------:R-:W-:Y:S05]  /*7430*/  BSYNC.RECONVERGENT B3 ;  /* 0x0000000000037941 */ /* 0x000fea0003800200 */
.L_x_366:
[----:B------:R-:W-:-:S04]  /*7440*/  FADD R2, R2, 0.5 ;  /* 0x3f00000002027421 */ /* 0x000fc80000000000 */
[----:B------:R0:W1:Y:S01]  /*7450*/  F2I.FLOOR.NTZ R17, R2 ;  /* 0x0000000200117305 */ /* 0x0000620000207100 */
[----:B------:R-:W-:Y:S05]  /*7460*/  @!P2 BRA `(.L_x_368) ;  /* 0x0000000000e0a947 */ /* 0x000fea0003800000 */
[----:B------:R-:W-:Y:S01]  /*7470*/  SHF.R.U32.HI R3, RZ, 0x2, R20 ;  /* 0x00000002ff037819 */ /* 0x000fe20000011614 */
[----:B0-----:R-:W-:Y:S02]  /*7480*/  IMAD.SHL.U32 R2, R26, 0x10, RZ ;  /* 0x000000101a027824 */ /* 0x001fe400078e00ff */
[----:B------:R-:W-:Y:S02]  /*7490*/  HFMA2 R23, -RZ, RZ, 1.5048828125, 33.21875 ;  /* 0x3e055027ff177431 */ /* 0x000fe400000001ff */
[----:B------:R-:W-:Y:S01]  /*74a0*/  VIADD R30, R30, 0xb0f8a ;  /* 0x000b0f8a1e1e7836 */ /* 0x000fe20000000000 */
[----:B------:R-:W-:Y:S01]  /*74b0*/  LOP3.LUT R3, R3, R20, RZ, 0x3c, !PT ;  /* 0x0000001403037212 */ /* 0x000fe200078e3cff */
[----:B------:R-:W-:Y:S03]  /*74c0*/  BSSY.RECONVERGENT B3, `(.L_x_369) ;  /* 0x000002d000037945 */ /* 0x000fe60003800200 */
[----:B------:R-:W-:-:S04]  /*74d0*/  SHF.L.U32 R4, R3, 0x1, RZ ;  /* 0x0000000103047819 */ /* 0x000fc800000006ff */
[----:B------:R-:W-:Y:S02]  /*74e0*/  LOP3.LUT R3, R3, R4, R2, 0x96, !PT ;  /* 0x0000000403037212 */ /* 0x000fe400078e9602 */
[----:B------:R-:W0:Y:S02]  /*74f0*/  MUFU.RCP R4, R21 ;  /* 0x0000001500047308 */ /* 0x000e240000001000 */
        /* <DEDUP_REMOVED lines=8> */
[----:B------:R-:W-:-:S04]  /*7580*/  LOP3.LUT R19, R3, 0xff800000, RZ, 0xc0, !PT ;  /* 0xff80000003137812 */ /* 0x000fc800078ec0ff */
[----:B------:R-:W-:Y:S01]  /*7590*/  I2FP.F32.S32 R18, R19 ;  /* 0x0000001300127245 */ /* 0x000fe20000201400 */
[C---:B------:R-:W-:Y:S02]  /*75a0*/  IMAD.IADD R3, R2.reuse, 0x1, -R19 ;  /* 0x0000000102037824 */ /* 0x040fe400078e0a13 */
[----:B------:R-:W-:Y:S02]  /*75b0*/  IMAD.MOV.U32 R19, RZ, RZ, 0x7f800000 ;  /* 0x7f800000ff137424 */ /* 0x000fe400078e00ff */
        /* <DEDUP_REMOVED lines=27> */
[----:B-1234-:R-:W-:Y:S05]  /*7770*/  CALL.REL.NOINC `($__internal_11_$__cuda_sm3x_div_rn_noftz_f32_slowpath) ;  /* 0x00000070002c7944 */ /* 0x01efea0003c00000 */
[----:B------:R-:W-:-:S07]  /*7780*/  IMAD.MOV.U32 R3, RZ, RZ, R2 ;  /* 0x000000ffff037224 */ /* 0x000fce00078e0002 */
.L_x_370:
[----:B------:R-:W-:Y:S05]  /*7790*/  BSYNC.RECONVERGENT B3 ;  /* 0x0000000000037941 */ /* 0x000fea0003800200 */
.L_x_369:
[----:B------:R-:W-:Y:S01]  /*77a0*/  FADD R28, -R28, R3 ;  /* 0x000000031c1c7221 */ /* 0x000fe20000000100 */
[----:B------:R-:W-:Y:S01]  /*77b0*/  MOV R21, R41 ;  /* 0x0000002900157202 */ /* 0x000fe20000000f00 */
[----:B------:R-:W-:Y:S01]  /*77c0*/  IMAD.MOV.U32 R20, RZ, RZ, R40 ;  /* 0x000000ffff147224 */ /* 0x000fe200078e0028 */
[----:B------:R-:W-:Y:S01]  /*77d0*/  MOV R31, R39 ;  /* 0x00000027001f7202 */ /* 0x000fe20000000f00 */
[----:B------:R-:W-:Y:S06]  /*77e0*/  BRA `(.L_x_356) ;  /* 0x0000000000fc7947 */ /* 0x000fec0003800000 */
.L_x_368:
[----:B------:R-:W-:Y:S01]  /*77f0*/  SHF.R.U32.HI R3, RZ, 0x2, R20 ;  /* 0x00000002ff037819 */ /* 0x000fe20000011614 */
[----:B0-----:R-:W-:Y:S02]  /*7800*/  IMAD.SHL.U32 R2, R26, 0x10, RZ ;  /* 0x000000101a027824 */ /* 0x001fe400078e00ff */
[----:B------:R-:W-:Y:S02]  /*7810*/  HFMA2 R23, -RZ, RZ, 1.5048828125, 33.21875 ;  /* 0x3e055027ff177431 */ /* 0x000fe400000001ff */
[----:B------:R-:W-:Y:S01]  /*7820*/  VIADD R30, R30, 0xb0f8a ;  /* 0x000b0f8a1e1e7836 */ /* 0x000fe20000000000 */
[----:B------:R-:W-:Y:S01]  /*7830*/  LOP3.LUT R3, R3, R20, RZ, 0x3c, !PT ;  /* 0x0000001403037212 */ /* 0x000fe200078e3cff */
[----:B------:R-:W-:Y:S01]  /*7840*/  BSSY.RECONVERGENT B3, `(.L_x_371) ;  /* 0x000002d000037945 */ /* 0x000fe20003800200 */
[----:B------:R-:W0:Y:S02]  /*7850*/  MUFU.RCP R20, R21 ;  /* 0x0000001500147308 */ /* 0x000e240000001000 */
        /* <DEDUP_REMOVED lines=42> */
[----:B-1234-:R-:W-:Y:S05]  /*7b00*/  CALL.REL.NOINC `($__internal_11_$__cuda_sm3x_div_rn_noftz_f32_slowpath) ;  /* 0x0000006c00487944 */ /* 0x01efea0003c00000 */
.L_x_372:
[----:B------:R-:W-:Y:S05]  /*7b10*/  BSYNC.RECONVERGENT B3 ;  /* 0x0000000000037941 */ /* 0x000fea0003800200 */
.L_x_371:
[----:B------:R-:W-:Y:S01]  /*7b20*/  MOV R28, R2 ;  /* 0x00000002001c7202 */ /* 0x000fe20000000f00 */
[----:B------:R-:W-:Y:S01]  /*7b30*/  IMAD.MOV.U32 R21, RZ, RZ, R41 ;  /* 0x000000ffff157224 */ /* 0x000fe200078e0029 */
[----:B------:R-:W-:Y:S01]  /*7b40*/  MOV R20, R40 ;  /* 0x0000002800147202 */ /* 0x000fe20000000f00 */
[----:B------:R-:W-:Y:S01]  /*7b50*/  IMAD.MOV.U32 R31, RZ, RZ, R39 ;  /* 0x000000ffff1f7224 */ /* 0x000fe200078e0027 */
[----:B------:R-:W-:Y:S06]  /*7b60*/  BRA `(.L_x_356) ;  /* 0x00000000001c7947 */ /* 0x000fec0003800000 */
.L_x_360:
[----:B------:R-:W0:Y:S01]  /*7b70*/  LDCU UR6, c[0x3][0x74] ;  /* 0x00c00e80ff0677ac */ /* 0x000e220008000800 */
[----:B------:R-:W-:Y:S01]  /*7b80*/  IADD3 R17, PT, PT, R17, -0x1, RZ ;  /* 0xffffffff11117810 */ /* 0x000fe20007ffe0ff */
[----:B------:R-:W-:Y:S01]  /*7b90*/  IMAD.MOV.U32 R27, RZ, RZ, R41 ;  /* 0x000000ffff1b7224 */ /* 0x000fe200078e0029 */
[----:B------:R-:W-:Y:S01]  /*7ba0*/  MOV R26, R40 ;  /* 0x00000028001a7202 */ /* 0x000fe20000000f00 */
[----:B------:R-:W-:Y:S01]  /*7bb0*/  IMAD.MOV.U32 R21, RZ, RZ, R39 ;  /* 0x000000ffff157224 */ /* 0x000fe200078e0027 */
[----:B0-----:R-:W-:-:S04]  /*7bc0*/  ISETP.NE.AND P0, PT, RZ, UR6, PT ;  /* 0x00000006ff007c0c */ /* 0x001fc8000bf05270 */
[----:B------:R-:W-:-:S09]  /*7bd0*/  FSEL R28, -R28, RZ, P0 ;  /* 0x000000ff1c1c7208 */ /* 0x000fd20000000100 */
.L_x_356:
[----:B------:R-:W-:Y:S05]  /*7be0*/  BSYNC.RECONVERGENT B2 ;  /* 0x0000000000027941 */ /* 0x000fea0003800200 */
.L_x_355:
[----:B------:R-:W-:Y:S01]  /*7bf0*/  FADD R39, R29, R28 ;  /* 0x0000001c1d277221 */ /* 0x000fe20000000000 */
[----:B------:R-:W-:Y:S06]  /*7c00*/  BRA `(.L_x_373) ;  /* 0x0000005400547947 */ /* 0x000fec0003800000 */
.L_x_297:
        /* <DEDUP_REMOVED lines=19> */
.L_x_376:
        /* <DEDUP_REMOVED lines=29> */
[----:B----4-:R-:W-:Y:S02]  /*7f10*/  SHF.R.U32.HI R23, RZ, 0x1e, R4 ;  /* 0x0000001eff177819 */ /* 0x010fe40000011604 */
        /* <DEDUP_REMOVED lines=12> */
.L_x_375:
[----:B------:R-:W-:Y:S05]  /*7fe0*/  BSYNC.RECONVERGENT B0 ;  /* 0x0000000000007941 */ /* 0x000fea0003800200 */
.L_x_374:
        /* <DEDUP_REMOVED lines=16> */
[----:B------:R-:W-:Y:S01]  /*80f0*/  FSEL R41, -R28, -0.4999999701976776123, !P0 ;  /* 0xbeffffff1c297808 */ /* 0x000fe20004000100 */
[----:B------:R-:W-:Y:S01]  /*8100*/  FFMA R3, R4, R2, RZ ;  /* 0x0000000204037223 */ /* 0x000fe200000000ff */
[----:B------:R-:W-:Y:S02]  /*8110*/  FSETP.GE.AND P0, PT, |R0|, 105615, PT ;  /* 0x47ce47800000780b */ /* 0x000fe40003f06200 */
[----:B0-----:R-:W-:Y:S01]  /*8120*/  I2FP.F32.S32 R43, R23 ;  /* 0x00000017002b7245 */ /* 0x001fe20000201400 */
[----:B------:R-:W-:-:S04]  /*8130*/  FFMA R19, R4, R19, R41 ;  /* 0x0000001304137223 */ /* 0x000fc80000000029 */
        /* <DEDUP_REMOVED lines=15> */
.L_x_379:
        /* <DEDUP_REMOVED lines=23> */
[----:B------:R-:W-:Y:S01]  /*83a0*/  UMOV UR7, 0x3bf921fb ;  /* 0x3bf921fb00077882 */ /* 0x000fe20000000000 */
[----:B------:R-:W-:-:S02]  /*83b0*/  ISETP.GE.AND P1, PT, R0, RZ, PT ;  /* 0x000000ff0000720c */ /* 0x000fc40003f26270 */
[-C--:B----4-:R-:W-:Y:S02]  /*83c0*/  @P0 SHF.L.W.U32.HI R4, R3, R18.reuse, R4 ;  /* 0x0000001203040219 */ /* 0x090fe40000010e04 */
[----:B-----5:R-:W-:-:S04]  /*83d0*/  @P0 SHF.L.W.U32.HI R3, R2, R18, R3 ;  /* 0x0000001202030219 */ /* 0x020fc80000010e03 */
[C-C-:B------:R-:W-:Y:S01]  /*83e0*/  SHF.L.W.U32.HI R23, R3.reuse, 0x2, R4.reuse ;  /* 0x0000000203177819 */ /* 0x140fe20000010e04 */
[----:B------:R-:W-:Y:S01]  /*83f0*/  IMAD.SHL.U32 R3, R3, 0x4, RZ ;  /* 0x0000000403037824 */ /* 0x000fe200078e00ff */
[----:B------:R-:W-:Y:S02]  /*8400*/  SHF.R.U32.HI R4, RZ, 0x1e, R4 ;  /* 0x0000001eff047819 */ /* 0x000fe40000011604 */
[----:B------:R-:W-:Y:S02]  /*8410*/  SHF.R.S32.HI R18, RZ, 0x1f, R23 ;  /* 0x0000001fff127819 */ /* 0x000fe40000011417 */
[----:B0-----:R-:W-:Y:S02]  /*8420*/  LOP3.LUT R22, R23, R0, RZ, 0x3c, !PT ;  /* 0x0000000017167212 */ /* 0x001fe400078e3cff */
[C---:B------:R-:W-:Y:S02]  /*8430*/  LOP3.LUT R2, R18.reuse, R3, RZ, 0x3c, !PT ;  /* 0x0000000312027212 */ /* 0x040fe400078e3cff */
[----:B------:R-:W-:-:S02]  /*8440*/  LOP3.LUT R3, R18, R23, RZ, 0x3c, !PT ;  /* 0x0000001712037212 */ /* 0x000fc400078e3cff */
        /* <DEDUP_REMOVED lines=8> */
.L_x_378:
[----:B------:R-:W-:Y:S05]  /*84d0*/  BSYNC.RECONVERGENT B0 ;  /* 0x0000000000007941 */ /* 0x000fea0003800200 */
.L_x_377:
[----:B------:R-:W-:Y:S01]  /*84e0*/  FMUL R3, R2, R2 ;  /* 0x0000000202037220 */ /* 0x000fe20000400000 */
[C---:B------:R-:W-:Y:S01]  /*84f0*/  LOP3.LUT R4, R23.reuse, 0x1, RZ, 0xc0, !PT ;  /* 0x0000000117047812 */ /* 0x040fe200078ec0ff */
[----:B------:R-:W-:Y:S01]  /*8500*/  BSSY.RECONVERGENT B2, `(.L_x_380) ;  /* 0x00000b8000027945 */ /* 0x000fe20003800200 */
[----:B------:R-:W-:Y:S01]  /*8510*/  IADD3 R23, PT, PT, R23, 0x1, RZ ;  /* 0x0000000117177810 */ /* 0x000fe20007ffe0ff */
[----:B------:R-:W-:Y:S01]  /*8520*/  FFMA R29, R3, R29, -0.0013887860113754868507 ;  /* 0xbab607ed031d7423 */ /* 0x000fe2000000001d */
[----:B------:R-:W-:Y:S02]  /*8530*/  ISETP.NE.U32.AND P0, PT, R4, 0x1, PT ;  /* 0x000000010400780c */ /* 0x000fe40003f05070 */
[----:B------:R-:W-:Y:S02]  /*8540*/  LOP3.LUT P1, RZ, R23, 0x2, RZ, 0xc0, !PT ;  /* 0x0000000217ff7812 */ /* 0x000fe4000782c0ff */
[----:B------:R-:W-:Y:S02]  /*8550*/  FSEL R38, R38, 0.041666727513074874878, !P0 ;  /* 0x3d2aaabb26267808 */ /* 0x000fe40004000000 */
[----:B------:R-:W-:Y:S01]  /*8560*/  FSEL R4, R29, -0.00019574658654164522886, P0 ;  /* 0xb94d41531d047808 */ /* 0x000fe20000000000 */
[----:B------:R-:W-:Y:S01]  /*8570*/  FMUL R29, R40, -6.2831854820251464844 ;  /* 0xc0c90fdb281d7820 */ /* 0x000fe20000400000 */
[----:B------:R-:W-:-:S02]  /*8580*/  FSEL R2, R2, 1, !P0 ;  /* 0x3f80000002027808 */ /* 0x000fc40004000000 */
[----:B------:R-:W-:Y:S01]  /*8590*/  FSEL R23, -R28, -0.4999999701976776123, !P0 ;  /* 0xbeffffff1c177808 */ /* 0x000fe20004000100 */
[----:B------:R-:W-:Y:S01]  /*85a0*/  FFMA R4, R3, R4, R38 ;  /* 0x0000000403047223 */ /* 0x000fe20000000026 */
[----:B------:R-:W-:Y:S01]  /*85b0*/  FSETP.NEU.AND P0, PT, R11, RZ, PT ;  /* 0x000000ff0b00720b */ /* 0x000fe20003f0d000 */
[C---:B------:R-:W-:Y:S01]  /*85c0*/  FFMA R19, R3.reuse, R2, RZ ;  /* 0x0000000203137223 */ /* 0x040fe200000000ff */
[----:B------:R-:W-:Y:S01]  /*85d0*/  MOV R41, R27 ;  /* 0x0000001b00297202 */ /* 0x000fe20000000f00 */
[----:B------:R-:W-:Y:S01]  /*85e0*/  FFMA R4, R3, R4, R23 ;  /* 0x0000000403047223 */ /* 0x000fe20000000017 */
[----:B------:R-:W-:Y:S01]  /*85f0*/  IMAD.MOV.U32 R3, RZ, RZ, RZ ;  /* 0x000000ffff037224 */ /* 0x000fe200078e00ff */
[----:B------:R-:W-:Y:S02]  /*8600*/  MOV R18, R21 ;  /* 0x0000001500127202 */ /* 0x000fe40000000f00 */
[----:B------:R-:W-:Y:S01]  /*8610*/  FFMA R2, R19, R4, R2 ;  /* 0x0000000413027223 */ /* 0x000fe20000000002 */
[----:B------:R-:W-:-:S02]  /*8620*/  IMAD.MOV.U32 R4, RZ, RZ, R26 ;  /* 0x000000ffff047224 */ /* 0x000fc400078e001a */
[----:B------:R-:W-:Y:S02]  /*8630*/  IMAD.MOV.U32 R19, RZ, RZ, R20 ;  /* 0x000000ffff137224 */ /* 0x000fe400078e0014 */
[----:B------:R-:W-:-:S04]  /*8640*/  @P1 FADD R2, RZ, -R2 ;  /* 0x80000002ff021221 */ /* 0x000fc80000000000 */
        /* <DEDUP_REMOVED lines=40> */
[----:B------:R-:W-:Y:S01]  /*88d0*/  FFMA R19, R4, R19, R4 ;  /* 0x0000001304137223 */ /* 0x000fe20000000004 */
[----:B0-----:R-:W-:-:S03]  /*88e0*/  FFMA R4, R23, -R10, 1 ;  /* 0x3f80000017047423 */ /* 0x001fc6000000080a */
        /* <DEDUP_REMOVED lines=15> */
.L_x_385:
[----:B------:R-:W-:Y:S05]  /*89e0*/  BSYNC.RECONVERGENT B3 ;  /* 0x0000000000037941 */ /* 0x000fea0003800200 */
.L_x_384:
        /* <DEDUP_REMOVED lines=13> */
.L_x_387:
[----:B------:R-:W-:Y:S05]  /*8ac0*/  BSYNC.RECONVERGENT B3 ;  /* 0x0000000000037941 */ /* 0x000fea0003800200 */
.L_x_386:
[----:B------:R-:W-:Y:S01]  /*8ad0*/  FADD R2, R2, 0.5 ;  /* 0x3f00000002027421 */ /* 0x000fe20000000000 */
[----:B------:R-:W-:Y:S01]  /*8ae0*/  HFMA2 R48, -RZ, RZ, 0, 5.9604644775390625e-08 ;  /* 0x00000001ff307431 */ /* 0x000fe200000001ff */
[----:B------:R-:W-:Y:S01]  /*8af0*/  MOV R4, R27 ;  /* 0x0000001b00047202 */ /* 0x000fe20000000f00 */
[----:B------:R-:W-:Y:S01]  /*8b00*/  IMAD.MOV.U32 R18, RZ, RZ, R26 ;  /* 0x000000ffff127224 */ /* 0x000fe200078e001a */
[----:B------:R0:W3:Y:S01]  /*8b10*/  F2I.FLOOR.NTZ R49, R2 ;  /* 0x0000000200317305 */ /* 0x0000e20000207100 */
[----:B------:R-:W-:Y:S01]  /*8b20*/  MOV R19, R21 ;  /* 0x0000001500137202 */ /* 0x000fe20000000f00 */
[----:B------:R-:W-:Y:S02]  /*8b30*/  IMAD.MOV.U32 R31, RZ, RZ, R20 ;  /* 0x000000ffff1f7224 */ /* 0x000fe400078e0014 */
[----:B------:R-:W-:Y:S01]  /*8b40*/  IMAD.MOV.U32 R3, RZ, RZ, R8 ;  /* 0x000000ffff037224 */ /* 0x000fe200078e0008 */
[----:B------:R-:W-:Y:S06]  /*8b50*/  BRA `(.L_x_381) ;  /* 0x0000000400487947 */ /* 0x000fec0003800000 */
.L_x_383:
        /* <DEDUP_REMOVED lines=9> */
[----:B------:R-:W-:Y:S02]  /*8bf0*/  LOP3.LUT R41, R3, R2, RZ, 0x3c, !PT ;  /* 0x0000000203297212 */ /* 0x000fe400078e3cff */
[----:B------:R-:W-:-:S03]  /*8c00*/  MOV R3, 0x2f800000 ;  /* 0x2f80000000037802 */ /* 0x000fc60000000f00 */
        /* <DEDUP_REMOVED lines=40> */
.L_x_389:
[----:B------:R-:W-:Y:S05]  /*8e90*/  BSYNC.RECONVERGENT B3 ;  /* 0x0000000000037941 */ /* 0x000fea0003800200 */
.L_x_388:
        /* <DEDUP_REMOVED lines=13> */
.L_x_391:
[----:B------:R-:W-:Y:S05]  /*8f70*/  BSYNC.RECONVERGENT B3 ;  /* 0x0000000000037941 */ /* 0x000fea0003800200 */
.L_x_390:
[----:B------:R-:W-:Y:S01]  /*8f80*/  FADD R2, R2, 0.5 ;  /* 0x3f00000002027421 */ /* 0x000fe20000000000 */
[----:B------:R-:W-:Y:S01]  /*8f90*/  HFMA2 R48, -RZ, RZ, 0, 0 ;  /* 0x00000000ff307431 */ /* 0x000fe200000001ff */
[----:B------:R-:W-:Y:S01]  /*8fa0*/  MOV R4, R27 ;  /* 0x0000001b00047202 */ /* 0x000fe20000000f00 */
[----:B------:R-:W-:Y:S01]  /*8fb0*/  IMAD.MOV.U32 R18, RZ, RZ, R26 ;  /* 0x000000ffff127224 */ /* 0x000fe200078e001a */
[----:B------:R0:W4:Y:S01]  /*8fc0*/  F2I.FLOOR.NTZ R49, R2 ;  /* 0x0000000200317305 */ /* 0x0001220000207100 */
[----:B------:R-:W-:Y:S01]  /*8fd0*/  MOV R19, R21 ;  /* 0x0000001500137202 */ /* 0x000fe20000000f00 */
[----:B------:R-:W-:Y:S02]  /*8fe0*/  IMAD.MOV.U32 R31, RZ, RZ, R20 ;  /* 0x000000ffff1f7224 */ /* 0x000fe400078e0014 */
[----:B------:R-:W-:Y:S01]  /*8ff0*/  IMAD.MOV.U32 R3, RZ, RZ, R11 ;  /* 0x000000ffff037224 */ /* 0x000fe200078e000b */
[----:B------:R-:W-:Y:S06]  /*9000*/  BRA `(.L_x_381) ;  /* 0x00000000001c7947 */ /* 0x000fec0003800000 */
.L_x_382:
[----:B------:R-:W-:Y:S01]  /*9010*/  ISETP.NE.AND P0, PT, R48, RZ, PT ;  /* 0x000000ff3000720c */ /* 0x000fe20003f05270 */
[----:B------:R-:W-:Y:S01]  /*9020*/  IMAD.MOV.U32 R4, RZ, RZ, R26 ;  /* 0x000000ffff047224 */ /* 0x000fe200078e001a */
[----:B------:R-:W-:Y:S01]  /*9030*/  MOV R41, R27 ;  /* 0x0000001b00297202 */ /* 0x000fe20000000f00 */
[----:B------:R-:W-:Y:S01]  /*9040*/  IMAD.MOV.U32 R19, RZ, RZ, R20 ;  /* 0x000000ffff137224 */ /* 0x000fe200078e0014 */
[----:B------:R-:W-:Y:S02]  /*9050*/  MOV R18, R21 ;  /* 0x0000001500127202 */ /* 0x000fe40000000f00 */
[----:B------:R-:W-:Y:S02]  /*9060*/  IADD3 R49, PT, PT, R49, -0x1, RZ ;  /* 0xffffffff31317810 */ /* 0x000fe40007ffe0ff */
[----:B------:R-:W-:-:S07]  /*9070*/  FSEL R3, R11, R8, !P0 ;  /* 0x000000080b037208 */ /* 0x000fce0004000000 */
.L_x_381:
[----:B------:R-:W-:Y:S05]  /*9080*/  BSYNC.RECONVERGENT B2 ;  /* 0x0000000000027941 */ /* 0x000fea0003800200 */
.L_x_380:
[----:B------:R-:W-:Y:S01]  /*9090*/  FSETP.NEU.AND P0, PT, R12, RZ, PT ;  /* 0x000000ff0c00720b */ /* 0x000fe20003f0d000 */
[----:B0-----:R-:W-:Y:S01]  /*90a0*/  FADD R2, R29, R14 ;  /* 0x0000000e1d027221 */ /* 0x001fe20000000000 */
[----:B------:R-:W-:Y:S01]  /*90b0*/  BSSY.RECONVERGENT B0, `(.L_x_392) ;  /* 0x0000041000007945 */ /* 0x000fe20003800200 */
[----:B------:R-:W-:Y:S01]  /*90c0*/  IMAD.MOV.U32 R22, RZ, RZ, RZ ;  /* 0x000000ffff167224 */ /* 0x000fe200078e00ff */
[----:B------:R-:W-:Y:S01]  /*90d0*/  MOV R27, R41 ;  /* 0x00000029001b7202 */ /* 0x000fe20000000f00 */
[----:B------:R-:W-:Y:S01]  /*90e0*/  FADD R2, R2, R3 ;  /* 0x0000000302027221 */ /* 0x000fe20000000000 */
[----:B------:R-:W-:Y:S01]  /*90f0*/  IMAD.MOV.U32 R26, RZ, RZ, R4 ;  /* 0x000000ffff1a7224 */ /* 0x000fe200078e0004 */
[----:B------:R-:W-:Y:S01]  /*9100*/  MOV R21, R18 ;  /* 0x0000001200157202 */ /* 0x000fe20000000f00 */
[----:B------:R-:W-:Y:S02]  /*9110*/  IMAD.MOV.U32 R20, RZ, RZ, R19 ;  /* 0x000000ffff147224 */ /* 0x000fe400078e0013 */
[----:B------:R-:W-:-:S03]  /*9120*/  FFMA R43, R2, R16, R39 ;  /* 0x00000010022b7223 */ /* 0x000fc60000000027 */
[----:B------:R-:W-:Y:S05]  /*9130*/  @!P0 BRA `(.L_x_393) ;  /* 0x0000000000e08947 */ /* 0x000fea0003800000 */
        /* <DEDUP_REMOVED lines=10> */
[----:B------:R-:W-:-:S05]  /*91e0*/  FFMA R2, R2, R3, 1.1641532182693481445e-10 ;  /* 0x2f00000002027423 */ /* 0x000fca0000000003 */
[----:B------:R-:W-:-:S13]  /*91f0*/  FSETP.GTU.AND P0, PT, R2, 0.5, PT ;  /* 0x3f0000000200780b */ /* 0x000fda0003f0c000 */
[----:B------:R-:W-:Y:S05]  /*9200*/  @P0 BRA `(.L_x_394) ;  /* 0x0000000000580947 */ /* 0x000fea0003800000 */
[----:B------:R-:W-:Y:S01]  /*9210*/  FADD R3, R12, R12 ;  /* 0x0000000c0c037221 */ /* 0x000fe20000000000 */
[----:B------:R-:W-:Y:S03]  /*9220*/  BSSY.RECONVERGENT B1, `(.L_x_395) ;  /* 0x000000e000017945 */ /* 0x000fe60003800200 */
[----:B------:R-:W-:-:S04]  /*9230*/  FMUL R3, R3, R16 ;  /* 0x0000001003037220 */ /* 0x000fc80000400000 */
[----:B------:R-:W-:Y:S01]  /*9240*/  VIADD R20, R3, 0xf3000000 ;  /* 0xf300000003147836 */ /* 0x000fe20000000000 */
[----:B------:R0:W0:Y:S04]  /*9250*/  MUFU.RSQ R2, R3 ;  /* 0x0000000300027308 */ /* 0x0000280000001400 */
[----:B------:R-:W-:-:S13]  /*9260*/  ISETP.GT.U32.AND P0, PT, R20, 0x727fffff, PT ;  /* 0x727fffff1400780c */ /* 0x000fda0003f04070 */
[----:B0-----:R-:W-:Y:S05]  /*9270*/  @!P0 BRA `(.L_x_396) ;  /* 0x0000000000108947 */ /* 0x001fea0003800000 */
[----:B------:R-:W-:Y:S02]  /*9280*/  MOV R2, R3 ;  /* 0x0000000300027202 */ /* 0x000fe40000000f00 */
[----:B------:R-:W-:-:S07]  /*9290*/  MOV R38, 0x92b0 ;  /* 0x000092b000267802 */ /* 0x000fce0000000f00 */
[----:B-1234-:R-:W-:Y:S05]  /*92a0*/  CALL.REL.NOINC `($__internal_10_$__cuda_sm20_sqrt_rn_f32_slowpath) ;  /* 0x0000005400087944 */ /* 0x01efea0003c00000 */
[----:B------:R-:W-:Y:S05]  /*92b0*/  BRA `(.L_x_397) ;  /* 0x0000000000107947 */ /* 0x000fea0003800000 */
.L_x_396:
[----:B------:R-:W-:Y:S01]  /*92c0*/  FMUL.FTZ R50, R3, R2 ;  /* 0x0000000203327220 */ /* 0x000fe20000410000 */
[----:B------:R-:W-:-:S03]  /*92d0*/  FMUL.FTZ R2, R2, 0.5 ;  /* 0x3f00000002027820 */ /* 0x000fc60000410000 */
[----:B------:R-:W-:-:S04]  /*92e0*/  FFMA R3, -R50, R50, R3 ;  /* 0x0000003232037223 */ /* 0x000fc80000000103 */
[----:B------:R-:W-:-:S07]  /*92f0*/  FFMA R50, R3, R2, R50 ;  /* 0x0000000203327223 */ /* 0x000fce0000000032 */
.L_x_397:
[----:B------:R-:W-:Y:S05]  /*9300*/  BSYNC.RECONVERGENT B1 ;  /* 0x0000000000017941 */ /* 0x000fea0003800200 */
.L_x_395:
[----:B------:R-:W-:Y:S01]  /*9310*/  FADD R22, -R50, -RZ ;  /* 0x800000ff32167221 */ /* 0x000fe20000000100 */
[----:B------:R-:W-:Y:S01]  /*9320*/  IMAD.MOV.U32 R26, RZ, RZ, R41 ;  /* 0x000000ffff1a7224 */ /* 0x000fe200078e0029 */
[----:B------:R-:W-:Y:S01]  /*9330*/  MOV R21, R4 ;  /* 0x0000000400157202 */ /* 0x000fe20000000f00 */
[----:B------:R-:W-:Y:S01]  /*9340*/  IMAD.MOV.U32 R20, RZ, RZ, R18 ;  /* 0x000000ffff147224 */ /* 0x000fe200078e0012 */
[----:B------:R-:W-:Y:S01]  /*9350*/  MOV R31, R19 ;  /* 0x00000013001f7202 */ /* 0x000fe20000000f00 */
[----:B------:R-:W-:Y:S06]  /*9360*/  BRA `(.L_x_393) ;  /* 0x0000000000547947 */ /* 0x000fec0003800000 */
.L_x_394:
        /* <DEDUP_REMOVED lines=10> */
[----:B------:R-:W-:Y:S01]  /*9410*/  IMAD.MOV.U32 R22, RZ, RZ, R50 ;  /* 0x000000ffff167224 */ /* 0x000fe200078e0032 */
[----:B------:R-:W-:Y:S06]  /*9420*/  BRA `(.L_x_400) ;  /* 0x0000000000107947 */ /* 0x000fec0003800000 */
.L_x_399:
[----:B------:R-:W-:Y:S01]  /*9430*/  FMUL.FTZ R22, R3, R2 ;  /* 0x0000000203167220 */ /* 0x000fe20000410000 */
[----:B------:R-:W-:-:S03]  /*9440*/  FMUL.FTZ R2, R2, 0.5 ;  /* 0x3f00000002027820 */ /* 0x000fc60000410000 */
[----:B------:R-:W-:-:S04]  /*9450*/  FFMA R3, -R22, R22, R3 ;  /* 0x0000001616037223 */ /* 0x000fc80000000103 */
[----:B------:R-:W-:-:S07]  /*9460*/  FFMA R22, R3, R2, R22 ;  /* 0x0000000203167223 */ /* 0x000fce0000000016 */
.L_x_400:
[----:B------:R-:W-:Y:S05]  /*9470*/  BSYNC.RECONVERGENT B1 ;  /* 0x0000000000017941 */ /* 0x000fea0003800200 */
.L_x_398:
[----:B------:R-:W-:Y:S01]  /*9480*/  MOV R26, R41 ;  /* 0x00000029001a7202 */ /* 0x000fe20000000f00 */
[----:B------:R-:W-:Y:S01]  /*9490*/  IMAD.MOV.U32 R21, RZ, RZ, R4 ;  /* 0x000000ffff157224 */ /* 0x000fe200078e0004 */
[----:B------:R-:W-:Y:S01]  /*94a0*/  MOV R20, R18 ;  /* 0x0000001200147202 */ /* 0x000fe20000000f00 */
[----:B------:R-:W-:-:S07]  /*94b0*/  IMAD.MOV.U32 R31, RZ, RZ, R19 ;  /* 0x000000ffff1f7224 */ /* 0x000fce00078e0013 */
.L_x_393:
[----:B------:R-:W-:Y:S05]  /*94c0*/  BSYNC.RECONVERGENT B0 ;  /* 0x0000000000007941 */ /* 0x000fea0003800200 */
.L_x_392:
[----:B------:R-:W-:Y:S01]  /*94d0*/  FSETP.NEU.AND P0, PT, R6, RZ, PT ;  /* 0x000000ff0600720b */ /* 0x000fe20003f0d000 */
[----:B------:R-:W-:Y:S01]  /*94e0*/  BSSY.RECONVERGENT B2, `(.L_x_401) ;  /* 0x00003c5000027945 */ /* 0x000fe20003800200 */
[----:B------:R-:W-:Y:S02]  /*94f0*/  HFMA2 R2, -RZ, RZ, 0, 0 ;  /* 0x00000000ff027431 */ /* 0x000fe400000001ff */
[----:B------:R-:W-:-:S09]  /*9500*/  FADD R43, R43, R22 ;  /* 0x000000162b2b7221 */ /* 0x000fd20000000000 */
[----:B------:R-:W-:Y:S05]  /*9510*/  @!P0 BRA `(.L_x_402) ;  /* 0x0000003c00048947 */ /* 0x000fea0003800000 */
[----:B------:R-:W-:Y:S01]  /*9520*/  VIADD R3, R47, 0xf3000000 ;  /* 0xf30000002f037836 */ /* 0x000fe20000000000 */
[----:B------:R0:W0:Y:S01]  /*9530*/  MUFU.RSQ R2, R47 ;  /* 0x0000002f00027308 */ /* 0x0000220000001400 */
[----:B------:R-:W-:Y:S01]  /*9540*/  FMUL R4, R16, R7 ;  /* 0x0000000710047220 */ /* 0x000fe20000400000 */
[----:B------:R-:W-:Y:S02]  /*9550*/  BSSY.RECONVERGENT B0, `(.L_x_403) ;  /* 0x000000c000007945 */ /* 0x000fe40003800200 */
[----:B------:R-:W-:Y:S02]  /*9560*/  ISETP.GT.U32.AND P1, PT, R3, 0x727fffff, PT ;  /* 0x727fffff0300780c */ /* 0x000fe40003f24070 */
[----:B------:R-:W-:-:S11]  /*9570*/  FSETP.GEU.AND P0, PT, R4, 64, PT ;  /* 0x428000000400780b */ /* 0x000fd60003f0e000 */
[----:B0-----:R-:W-:Y:S05]  /*9580*/  @!P1 BRA `(.L_x_404) ;  /* 0x0000000000109947 */ /* 0x001fea0003800000 */
[----:B------:R-:W-:Y:S02]  /*9590*/  MOV R2, R47 ;  /* 0x0000002f00027202 */ /* 0x000fe40000000f00 */
[----:B------:R-:W-:-:S07]  /*95a0*/  MOV R38, 0x95c0 ;  /* 0x000095c000267802 */ /* 0x000fce0000000f00 */
[----:B-1234-:R-:W-:Y:S05]  /*95b0*/  CALL.REL.NOINC `($__internal_10_$__cuda_sm20_sqrt_rn_f32_slowpath) ;  /* 0x0000005000447944 */ /* 0x01efea0003c00000 */
[----:B------:R-:W-:Y:S05]  /*95c0*/  BRA `(.L_x_405) ;  /* 0x0000000000107947 */ /* 0x000fea0003800000 */
.L_x_404:
[C---:B------:R-:W-:Y:S01]  /*95d0*/  FMUL.FTZ R50, R2.reuse, R47 ;  /* 0x0000002f02327220 */ /* 0x040fe20000410000 */
[----:B------:R-:W-:-:S03]  /*95e0*/  FMUL.FTZ R2, R2, 0.5 ;  /* 0x3f00000002027820 */ /* 0x000fc60000410000 */
[----:B------:R-:W-:-:S04]  /*95f0*/  FFMA R3, -R50, R50, R47 ;  /* 0x0000003232037223 */ /* 0x000fc8000000012f */
[----:B------:R-:W-:-:S07]  /*9600*/  FFMA R50, R3, R2, R50 ;  /* 0x0000000203327223 */ /* 0x000fce0000000032 */
.L_x_405:
[----:B------:R-:W-:Y:S05]  /*9610*/  BSYNC.RECONVERGENT B0 ;  /* 0x0000000000007941 */ /* 0x000fea0003800200 */
.L_x_403:
[----:B------:R-:W-:Y:S04]  /*9620*/  BSSY.RECONVERGENT B0, `(.L_x_406) ;  /* 0x00001ff000007945 */ /* 0x000fe80003800200 */
[----:B------:R-:W-:Y:S05]  /*9630*/  @P0 BRA `(.L_x_407) ;  /* 0x00000000007c0947 */ /* 0x000fea0003800000 */
[----:B------:R-:W-:Y:S02]  /*9640*/  HFMA2 R19, -RZ, RZ, 3.7421875, 0 ;  /* 0x437c0000ff137431 */ /* 0x000fe400000001ff */
[----:B------:R-:W-:Y:S01]  /*9650*/  IMAD.MOV.U32 R3, RZ, RZ, 0x3bbb989d ;  /* 0x3bbb989dff037424 */ /* 0x000fe200078e00ff */
[----:B------:R-:W-:Y:S01]  /*9660*/  BSSY.RECONVERGENT B1, `(.L_x_408) ;  /* 0x000001b000017945 */ /* 0x000fe20003800200 */
[----:B------:R-:W-:Y:S02]  /*9670*/  MOV R2, RZ ;  /* 0x000000ff00027202 */ /* 0x000fe40000000f00 */
[----:B------:R-:W-:-:S04]  /*9680*/  FFMA.SAT R4, R4, R3, 0.5 ;  /* 0x3f00000004047423 */ /* 0x000fc80000002003 */
[----:B------:R-:W-:-:S04]  /*9690*/  FFMA.RM R4, R4, R19, 12582913 ;  /* 0x4b40000104047423 */ /* 0x000fc80000004013 */
[----:B------:R-:W-:-:S04]  /*96a0*/  IMAD.SHL.U32 R3, R4, 0x800000, RZ ;  /* 0x0080000004037824 */ /* 0x000fc800078e00ff */
[----:B--2---:R-:W-:-:S07]  /*96b0*/  FMUL R3, R46, R3 ;  /* 0x000000032e037220 */ /* 0x004fce0000400000 */
.L_x_409:
        /* <DEDUP_REMOVED lines=22> */
.L_x_408:
[----:B------:R-:W-:Y:S05]  /*9820*/  BRA `(.L_x_410) ;  /* 0x0000001c00787947 */ /* 0x000fea0003800000 */
.L_x_407:
        /* <DEDUP_REMOVED lines=9> */
[----:B------:R-:W-:Y:S01]  /*98c0*/  HFMA2 R32, -RZ, RZ, 0, 0 ;  /* 0x00000000ff207431 */ /* 0x000fe200000001ff */
[----:B------:R-:W-:Y:S01]  /*98d0*/  SHF.R.U32.HI R19, RZ, 0x2, R20 ;  /* 0x00000002ff137819 */ /* 0x000fe20000011614 */
[----:B------:R-:W-:Y:S01]  /*98e0*/  IMAD.MOV.U32 R33, RZ, RZ, 0x3ca00000 ;  /* 0x3ca00000ff217424 */ /* 0x000fe200078e00ff */
[----:B------:R-:W-:Y:S01]  /*98f0*/  LOP3.LUT R25, R2, R31, RZ, 0x3c, !PT ;  /* 0x0000001f02197212 */ /* 0x000fe200078e3cff */
[----:B------:R-:W-:Y:S01]  /*9900*/  BSSY.RECONVERGENT B3, `(.L_x_414) ;  /* 0x0000075000037945 */ /* 0x000fe20003800200 */
[----:B------:R-:W-:Y:S02]  /*9910*/  SHF.L.U32 R2, R27, 0x4, RZ ;  /* 0x000000041b027819 */ /* 0x000fe400000006ff */
[----:B------:R-:W-:Y:S01]  /*9920*/  LOP3.LUT R19, R19, R20, RZ, 0x3c, !PT ;  /* 0x0000001413137212 */ /* 0x000fe200078e3cff */
[----:B------:R-:W-:Y:S01]  /*9930*/  IMAD.SHL.U32 R3, R25, 0x2, RZ ;  /* 0x0000000219037824 */ /* 0x000fe200078e00ff */
[----:B------:R-:W-:-:S02]  /*9940*/  SHF.R.U32.HI R4, RZ, 0x2, R21 ;  /* 0x00000002ff047819 */ /* 0x000fc40000011615 */
[----:B------:R-:W-:Y:S02]  /*9950*/  SHF.R.U32.HI R23, RZ, 0x2, R26 ;  /* 0x00000002ff177819 */ /* 0x000fe4000001161a */
[----:B------:R-:W-:Y:S02]  /*9960*/  LOP3.LUT R2, R27, R2, R3, 0x96, !PT ;  /* 0x000000021b027212 */ /* 0x000fe400078e9603 */
[----:B------:R-:W-:Y:S02]  /*9970*/  SHF.L.U32 R3, R19, 0x1, RZ ;  /* 0x0000000113037819 */ /* 0x000fe400000006ff */
[----:B------:R-:W-:Y:S02]  /*9980*/  LOP3.LUT R25, R2, R25, RZ, 0x3c, !PT ;  /* 0x0000001902197212 */ /* 0x000fe400078e3cff */
[----:B------:R-:W-:Y:S02]  /*9990*/  LOP3.LUT R4, R4, R21, RZ, 0x3c, !PT ;  /* 0x0000001504047212 */ /* 0x000fe400078e3cff */
[----:B------:R-:W-:Y:S01]  /*99a0*/  LOP3.LUT R23, R23, R26, RZ, 0x3c, !PT ;  /* 0x0000001a17177212 */ /* 0x000fe200078e3cff */
[----:B------:R-:W-:Y:S01]  /*99b0*/  IMAD.SHL.U32 R2, R25, 0x10, RZ ;  /* 0x0000001019027824 */ /* 0x000fe200078e00ff */
[----:B------:R-:W-:-:S04]  /*99c0*/  SHF.L.U32 R18, R4, 0x1, RZ ;  /* 0x0000000104127819 */ /* 0x000fc800000006ff */
[----:B------:R-:W-:Y:S02]  /*99d0*/  LOP3.LUT R2, R19, R3, R2, 0x96, !PT ;  /* 0x0000000313027212 */ /* 0x000fe400078e9602 */
[----:B------:R-:W-:Y:S02]  /*99e0*/  IADD3 R19, PT, PT, R30, 0x587c5, R25 ;  /* 0x000587c51e137810 */ /* 0x000fe40007ffe019 */
[----:B------:R-:W-:-:S04]  /*99f0*/  LOP3.LUT R31, R2, R25, RZ, 0x3c, !PT ;  /* 0x00000019021f7212 */ /* 0x000fc800078e3cff */
[----:B------:R-:W-:-:S05]  /*9a00*/  IADD3 R2, PT, PT, R30, 0xb0f8a, R31 ;  /* 0x000b0f8a1e027810 */ /* 0x000fca0007ffe01f */
[----:B------:R-:W-:-:S03]  /*9a10*/  IMAD.WIDE.U32 R2, R2, 0x200000, RZ ;  /* 0x0020000002027825 */ /* 0x000fc600078e00ff */
[----:B------:R-:W-:Y:S01]  /*9a20*/  LOP3.LUT R2, R2, R19, RZ, 0x3c, !PT ;  /* 0x0000001302027212 */ /* 0x000fe200078e3cff */
[----:B------:R-:W-:-:S03]  /*9a30*/  IMAD.SHL.U32 R19, R31, 0x10, RZ ;  /* 0x000000101f137824 */ /* 0x000fc600078e00ff */
[----:B------:R-:W0:Y:S02]  /*9a40*/  I2F.F64.U64 R20, R2 ;  /* 0x0000000200147312 */ /* 0x000e240000301800 */
[----:B------:R-:W-:-:S04]  /*9a50*/  LOP3.LUT R18, R4, R18, R19, 0x96, !PT ;  /* 0x0000001204127212 */ /* 0x000fc800078e9613 */
[----:B------:R-:W-:Y:S02]  /*9a60*/  LOP3.LUT R26, R18, R31, RZ, 0x3c, !PT ;  /* 0x0000001f121a7212 */ /* 0x000fe400078e3cff */
[----:B------:R-:W-:-:S03]  /*9a70*/  SHF.L.U32 R18, R23, 0x1, RZ ;  /* 0x0000000117127819 */ /* 0x000fc600000006ff */
[----:B------:R-:W-:Y:S01]  /*9a80*/  IMAD.SHL.U32 R4, R26, 0x10, RZ ;  /* 0x000000101a047824 */ /* 0x000fe200078e00ff */
[----:B0-----:R-:W-:-:S04]  /*9a90*/  DFMA R20, R20, R32, 5.5511151231257827021e-17 ;  /* 0x3c9000001414742b */ /* 0x001fc80000000020 */
[----:B------:R-:W-:Y:S02]  /*9aa0*/  LOP3.LUT R41, R23, R18, R4, 0x96, !PT ;  /* 0x0000001217297212 */ /* 0x000fe400078e9604 */
[C---:B------:R-:W-:Y:S02]  /*9ab0*/  IADD3 R23, PT, PT, R30.reuse, 0x10974f, R26 ;  /* 0x0010974f1e177810 */ /* 0x040fe40007ffe01a */
[----:B------:R-:W-:Y:S02]  /*9ac0*/  IADD3 R30, PT, PT, R30, 0x161f14, RZ ;  /* 0x00161f141e1e7810 */ /* 0x000fe40007ffe0ff */
[----:B------:R-:W-:Y:S02]  /*9ad0*/  LOP3.LUT R41, R41, R26, RZ, 0x3c, !PT ;  /* 0x0000001a29297212 */ /* 0x000fe400078e3cff */
[----:B------:R-:W-:Y:S01]  /*9ae0*/  ISETP.GT.AND P0, PT, R21, 0xfffff, PT ;  /* 0x000fffff1500780c */ /* 0x000fe20003f04270 */
[----:B------:R-:W-:Y:S01]  /*9af0*/  IMAD.MOV.U32 R3, RZ, RZ, R21 ;  /* 0x000000ffff037224 */ /* 0x000fe200078e0015 */
[----:B------:R-:W-:Y:S01]  /*9b00*/  MOV R2, R20 ;  /* 0x0000001400027202 */ /* 0x000fe20000000f00 */
[----:B------:R-:W-:-:S04]  /*9b10*/  IMAD.IADD R18, R41, 0x1, R30 ;  /* 0x0000000129127824 */ /* 0x000fc800078e021e */
[----:B------:R-:W-:-:S03]  /*9b20*/  IMAD.WIDE.U32 R18, R18, 0x200000, RZ ;  /* 0x0020000012127825 */ /* 0x000fc600078e00ff */
[----:B------:R-:W-:-:S03]  /*9b30*/  LOP3.LUT R18, R18, R23, RZ, 0x3c, !PT ;  /* 0x0000001712127212 */ /* 0x000fc600078e3cff */
[----:B------:R-:W-:-:S03]  /*9b40*/  @!P0 DMUL R2, R2, 1.80143985094819840000e+16 ;  /* 0x4350000002028828 */ /* 0x000fc60000000000 */
[----:B------:R-:W0:Y:S07]  /*9b50*/  I2F.F64.U64 R18, R18 ;  /* 0x0000001200127312 */ /* 0x000e2e0000301800 */
[----:B------:R-:W-:Y:S02]  /*9b60*/  @!P0 MOV R21, R3 ;  /* 0x0000000300158202 */ /* 0x000fe40000000f00 */
[----:B------:R-:W-:-:S03]  /*9b70*/  @!P0 MOV R20, R2 ;  /* 0x0000000200148202 */ /* 0x000fc60000000f00 */
[----:B------:R-:W-:-:S05]  /*9b80*/  VIADD R4, R21, 0xffffffff ;  /* 0xffffffff15047836 */ /* 0x000fca0000000000 */
[----:B------:R-:W-:Y:S01]  /*9b90*/  ISETP.GT.U32.AND P1, PT, R4, 0x7feffffe, PT ;  /* 0x7feffffe0400780c */ /* 0x000fe20003f24070 */
[----:B0-----:R-:W-:Y:S01]  /*9ba0*/  DFMA R32, R18, 2.2204460492503130808e-16, R32 ;  /* 0x3cb000001220782b */ /* 0x001fe20000000020 */
[----:B------:R-:W-:Y:S01]  /*9bb0*/  MOV R4, 0xfffffc01 ;  /* 0xfffffc0100047802 */ /* 0x000fe20000000f00 */
[----:B------:R-:W-:-:S10]  /*9bc0*/  @!P0 IMAD.MOV.U32 R4, RZ, RZ, -0x435 ;  /* 0xfffffbcbff048424 */ /* 0x000fd400078e00ff */
[----:B------:R-:W-:Y:S05]  /*9bd0*/  @P1 BRA `(.L_x_415) ;  /* 0x0000000400041947 */ /* 0x000fea0003800000 */
[C---:B------:R-:W-:Y:S01]  /*9be0*/  LOP3.LUT R2, R21.reuse, 0xfffff, RZ, 0xc0, !PT ;  /* 0x000fffff15027812 */ /* 0x040fe200078ec0ff */
[----:B------:R-:W-:Y:S01]  /*9bf0*/  UMOV UR6, 0x3ae80f1e ;  /* 0x3ae80f1e00067882 */ /* 0x000fe20000000000 */
[----:B------:R-:W-:Y:S01]  /*9c00*/  MOV R18, RZ ;  /* 0x000000ff00127202 */ /* 0x000fe20000000f00 */
[----:B------:R-:W-:Y:S01]  /*9c10*/  UMOV UR7, 0x3eb1380b ;  /* 0x3eb1380b00077882 */ /* 0x000fe20000000000 */
[----:B------:R-:W-:Y:S01]  /*9c20*/  LOP3.LUT R3, R2, 0x3ff00000, RZ, 0xfc, !PT ;  /* 0x3ff0000002037812 */ /* 0x000fe200078efcff */
[----:B------:R-:W-:Y:S01]  /*9c30*/  IMAD.MOV.U32 R2, RZ, RZ, R20 ;  /* 0x000000ffff027224 */ /* 0x000fe200078e0014 */
[----:B------:R-:W-:Y:S01]  /*9c40*/  LEA.HI R21, R21, R4, RZ, 0xc ;  /* 0x0000000415157211 */ /* 0x000fe200078f60ff */
[----:B------:R-:W-:Y:S01]  /*9c50*/  UMOV UR10, 0x80000000 ;  /* 0x80000000000a7882 */ /* 0x000fe20000000000 */
[----:B------:R-:W-:Y:S01]  /*9c60*/  ISETP.GE.U32.AND P0, PT, R3, 0x3ff6a09f, PT ;  /* 0x3ff6a09f0300780c */ /* 0x000fe20003f06070 */
[----:B------:R-:W-:-:S12]  /*9c70*/  UMOV UR11, 0x43300000 ;  /* 0x43300000000b7882 */ /* 0x000fd80000000000 */
[----:B------:R-:W-:Y:S01]  /*9c80*/  @P0 IADD3 R19, PT, PT, R3, -0x100000, RZ ;  /* 0xfff0000003130810 */ /* 0x000fe20007ffe0ff */
[----:B------:R-:W-:-:S04]  /*9c90*/  @P0 VIADD R21, R21, 0x1 ;  /* 0x0000000115150836 */ /* 0x000fc80000000000 */
[----:B------:R-:W-:Y:S01]  /*9ca0*/  @P0 IMAD.MOV.U32 R3, RZ, RZ, R19 ;  /* 0x000000ffff030224 */ /* 0x000fe200078e0013 */
[----:B------:R-:W-:Y:S02]  /*9cb0*/  LOP3.LUT R20, R21, 0x80000000, RZ, 0x3c, !PT ;  /* 0x8000000015147812 */ /* 0x000fe400078e3cff */
[----:B------:R-:W-:-:S03]  /*9cc0*/  MOV R21, 0x43300000 ;  /* 0x4330000000157802 */ /* 0x000fc60000000f00 */
[C---:B------:R-:W-:Y:S02]  /*9cd0*/  DADD R22, R2.reuse, 1 ;  /* 0x3ff0000002167429 */ /* 0x040fe40000000000 */
[----:B------:R-:W-:Y:S02]  /*9ce0*/  DADD R2, R2, -1 ;  /* 0xbff0000002027429 */ /* 0x000fe40000000000 */
[----:B------:R-:W-:Y:S01]  /*9cf0*/  DADD R20, R20, -UR10 ;  /* 0x8000000a14147e29 */ /* 0x000fe20008000000 */
[----:B------:R-:W-:Y:S01]  /*9d00*/  UMOV UR10, 0xfefa39ef ;  /* 0xfefa39ef000a7882 */ /* 0x000fe20000000000 */
[----:B------:R-:W0:Y:S01]  /*9d10*/  MUFU.RCP64H R19, R23 ;  /* 0x0000001700137308 */ /* 0x000e220000001800 */
[----:B------:R-:W-:Y:S01]  /*9d20*/  UMOV UR11, 0x3fe62e42 ;  /* 0x3fe62e42000b7882 */ /* 0x000fe20000000000 */
[----:B0-----:R-:W-:-:S08]  /*9d30*/  DFMA R54, -R22, R18, 1 ;  /* 0x3ff000001636742b */ /* 0x001fd00000000112 */
[----:B------:R-:W-:-:S08]  /*9d40*/  DFMA R54, R54, R54, R54 ;  /* 0x000000363636722b */ /* 0x000fd00000000036 */
        /* <DEDUP_REMOVED lines=42> */
.L_x_415:
[----:B------:R-:W-:Y:S01]  /*9ff0*/  IMAD.MOV.U32 R18, RZ, RZ, 0x0 ;  /* 0x00000000ff127424 */ /* 0x000fe200078e00ff */
[----:B------:R-:W-:Y:S02]  /*a000*/  MOV R19, 0x7ff00000 ;  /* 0x7ff0000000137802 */ /* 0x000fe40000000f00 */
[----:B------:R-:W-:-:S04]  /*a010*/  LOP3.LUT P0, RZ, R3, 0x7fffffff, RZ, 0xc0, !PT ;  /* 0x7fffffff03ff7812 */ /* 0x000fc8000780c0ff */
[----:B------:R-:W-:-:S10]  /*a020*/  DFMA R18, R2, R18, +INF ;  /* 0x7ff000000212742b */ /* 0x000fd40000000012 */
[----:B------:R-:W-:Y:S02]  /*a030*/  FSEL R52, R18, RZ, P0 ;  /* 0x000000ff12347208 */ /* 0x000fe40000000000 */
[----:B------:R-:W-:-:S07]  /*a040*/  FSEL R53, R19, -QNAN , P0 ;  /* 0xfff0000013357808 */ /* 0x000fce0000000000 */
.L_x_416:
[----:B------:R-:W-:Y:S05]  /*a050*/  BSYNC.RECONVERGENT B3 ;  /* 0x0000000000037941 */ /* 0x000fea0003800200 */
.L_x_414:
[----:B------:R-:W-:Y:S01]  /*a060*/  DMUL R2, RZ, R32 ;  /* 0x00000020ff027228 */ /* 0x000fe20000000000 */
[----:B------:R-:W-:Y:S01]  /*a070*/  IMAD.SHL.U32 R4, R33, 0x2, RZ ;  /* 0x0000000221047824 */ /* 0x000fe200078e00ff */
[----:B------:R-:W-:Y:S01]  /*a080*/  UMOV UR6, 0x33145c07 ;  /* 0x33145c0700067882 */ /* 0x000fe20000000000 */
[----:B------:R-:W-:Y:S01]  /*a090*/  UMOV UR7, 0x3ca1a626 ;  /* 0x3ca1a62600077882 */ /* 0x000fe20000000000 */
[----:B------:R-:W-:Y:S01]  /*a0a0*/  MOV R18, 0xc1ef8528 ;  /* 0xc1ef852800127802 */ /* 0x000fe20000000f00 */
[----:B------:R-:W-:Y:S01]  /*a0b0*/  IMAD.MOV.U32 R19, RZ, RZ, 0x3e21eea7 ;  /* 0x3e21eea7ff137424 */ /* 0x000fe200078e00ff */
[----:B------:R-:W-:Y:S01]  /*a0c0*/  ISETP.GT.U32.AND P0, PT, R4, -0x79800000, PT ;  /* 0x868000000400780c */ /* 0x000fe20003f04070 */
[----:B------:R-:W-:Y:S01]  /*a0d0*/  UMOV UR10, 0xf9785eba ;  /* 0xf9785eba000a7882 */ /* 0x000fe20000000000 */
[----:B------:R-:W-:Y:S01]  /*a0e0*/  UMOV UR11, 0x3de5db65 ;  /* 0x3de5db65000b7882 */ /* 0x000fe20000000000 */
[----:B------:R-:W-:Y:S01]  /*a0f0*/  DMUL R52, R52, -2 ;  /* 0xc000000034347828 */ /* 0x000fe20000000000 */
[----:B------:R-:W-:Y:S01]  /*a100*/  FSEL R39, R3, R33, P0 ;  /* 0x0000002103277208 */ /* 0x000fe20000000000 */
[----:B------:R-:W-:Y:S01]  /*a110*/  IMAD.MOV.U32 R54, RZ, RZ, 0x0 ;  /* 0x00000000ff367424 */ /* 0x000fe200078e00ff */
[----:B------:R-:W-:Y:S01]  /*a120*/  FSEL R32, R2, R32, P0 ;  /* 0x0000002002207208 */ /* 0x000fe20000000000 */
[----:B------:R-:W-:Y:S01]  /*a130*/  BSSY.RECONVERGENT B3, `(.L_x_417) ;  /* 0x000004e000037945 */ /* 0x000fe20003800200 */
[----:B------:R-:W-:Y:S01]  /*a140*/  IADD3 R33, PT, PT, R39, 0x100000, RZ ;  /* 0x0010000027217810 */ /* 0x000fe20007ffe0ff */
[----:B------:R-:W0:Y:S01]  /*a150*/  MUFU.RSQ64H R29, R53 ;  /* 0x00000035001d7308 */ /* 0x000e220000001c00 */
[----:B------:R-:W-:Y:S01]  /*a160*/  MOV R55, 0x3fd80000 ;  /* 0x3fd8000000377802 */ /* 0x000fe20000000f00 */
[----:B------:R-:W-:-:S02]  /*a170*/  IMAD.MOV.U32 R38, RZ, RZ, R32 ;  /* 0x000000ffff267224 */ /* 0x000fc400078e0020 */
[----:B------:R-:W-:-:S04]  /*a180*/  IADD3 R28, PT, PT, R53, -0x3500000, RZ ;  /* 0xfcb00000351c7810 */ /* 0x000fc80007ffe0ff */
[----:B------:R-:W5:Y:S08]  /*a190*/  FRND.F64 R2, R32 ;  /* 0x0000002000027313 */ /* 0x000f700000301800 */
[----:B------:R-:W1:Y:S01]  /*a1a0*/  F2I.S64.F64 R32, R32 ;  /* 0x0000002000207311 */ /* 0x000e620000301900 */
[----:B0-----:R-:W-:Y:S02]  /*a1b0*/  DMUL R58, R28, R28 ;  /* 0x0000001c1c3a7228 */ /* 0x001fe40000000000 */
[----:B-----5:R-:W-:-:S06]  /*a1c0*/  DFMA R2, R2, -0.5, R38 ;  /* 0xbfe000000202782b */ /* 0x020fcc0000000026 */
[----:B------:R-:W-:Y:S02]  /*a1d0*/  DFMA R58, R52, -R58, 1 ;  /* 0x3ff00000343a742b */ /* 0x000fe4000000083a */
[----:B------:R-:W-:Y:S01]  /*a1e0*/  DMUL R22, R2, UR6 ;  /* 0x0000000602167c28 */ /* 0x000fe20008000000 */
[----:B------:R-:W-:Y:S01]  /*a1f0*/  UMOV UR6, 0x54442d18 ;  /* 0x54442d1800067882 */ /* 0x000fe20000000000 */
[----:B------:R-:W-:-:S04]  /*a200*/  UMOV UR7, 0x400921fb ;  /* 0x400921fb00077882 */ /* 0x000fc80000000000 */
[----:B------:R-:W-:Y:S01]  /*a210*/  DFMA R54, R58, R54, 0.5 ;  /* 0x3fe000003a36742b */ /* 0x000fe20000000036 */
[C---:B-1----:R-:W-:Y:S01]  /*a220*/  LOP3.LUT R4, R32.reuse, 0x1, RZ, 0xc0, !PT ;  /* 0x0000000120047812 */ /* 0x042fe200078ec0ff */
[----:B------:R-:W-:Y:S01]  /*a230*/  DMUL R58, R28, R58 ;  /* 0x0000003a1c3a7228 */ /* 0x000fe20000000000 */
[----:B------:R-:W-:Y:S01]  /*a240*/  LOP3.LUT P1, RZ, R32, 0x2, RZ, 0xc0, !PT ;  /* 0x0000000220ff7812 */ /* 0x000fe2000782c0ff */
[----:B------:R-:W-:Y:S01]  /*a250*/  DFMA R22, R2, UR6, R22 ;  /* 0x0000000602167c2b */ /* 0x000fe20008000016 */
[----:B------:R-:W-:Y:S01]  /*a260*/  UMOV UR6, 0x20fd8164 ;  /* 0x20fd816400067882 */ /* 0x000fe20000000000 */
[----:B------:R-:W-:Y:S02]  /*a270*/  HFMA2 R2, -RZ, RZ, 0.0732421875, -50.1875 ;  /* 0x2cb0d246ff027431 */ /* 0x000fe400000001ff */
[----:B------:R-:W-:Y:S01]  /*a280*/  IMAD.MOV.U32 R3, RZ, RZ, 0x3e5ae5f1 ;  /* 0x3e5ae5f1ff037424 */ /* 0x000fe200078e00ff */
[----:B------:R-:W-:Y:S01]  /*a290*/  UMOV UR7, 0x3da8ff83 ;  /* 0x3da8ff8300077882 */ /* 0x000fe20000000000 */
[----:B------:R-:W-:Y:S01]  /*a2a0*/  DFMA R58, R54, R58, R28 ;  /* 0x0000003a363a722b */ /* 0x000fe2000000001c */
[----:B------:R-:W-:Y:S01]  /*a2b0*/  ISETP.NE.U32.AND P0, PT, R4, 0x1, PT ;  /* 0x000000010400780c */ /* 0x000fe20003f05070 */
[----:B------:R-:W-:-:S03]  /*a2c0*/  DMUL R20, R22, R22 ;  /* 0x0000001616147228 */ /* 0x000fc60000000000 */
[----:B------:R-:W-:-:S05]  /*a2d0*/  ISETP.NE.U32.AND.EX P0, PT, RZ, RZ, PT, P0 ;  /* 0x000000ffff00720c */ /* 0x000fca0003f05100 */
[C---:B------:R-:W-:Y:S01]  /*a2e0*/  DFMA R18, R20.reuse, -UR6, R18 ;  /* 0x8000000614127c2b */ /* 0x040fe20008000012 */
[----:B------:R-:W-:Y:S01]  /*a2f0*/  UMOV UR6, 0x8e06e6d9 ;  /* 0x8e06e6d900067882 */ /* 0x000fe20000000000 */
[----:B------:R-:W-:Y:S01]  /*a300*/  DFMA R2, R20, UR10, -R2 ;  /* 0x0000000a14027c2b */ /* 0x000fe20008000802 */
[----:B------:R-:W-:Y:S01]  /*a310*/  UMOV UR7, 0x3e927e4f ;  /* 0x3e927e4f00077882 */ /* 0x000fe20000000000 */
[----:B------:R-:W-:Y:S01]  /*a320*/  UMOV UR10, 0x19db62a1 ;  /* 0x19db62a1000a7882 */ /* 0x000fe20000000000 */
[----:B------:R-:W-:-:S03]  /*a330*/  UMOV UR11, 0x3f2a01a0 ;  /* 0x3f2a01a0000b7882 */ /* 0x000fc60000000000 */
[C---:B------:R-:W-:Y:S01]  /*a340*/  DFMA R18, R20.reuse, R18, -UR6 ;  /* 0x8000000614127e2b */ /* 0x040fe20008000012 */
[----:B------:R-:W-:Y:S01]  /*a350*/  UMOV UR6, 0x69ace392 ;  /* 0x69ace39200067882 */ /* 0x000fe20000000000 */
[----:B------:R-:W-:Y:S02]  /*a360*/  UMOV UR7, 0x3ec71de3 ;  /* 0x3ec71de300077882 */ /* 0x000fe40000000000 */
[C---:B------:R-:W-:Y:S01]  /*a370*/  DFMA R2, R20.reuse, R2, UR6 ;  /* 0x0000000614027e2b */ /* 0x040fe20008000002 */
[----:B------:R-:W-:Y:S01]  /*a380*/  UMOV UR6, 0x19ddbce9 ;  /* 0x19ddbce900067882 */ /* 0x000fe20000000000 */
[----:B------:R-:W-:Y:S02]  /*a390*/  UMOV UR7, 0x3efa01a0 ;  /* 0x3efa01a000077882 */ /* 0x000fe40000000000 */
[----:B------:R-:W-:Y:S01]  /*a3a0*/  DFMA R18, R20, R18, UR6 ;  /* 0x0000000614127e2b */ /* 0x000fe20008000012 */
[----:B------:R-:W-:Y:S01]  /*a3b0*/  UMOV UR6, 0x16c15d47 ;  /* 0x16c15d4700067882 */ /* 0x000fe20000000000 */
[----:B------:R-:W-:-:S02]  /*a3c0*/  UMOV UR7, 0x3f56c16c ;  /* 0x3f56c16c00077882 */ /* 0x000fc40000000000 */
[C---:B------:R-:W-:Y:S01]  /*a3d0*/  DFMA R2, R20.reuse, R2, -UR10 ;  /* 0x8000000a14027e2b */ /* 0x040fe20008000002 */
[----:B------:R-:W-:Y:S01]  /*a3e0*/  UMOV UR10, 0x11110818 ;  /* 0x11110818000a7882 */ /* 0x000fe20000000000 */
[----:B------:R-:W-:Y:S02]  /*a3f0*/  UMOV UR11, 0x3f811111 ;  /* 0x3f811111000b7882 */ /* 0x000fe40000000000 */
[C---:B------:R-:W-:Y:S01]  /*a400*/  DFMA R18, R20.reuse, R18, -UR6 ;  /* 0x8000000614127e2b */ /* 0x040fe20008000012 */
[----:B------:R-:W-:Y:S01]  /*a410*/  UMOV UR6, 0x55555551 ;  /* 0x5555555100067882 */ /* 0x000fe20000000000 */
[----:B------:R-:W-:Y:S02]  /*a420*/  UMOV UR7, 0x3fa55555 ;  /* 0x3fa5555500077882 */ /* 0x000fe40000000000 */
[----:B------:R-:W-:Y:S01]  /*a430*/  DFMA R2, R20, R2, UR10 ;  /* 0x0000000a14027e2b */ /* 0x000fe20008000002 */
[----:B------:R-:W-:Y:S01]  /*a440*/  UMOV UR10, 0x55555554 ;  /* 0x55555554000a7882 */ /* 0x000fe20000000000 */
[----:B------:R-:W-:-:S02]  /*a450*/  UMOV UR11, 0x3fc55555 ;  /* 0x3fc55555000b7882 */ /* 0x000fc40000000000 */
[----:B------:R-:W-:-:S04]  /*a460*/  DFMA R18, R20, R18, UR6 ;  /* 0x0000000614127e2b */ /* 0x000fc80008000012 */
[----:B------:R-:W-:-:S04]  /*a470*/  DFMA R2, R20, R2, -UR10 ;  /* 0x8000000a14027e2b */ /* 0x000fc80008000002 */
[----:B------:R-:W-:-:S04]  /*a480*/  DFMA R18, R20, R18, -0.5 ;  /* 0xbfe000001412742b */ /* 0x000fc80000000012 */
[----:B------:R-:W-:-:S04]  /*a490*/  DFMA R2, R20, R2, RZ ;  /* 0x000000021402722b */ /* 0x000fc800000000ff */
[----:B------:R-:W-:Y:S01]  /*a4a0*/  DFMA R20, R20, R18, 1 ;  /* 0x3ff000001414742b */ /* 0x000fe20000000012 */
[----:B------:R-:W-:Y:S01]  /*a4b0*/  VIADD R19, R59, 0xfff00000 ;  /* 0xfff000003b137836 */ /* 0x000fe20000000000 */
[----:B------:R-:W-:Y:S02]  /*a4c0*/  MOV R18, R58 ;  /* 0x0000003a00127202 */ /* 0x000fe40000000f00 */
[----:B------:R-:W-:Y:S02]  /*a4d0*/  DFMA R54, R22, R2, R22 ;  /* 0x000000021636722b */ /* 0x000fe40000000016 */
[----:B------:R-:W-:-:S08]  /*a4e0*/  DMUL R2, R52, R58 ;  /* 0x0000003a34027228 */ /* 0x000fd00000000000 */
[----:B------:R-:W-:Y:S01]  /*a4f0*/  LOP3.LUT R51, R55, 0x80000000, RZ, 0x3c, !PT ;  /* 0x8000000037337812 */ /* 0x000fe200078e3cff */
[----:B------:R-:W-:Y:S01]  /*a500*/  DFMA R22, R2, -R2, R52 ;  /* 0x800000020216722b */ /* 0x000fe20000000034 */
        /* <DEDUP_REMOVED lines=14> */
[----:B------:R-:W-:-:S07]  /*a5f0*/  MOV R4, 0xa610 ;  /* 0x0000a61000047802 */ /* 0x000fce0000000f00 */
[----:B--234-:R-:W-:Y:S05]  /*a600*/  CALL.REL.NOINC `($__internal_7_$__cuda_sm20_dsqrt_rn_f64_mediumpath_v1) ;  /* 0x0000003400787944 */ /* 0x01cfea0003c00000 */
.L_x_418:
[----:B------:R-:W-:Y:S05]  /*a610*/  BSYNC.RECONVERGENT B3 ;  /* 0x0000000000037941 */ /* 0x000fea0003800200 */
.L_x_417:
[----:B------:R-:W0:Y:S01]  /*a620*/  FRND.F64.TRUNC R18, R38 ;  /* 0x0000002600127313 */ /* 0x000e22000030d800 */
[----:B------:R-:W-:Y:S02]  /*a630*/  DMUL R2, RZ, R38 ;  /* 0x00000026ff027228 */ /* 0x000fe40000000000 */
[----:B------:R-:W-:Y:S02]  /*a640*/  DADD R20, RZ, R20 ;  /* 0x00000000ff147229 */ /* 0x000fe40000000014 */
[----:B0-----:R-:W-:-:S06]  /*a650*/  DSETP.NEU.AND P0, PT, R38, R18, PT ;  /* 0x000000122600722a */ /* 0x001fcc0003f0d000 */
[----:B------:R-:W-:Y:S02]  /*a660*/  FSEL R2, R2, R32, !P0 ;  /* 0x0000002002027208 */ /* 0x000fe40004000000 */
[----:B------:R-:W-:Y:S01]  /*a670*/  FSEL R3, R3, R33, !P0 ;  /* 0x0000002103037208 */ /* 0x000fe20004000000 */
[----:B------:R-:W-:Y:S01]  /*a680*/  DMUL R32, R20, R54 ;  /* 0x0000003614207228 */ /* 0x000fe20000000000 */
[----:B------:R-:W-:Y:S01]  /*a690*/  MOV R21, R31 ;  /* 0x0000001f00157202 */ /* 0x000fe20000000f00 */
[----:B------:R-:W-:Y:S01]  /*a6a0*/  IMAD.MOV.U32 R20, RZ, RZ, R25 ;  /* 0x000000ffff147224 */ /* 0x000fe200078e0019 */
[----:B------:R-:W-:Y:S02]  /*a6b0*/  MOV R31, R27 ;  /* 0x0000001b001f7202 */ /* 0x000fe40000000f00 */
[----:B------:R-:W-:Y:S01]  /*a6c0*/  DMUL R2, R54, R2 ;  /* 0x0000000236027228 */ /* 0x000fe20000000000 */
[----:B------:R-:W-:Y:S01]  /*a6d0*/  IMAD.MOV.U32 R25, RZ, RZ, 0x1 ;  /* 0x00000001ff197424 */ /* 0x000fe200078e00ff */
[----:B------:R-:W-:-:S09]  /*a6e0*/  MOV R27, R41 ;  /* 0x00000029001b7202 */ /* 0x000fd20000000f00 */
.L_x_413:
[----:B------:R-:W-:Y:S05]  /*a6f0*/  BSYNC.RECONVERGENT B1 ;  /* 0x0000000000017941 */ /* 0x000fea0003800200 */
.L_x_412:
[----:B------:R-:W-:-:S06]  /*a700*/  FMUL R18, R16, R7 ;  /* 0x0000000710127220 */ /* 0x000fcc0000400000 */
[----:B------:R-:W0:Y:S02]  /*a710*/  F2F.F64.F32 R18, R18 ;  /* 0x0000001200127310 */ /* 0x000e240000201800 */
[----:B0-----:R-:W-:-:S08]  /*a720*/  DFMA R2, R2, R56, R18 ;  /* 0x000000380202722b */ /* 0x001fd00000000012 */
[----:B------:R-:W-:-:S06]  /*a730*/  DADD R2, R2, 0.5 ;  /* 0x3fe0000002027429 */ /* 0x000fcc0000000000 */
[----:B------:R0:W0:Y:S01]  /*a740*/  F2I.U32.F64.TRUNC R53, R2 ;  /* 0x0000000200357311 */ /* 0x000022000030d000 */
[----:B------:R-:W-:Y:S05]  /*a750*/  BRA `(.L_x_410) ;  /* 0x0000000c00ac7947 */ /* 0x000fea0003800000 */
.L_x_411:
        /* <DEDUP_REMOVED lines=8> */
[----:B------:R-:W5:Y:S08]  /*a7e0*/  MUFU.RSQ R19, R19 ;  /* 0x0000001300137308 */ /* 0x000f700000001400 */
[----:B------:R-:W1:Y:S08]  /*a7f0*/  MUFU.RSQ R22, R22 ;  /* 0x0000001600167308 */ /* 0x000e700000001400 */
[----:B0-----:R-:W0:Y:S01]  /*a800*/  F2F.F64.F32 R2, R18 ;  /* 0x0000001200027310 */ /* 0x001e220000201800 */
[----:B-----5:R-:W-:-:S07]  /*a810*/  FFMA R58, R19, R58, 0.00025361074949614703655 ;  /* 0x3984f70f133a7423 */ /* 0x020fce000000003a */
[----:B------:R2:W2:Y:S01]  /*a820*/  MUFU.RCP R55, R58 ;  /* 0x0000003a00377308 */ /* 0x0004a20000001000 */
[----:B-1----:R-:W-:Y:S01]  /*a830*/  FFMA R51, R22, R51, 0.94201731681823730469 ;  /* 0x3f71280c16337423 */ /* 0x002fe20000000033 */
[----:B0-----:R-:W-:-:S06]  /*a840*/  DMUL R2, R2, UR6 ;  /* 0x0000000602027c28 */ /* 0x001fcc0008000000 */
[----:B------:R0:W1:Y:S05]  /*a850*/  F2F.F32.F64 R54, R2 ;  /* 0x0000000200367310 */ /* 0x00006a0000301000 */
.L_x_428:
[----:B0-----:R-:W-:Y:S01]  /*a860*/  SHF.R.U32.HI R2, RZ, 0x2, R31 ;  /* 0x00000002ff027819 */ /* 0x001fe2000001161f */
[----:B------:R-:W-:Y:S01]  /*a870*/  IMAD.SHL.U32 R3, R27, 0x10, RZ ;  /* 0x000000101b037824 */ /* 0x000fe200078e00ff */
[----:B------:R-:W-:Y:S01]  /*a880*/  UMOV UR6, 0xfefa39ef ;  /* 0xfefa39ef00067882 */ /* 0x000fe20000000000 */
[----:B------:R-:W-:Y:S01]  /*a890*/  UMOV UR7, 0x3fe62e42 ;  /* 0x3fe62e4200077882 */ /* 0x000fe20000000000 */
[----:B------:R-:W-:Y:S01]  /*a8a0*/  LOP3.LUT R2, R2, R31, RZ, 0x3c, !PT ;  /* 0x0000001f02027212 */ /* 0x000fe200078e3cff */
[----:B------:R-:W-:Y:S01]  /*a8b0*/  FMUL R28, R16, R7 ;  /* 0x00000007101c7220 */ /* 0x000fe20000400000 */
[----:B------:R-:W-:Y:S02]  /*a8c0*/  BSSY.RECONVERGENT B3, `(.L_x_420) ;  /* 0x00000ba000037945 */ /* 0x000fe40003800200 */
        /* <DEDUP_REMOVED lines=18> */
[----:B--2---:R-:W-:-:S04]  /*a9f0*/  FFMA R42, -R55, R42, R28 ;  /* 0x0000002a372a7223 */ /* 0x004fc8000000011c */
[----:B------:R-:W0:Y:S02]  /*aa00*/  FRND.FLOOR R59, R42 ;  /* 0x0000002a003b7307 */ /* 0x000e240000205000 */
[C---:B0-----:R-:W-:Y:S01]  /*aa10*/  FADD R22, R59.reuse, 1 ;  /* 0x3f8000003b167421 */ /* 0x041fe20000000000 */
[----:B------:R-:W-:-:S03]  /*aa20*/  FADD R2, -R59, R28 ;  /* 0x0000001c3b027221 */ /* 0x000fc60000000100 */
[----:B------:R-:W-:Y:S01]  /*aa30*/  FADD R28, -R22, R28 ;  /* 0x0000001c161c7221 */ /* 0x000fe20000000100 */
[C-C-:B------:R-:W-:Y:S01]  /*aa40*/  FFMA R29, R58.reuse, R2, -R51.reuse ;  /* 0x000000023a1d7223 */ /* 0x140fe20000000833 */
[----:B------:R-:W0:Y:S02]  /*aa50*/  F2I.TRUNC.NTZ R22, R22 ;  /* 0x0000001600167305 */ /* 0x000e24000020f100 */
[----:B------:R-:W-:-:S06]  /*aa60*/  FFMA R28, R58, R28, -R51 ;  /* 0x0000001c3a1c7223 */ /* 0x000fcc0000000833 */
[----:B------:R-:W2:Y:S01]  /*aa70*/  F2F.F64.F32 R18, R28 ;  /* 0x0000001c00127310 */ /* 0x000ea20000201800 */
[----:B0-----:R-:W-:-:S07]  /*aa80*/  ISETP.GE.AND P0, PT, R22, 0x9, PT ;  /* 0x000000091600780c */ /* 0x001fce0003f06270 */
[----:B------:R-:W0:Y:S01]  /*aa90*/  F2F.F64.F32 R2, R29 ;  /* 0x0000001d00027310 */ /* 0x000e220000201800 */
[----:B--2---:R-:W-:Y:S02]  /*aaa0*/  DMUL R18, R18, UR6 ;  /* 0x0000000612127c28 */ /* 0x004fe40008000000 */
[----:B0-----:R-:W-:-:S08]  /*aab0*/  DMUL R2, R2, UR6 ;  /* 0x0000000602027c28 */ /* 0x001fd00008000000 */
[----:B------:R-:W0:Y:S08]  /*aac0*/  F2F.F32.F64 R19, R18 ;  /* 0x0000001200137310 */ /* 0x000e300000301000 */
[----:B------:R2:W5:Y:S08]  /*aad0*/  F2F.F32.F64 R2, R2 ;  /* 0x0000000200027310 */ /* 0x0005700000301000 */
[----:B0-----:R0:W3:Y:S01]  /*aae0*/  MUFU.EX2 R23, R19 ;  /* 0x0000001300177308 */ /* 0x0010e20000000800 */
[----:B--2---:R-:W-:-:S04]  /*aaf0*/  SHF.R.U32.HI R3, RZ, 0x2, R20 ;  /* 0x00000002ff037819 */ /* 0x004fc80000011614 */
[----:B------:R-:W-:-:S03]  /*ab00*/  LOP3.LUT R3, R3, R20, RZ, 0x3c, !PT ;  /* 0x0000001403037212 */ /* 0x000fc600078e3cff */
[----:B-----5:R2:W5:Y:S01]  /*ab10*/  MUFU.EX2 R31, R2 ;  /* 0x00000002001f7308 */ /* 0x0205620000000800 */
[----:B0-----:R-:W-:Y:S01]  /*ab20*/  I2FP.F32.S32 R19, R22 ;  /* 0x0000001600137245 */ /* 0x001fe20000201400 */
[----:B------:R-:W-:Y:S02]  /*ab30*/  IMAD.SHL.U32 R18, R3, 0x2, RZ ;  /* 0x0000000203127824 */ /* 0x000fe400078e00ff */
[----:B---3--:R-:W-:Y:S01]  /*ab40*/  FADD R23, R23, 1 ;  /* 0x3f80000017177421 */ /* 0x008fe20000000000 */
[----:B--2---:R-:W-:-:S03]  /*ab50*/  SHF.L.U32 R2, R26, 0x4, RZ ;  /* 0x000000041a027819 */ /* 0x004fc600000006ff */
[----:B------:R-:W-:Y:S01]  /*ab60*/  FMUL R23, R23, R23 ;  /* 0x0000001717177220 */ /* 0x000fe20000400000 */
[----:B------:R-:W-:Y:S02]  /*ab70*/  LOP3.LUT R3, R3, R18, R2, 0x96, !PT ;  /* 0x0000001203037212 */ /* 0x000fe400078e9602 */
[----:B------:R-:W0:Y:S01]  /*ab80*/  F2F.F64.F32 R18, |R19| ;  /* 0x4000001300127310 */ /* 0x000e220000201800 */
[----:B-----5:R-:W-:Y:S01]  /*ab90*/  FADD R31, R31, 1 ;  /* 0x3f8000001f1f7421 */ /* 0x020fe20000000000 */
[----:B------:R-:W-:-:S03]  /*aba0*/  LOP3.LUT R3, R3, R26, RZ, 0x3c, !PT ;  /* 0x0000001a03037212 */ /* 0x000fc600078e3cff */
[----:B------:R-:W-:-:S03]  /*abb0*/  FMUL R31, R31, R31 ;  /* 0x0000001f1f1f7220 */ /* 0x000fc60000400000 */
[----:B------:R-:W-:Y:S08]  /*abc0*/  MUFU.RCP R23, R23 ;  /* 0x0000001700177308 */ /* 0x000ff00000001000 */
[----:B------:R2:W3:Y:S02]  /*abd0*/  MUFU.RCP R28, R31 ;  /* 0x0000001f001c7308 */ /* 0x0004e40000001000 */
[----:B--2---:R-:W-:Y:S01]  /*abe0*/  IMAD.MOV.U32 R31, RZ, RZ, R21 ;  /* 0x000000ffff1f7224 */ /* 0x004fe200078e0015 */
[----:B------:R-:W-:-:S02]  /*abf0*/  MOV R21, R27 ;  /* 0x0000001b00157202 */ /* 0x000fc40000000f00 */
[----:B------:R-:W-:Y:S01]  /*ac00*/  MOV R27, R3 ;  /* 0x00000003001b7202 */ /* 0x000fe20000000f00 */
[----:B---3--:R-:W-:Y:S01]  /*ac10*/  FADD R20, R23, -R28 ;  /* 0x8000001c17147221 */ /* 0x008fe20000000000 */
[----:B0-----:R-:W-:Y:S06]  /*ac20*/  @!P0 BRA `(.L_x_421) ;  /* 0x0000000400fc8947 */ /* 0x001fec0003800000 */
        /* <DEDUP_REMOVED lines=13> */
[----:B-1--4-:R-:W-:Y:S05]  /*ad00*/  CALL.REL.NOINC `($__internal_5_$__cuda_sm20_dblrcp_rn_slowpath_v3) ;  /* 0x0000002400f07944 */ /* 0x012fea0003c00000 */
[----:B------:R-:W-:Y:S01]  /*ad10*/  IMAD.MOV.U32 R38, RZ, RZ, R2 ;  /* 0x000000ffff267224 */ /* 0x000fe200078e0002 */
[----:B------:R-:W-:-:S07]  /*ad20*/  MOV R39, R3 ;  /* 0x0000000300277202 */ /* 0x000fce0000000f00 */
.L_x_423:
[----:B------:R-:W-:Y:S05]  /*ad30*/  BSYNC.RECONVERGENT B4 ;  /* 0x0000000000047941 */ /* 0x000fea0003800200 */
.L_x_422:
        /* <DEDUP_REMOVED lines=86> */
[----:B------:R-:W-:-:S04]  /*b2a0*/  DMUL R40, R40, R28 ;  /* 0x0000001c28287228 */ /* 0x000fc80000000000 */
[----:B------:R-:W-:-:S04]  /*b2b0*/  DFMA R28, R38, UR6, R52 ;  /* 0x00000006261c7c2b */ /* 0x000fc80008000034 */
[----:B------:R-:W-:-:S04]  /*b2c0*/  DFMA R40, R52, R40, R22 ;  /* 0x000000283428722b */ /* 0x000fc80000000016 */
        /* <DEDUP_REMOVED lines=8> */
.L_x_425:
[----:B------:R-:W-:Y:S01]  /*b350*/  IMAD.MOV.U32 R22, RZ, RZ, 0x0 ;  /* 0x00000000ff167424 */ /* 0x000fe200078e00ff */
[----:B------:R-:W-:Y:S02]  /*b360*/  MOV R23, 0x7ff00000 ;  /* 0x7ff0000000177802 */ /* 0x000fe40000000f00 */
[----:B------:R-:W-:-:S04]  /*b370*/  LOP3.LUT P0, RZ, R29, 0x7fffffff, RZ, 0xc0, !PT ;  /* 0x7fffffff1dff7812 */ /* 0x000fc8000780c0ff */
[----:B------:R-:W-:-:S10]  /*b380*/  DFMA R22, R28, R22, +INF ;  /* 0x7ff000001c16742b */ /* 0x000fd40000000016 */
[----:B------:R-:W-:Y:S02]  /*b390*/  FSEL R28, R22, RZ, P0 ;  /* 0x000000ff161c7208 */ /* 0x000fe40000000000 */
[----:B------:R-:W-:-:S07]  /*b3a0*/  FSEL R29, R23, -QNAN , P0 ;  /* 0xfff00000171d7808 */ /* 0x000fce0000000000 */
.L_x_426:
[----:B------:R-:W-:Y:S05]  /*b3b0*/  BSYNC.RECONVERGENT B4 ;  /* 0x0000000000047941 */ /* 0x000fea0003800200 */
.L_x_424:
[----:B------:R-:W-:Y:S02]  /*b3c0*/  DMUL R28, R28, 0.5 ;  /* 0x3fe000001c1c7828 */ /* 0x000fe40000000000 */
[----:B------:R-:W-:-:S08]  /*b3d0*/  DADD R22, R18, -0.5 ;  /* 0xbfe0000012167429 */ /* 0x000fd00000000000 */
[CC--:B------:R-:W-:Y:S02]  /*b3e0*/  DFMA R18, R28.reuse, R22.reuse, -R18 ;  /* 0x000000161c12722b */ /* 0x0c0fe40000000812 */
[----:B------:R-:W-:-:S08]  /*b3f0*/  DFMA R2, R28, R22, R2 ;  /* 0x000000161c02722b */ /* 0x000fd00000000002 */
[----:B------:R-:W-:Y:S01]  /*b400*/  DADD R2, R18, R2 ;  /* 0x0000000012027229 */ /* 0x000fe20000000002 */
[----:B------:R-:W-:Y:S10]  /*b410*/  BRA `(.L_x_427) ;  /* 0x0000000000107947 */ /* 0x000ff40003800000 */
.L_x_421:
[----:B------:R-:W0:Y:S01]  /*b420*/  F2I.F64.TRUNC R18, R18 ;  /* 0x0000001200127311 */ /* 0x000e22000030d100 */
[----:B------:R-:W-:Y:S02]  /*b430*/  UMOV UR6, 0x8 ;  /* 0x0000000800067882 */ /* 0x000fe40000000000 */
[----:B0-----:R-:W-:-:S06]  /*b440*/  LEA R2, R18, -UR6, 0x3 ;  /* 0x8000000612027c11 */ /* 0x001fcc000f8e18ff */
[----:B------:R-:W0:Y:S02]  /*b450*/  LDC.64 R2, c[0x3][R2] ;  /* 0x00c0000002027b82 */ /* 0x000e240000000a00 */
.L_x_427:
[----:B------:R-:W-:Y:S05]  /*b460*/  BSYNC.RECONVERGENT B3 ;  /* 0x0000000000037941 */ /* 0x000fea0003800200 */
.L_x_420:
[----:B0-----:R-:W0:Y:S01]  /*b470*/  F2F.F32.F64 R2, R2 ;  /* 0x0000000200027310 */ /* 0x001e220000301000 */
[----:B------:R-:W-:Y:S01]  /*b480*/  FMUL R19, R16, R7 ;  /* 0x0000000710137220 */ /* 0x000fe20000400000 */
[----:B------:R-:W-:Y:S01]  /*b490*/  UMOV UR6, 0x652b82fe ;  /* 0x652b82fe00067882 */ /* 0x000fe20000000000 */
[----:B------:R-:W-:Y:S01]  /*b4a0*/  UMOV UR7, 0x3ff71547 ;  /* 0x3ff7154700077882 */ /* 0x000fe20000000000 */
[----:B------:R-:W-:Y:S02]  /*b4b0*/  IMAD.IADD R23, R30, 0x1, R27 ;  /* 0x000000011e177824 */ /* 0x000fe400078e021b */
[----:B-1----:R-:W-:Y:S01]  /*b4c0*/  FFMA R59, R54, R59, -R19 ;  /* 0x0000003b363b7223 */ /* 0x002fe20000000813 */
[----:B------:R-:W-:Y:S02]  /*b4d0*/  MOV R28, 0x2f800000 ;  /* 0x2f800000001c7802 */ /* 0x000fe40000000f00 */
        /* <DEDUP_REMOVED lines=17> */
.L_x_419:
[----:B------:R0:W1:Y:S01]  /*b5f0*/  F2I.U32.FLOOR.NTZ R53, R42 ;  /* 0x0000002a00357305 */ /* 0x0000620000207000 */
[----:B------:R-:W-:-:S07]  /*b600*/  MOV R20, R4 ;  /* 0x0000000400147202 */ /* 0x000fce0000000f00 */
.L_x_410:
[----:B------:R-:W-:Y:S05]  /*b610*/  BSYNC.RECONVERGENT B0 ;  /* 0x0000000000007941 */ /* 0x000fea0003800200 */
.L_x_406:
[----:B01----:R-:W-:Y:S01]  /*b620*/  ISETP.NE.AND P0, PT, R53, RZ, PT ;  /* 0x000000ff3500720c */ /* 0x003fe20003f05270 */
        /* <DEDUP_REMOVED lines=11> */
[----:B------:R-:W-:-:S05]  /*b6e0*/  IMAD.MOV.U32 R28, RZ, RZ, R27 ;  /* 0x000000ffff1c7224 */ /* 0x000fca00078e001b */
[----:B------:R-:W-:Y:S05]  /*b6f0*/  @!P0 BRA `(.L_x_432) ;  /* 0x0000000c006c8947 */ /* 0x000fea0003800000 */
[----:B------:R-:W-:Y:S01]  /*b700*/  MOV R28, R27 ;  /* 0x0000001b001c7202 */ /* 0x000fe20000000f00 */
[----:B------:R-:W-:Y:S01]  /*b710*/  IMAD.MOV.U32 R27, RZ, RZ, RZ ;  /* 0x000000ffff1b7224 */ /* 0x000fe200078e00ff */
[----:B------:R-:W-:Y:S01]  /*b720*/  MOV R42, RZ ;  /* 0x000000ff002a7202 */ /* 0x000fe20000000f00 */
[----:B------:R-:W-:-:S07]  /*b730*/  IMAD.MOV.U32 R40, RZ, RZ, R30 ;  /* 0x000000ffff287224 */ /* 0x000fce00078e001e */
.L_x_441:
        /* <DEDUP_REMOVED lines=48> */
[----:B--234-:R-:W-:Y:S05]  /*ba40*/  CALL.REL.NOINC `($__internal_11_$__cuda_sm3x_div_rn_noftz_f32_slowpath) ;  /* 0x0000002c00787944 */ /* 0x01cfea0003c00000 */
[----:B------:R-:W-:-:S07]  /*ba50*/  IMAD.MOV.U32 R3, RZ, RZ, R2 ;  /* 0x000000ffff037224 */ /* 0x000fce00078e0002 */
.L_x_434:
[----:B------:R-:W-:Y:S05]  /*ba60*/  BSYNC.RECONVERGENT B5 ;  /* 0x0000000000057941 */ /* 0x000fea0003800200 */
.L_x_433:
[----:B------:R-:W-:Y:S01]  /*ba70*/  SHF.R.U32.HI R19, RZ, 0x2, R20 ;  /* 0x00000002ff137819 */ /* 0x000fe20000011614 */
[----:B------:R-:W-:Y:S01]  /*ba80*/  IMAD.MOV.U32 R23, RZ, RZ, 0x3e055027 ;  /* 0x3e055027ff177424 */ /* 0x000fe200078e00ff */
[----:B------:R-:W-:Y:S01]  /*ba90*/  SHF.L.U32 R2, R51, 0x4, RZ ;  /* 0x0000000433027819 */ /* 0x000fe200000006ff */
[----:B------:R-:W0:Y:S01]  /*baa0*/  MUFU.RCP R29, R50 ;  /* 0x00000032001d7308 */ /* 0x000e220000001000 */
[----:B------:R-:W-:Y:S01]  /*bab0*/  LOP3.LUT R19, R19, R20, RZ, 0x3c, !PT ;  /* 0x0000001413137212 */ /* 0x000fe200078e3cff */
[----:B------:R-:W-:Y:S01]  /*bac0*/  BSSY.RECONVERGENT B5, `(.L_x_435) ;  /* 0x000002e000057945 */ /* 0x000fe20003800200 */
[----:B------:R-:W-:-:S03]  /*bad0*/  FADD R42, -R3, R42 ;  /* 0x0000002a032a7221 */ /* 0x000fc60000000100 */
        /* <DEDUP_REMOVED lines=42> */
[----:B--234-:R-:W-:Y:S05]  /*bd80*/  CALL.REL.NOINC `($__internal_11_$__cuda_sm3x_div_rn_noftz_f32_slowpath) ;  /* 0x0000002800a87944 */ /* 0x01cfea0003c00000 */
[----:B------:R-:W-:-:S07]  /*bd90*/  IMAD.MOV.U32 R3, RZ, RZ, R2 ;  /* 0x000000ffff037224 */ /* 0x000fce00078e0002 */
.L_x_436:
[----:B------:R-:W-:Y:S05]  /*bda0*/  BSYNC.RECONVERGENT B5 ;  /* 0x0000000000057941 */ /* 0x000fea0003800200 */
.L_x_435:
[----:B------:R-:W-:Y:S01]  /*bdb0*/  SHF.R.U32.HI R2, RZ, 0x2, R21 ;  /* 0x00000002ff027819 */ /* 0x000fe20000011615 */
[----:B------:R-:W-:Y:S01]  /*bdc0*/  HFMA2 R19, -RZ, RZ, 0.1171875, 0 ;  /* 0x2f800000ff137431 */ /* 0x000fe200000001ff */
[----:B------:R-:W-:Y:S01]  /*bdd0*/  SHF.L.U32 R4, R39, 0x4, RZ ;  /* 0x0000000427047819 */ /* 0x000fe200000006ff */
[----:B------:R-:W0:Y:S01]  /*bde0*/  MUFU.RCP R23, R50 ;  /* 0x0000003200177308 */ /* 0x000e220000001000 */
[----:B------:R-:W-:Y:S01]  /*bdf0*/  LOP3.LUT R2, R2, R21, RZ, 0x3c, !PT ;  /* 0x0000001502027212 */ /* 0x000fe200078e3cff */
[----:B------:R-:W-:Y:S01]  /*be00*/  IMAD.MOV.U32 R21, RZ, RZ, 0x3e055027 ;  /* 0x3e055027ff157424 */ /* 0x000fe200078e00ff */
[----:B------:R-:W-:Y:S01]  /*be10*/  BSSY.RECONVERGENT B5, `(.L_x_437) ;  /* 0x000002d000057945 */ /* 0x000fe20003800200 */
[----:B------:R-:W-:Y:S02]  /*be20*/  FADD R42, R42, -R3 ;  /* 0x800000032a2a7221 */ /* 0x000fe40000000000 */
[----:B------:R-:W-:-:S05]  /*be30*/  IMAD.SHL.U32 R18, R2, 0x2, RZ ;  /* 0x0000000202127824 */ /* 0x000fca00078e00ff */
[----:B------:R-:W-:-:S04]  /*be40*/  LOP3.LUT R29, R39, R4, R18, 0x96, !PT ;  /* 0x00000004271d7212 */ /* 0x000fc800078e9612 */
[----:B------:R-:W-:-:S04]  /*be50*/  LOP3.LUT R29, R29, R2, RZ, 0x3c, !PT ;  /* 0x000000021d1d7212 */ /* 0x000fc800078e3cff */
        /* <DEDUP_REMOVED lines=40> */
.L_x_438:
[----:B------:R-:W-:Y:S05]  /*c0e0*/  BSYNC.RECONVERGENT B5 ;  /* 0x0000000000057941 */ /* 0x000fea0003800200 */
.L_x_437:
[----:B------:R-:W-:Y:S01]  /*c0f0*/  SHF.R.U32.HI R19, RZ, 0x2, R26 ;  /* 0x00000002ff137819 */ /* 0x000fe2000001161a */
[----:B------:R-:W-:Y:S01]  /*c100*/  IMAD.MOV.U32 R21, RZ, RZ, 0x3e055027 ;  /* 0x3e055027ff157424 */ /* 0x000fe200078e00ff */
[----:B------:R-:W-:Y:S01]  /*c110*/  SHF.L.U32 R2, R29, 0x4, RZ ;  /* 0x000000041d027819 */ /* 0x000fe200000006ff */
[----:B------:R-:W0:Y:S01]  /*c120*/  MUFU.RCP R23, R50 ;  /* 0x0000003200177308 */ /* 0x000e220000001000 */
[----:B------:R-:W-:Y:S01]  /*c130*/  LOP3.LUT R19, R19, R26, RZ, 0x3c, !PT ;  /* 0x0000001a13137212 */ /* 0x000fe200078e3cff */
[----:B------:R-:W-:Y:S01]  /*c140*/  BSSY.RECONVERGENT B5, `(.L_x_439) ;  /* 0x000002e000057945 */ /* 0x000fe20003800200 */
[----:B------:R-:W-:Y:S01]  /*c150*/  IADD3 R40, PT, PT, R40, 0x161f14, RZ ;  /* 0x00161f1428287810 */ /* 0x000fe20007ffe0ff */
[----:B------:R-:W-:Y:S02]  /*c160*/  FADD R42, R42, -R3 ;  /* 0x800000032a2a7221 */ /* 0x000fe40000000000 */
        /* <DEDUP_REMOVED lines=43> */
.L_x_440:
[----:B------:R-:W-:Y:S05]  /*c420*/  BSYNC.RECONVERGENT B5 ;  /* 0x0000000000057941 */ /* 0x000fea0003800200 */
.L_x_439:
        /* <DEDUP_REMOVED lines=8> */
.L_x_432:
[----:B------:R-:W-:Y:S05]  /*c4b0*/  BSYNC.RECONVERGENT B4 ;  /* 0x0000000000047941 */ /* 0x000fea0003800200 */
.L_x_431:
        /* <DEDUP_REMOVED lines=8> */
[----:B------:R-:W-:Y:S02]  /*c540*/  IMAD.SHL.U32 R3, R28, 0x10, RZ ;  /* 0x000000101c037824 */ /* 0x000fe400078e00ff */
[----:B------:R-:W-:Y:S01]  /*c550*/  HFMA2 R21, -RZ, RZ, 1.5048828125, 33.21875 ;  /* 0x3e055027ff157431 */ /* 0x000fe200000001ff */
[----:B------:R-:W0:Y:S01]  /*c560*/  MUFU.RCP R23, R50 ;  /* 0x0000003200177308 */ /* 0x000e220000001000 */
[----:B------:R-:W-:Y:S01]  /*c570*/  LOP3.LUT R2, R2, R31, RZ, 0x3c, !PT ;  /* 0x0000001f02027212 */ /* 0x000fe200078e3cff */
[----:B------:R-:W-:Y:S03]  /*c580*/  BSSY.RECONVERGENT B4, `(.L_x_442) ;  /* 0x000002c000047945 */ /* 0x000fe60003800200 */
        /* <DEDUP_REMOVED lines=43> */
.L_x_443:
[----:B------:R-:W-:Y:S05]  /*c840*/  BSYNC.RECONVERGENT B4 ;  /* 0x0000000000047941 */ /* 0x000fea0003800200 */
.L_x_442:
        /* <DEDUP_REMOVED lines=57> */
.L_x_445:
[----:B------:R-:W-:Y:S05]  /*cbe0*/  BSYNC.RECONVERGENT B4 ;  /* 0x0000000000047941 */ /* 0x000fea0003800200 */
.L_x_444:
        /* <DEDUP_REMOVED lines=57> */
.L_x_447:
[----:B------:R-:W-:Y:S05]  /*cf80*/  BSYNC.RECONVERGENT B4 ;  /* 0x0000000000047941 */ /* 0x000fea0003800200 */
.L_x_446:
[----:B------:R-:W-:Y:S01]  /*cf90*/  FADD R42, R42, -R2 ;  /* 0x800000022a2a7221 */ /* 0x000fe20000000000 */
[----:B------:R-:W-:Y:S01]  /*cfa0*/  MOV R26, R51 ;  /* 0x00000033001a7202 */ /* 0x000fe20000000f00 */
[----:B------:R-:W-:Y:S01]  /*cfb0*/  IMAD.MOV.U32 R21, RZ, RZ, R53 ;  /* 0x000000ffff157224 */ /* 0x000fe200078e0035 */
[----:B------:R-:W-:Y:S01]  /*cfc0*/  MOV R20, R28 ;  /* 0x0000001c00147202 */ /* 0x000fe20000000f00 */
[----:B------:R-:W-:-:S07]  /*cfd0*/  IMAD.MOV.U32 R31, RZ, RZ, R29 ;  /* 0x000000ffff1f7224 */ /* 0x000fce00078e001d */
.L_x_430:
[----:B------:R-:W-:Y:S05]  /*cfe0*/  BSYNC.RECONVERGENT B3 ;  /* 0x0000000000037941 */ /* 0x000fea0003800200 */
.L_x_429:
[----:B------:R-:W-:Y:S01]  /*cff0*/  FMUL R3, R7, R6 ;  /* 0x0000000607037220 */ /* 0x000fe20000400000 */
[----:B------:R-:W0:Y:S01]  /*d000*/  LDCU UR6, c[0x3][0x74] ;  /* 0x00c00e80ff0677ac */ /* 0x000e220008000800 */
[----:B------:R-:W-:Y:S01]  /*d010*/  BSSY.RECONVERGENT B0, `(.L_x_448) ;  /* 0x000000f000007945 */ /* 0x000fe20003800200 */
[----:B------:R-:W-:Y:S01]  /*d020*/  IMAD.MOV.U32 R19, RZ, RZ, R42 ;  /* 0x000000ffff137224 */ /* 0x000fe200078e002a */
[----:B------:R1:W1:Y:S01]  /*d030*/  MUFU.RSQ R2, R3 ;  /* 0x0000000300027308 */ /* 0x0002620000001400 */
[----:B------:R-:W-:-:S04]  /*d040*/  IADD3 R4, PT, PT, R3, -0xd000000, RZ ;  /* 0xf300000003047810 */ /* 0x000fc80007ffe0ff */
[----:B------:R-:W-:Y:S02]  /*d050*/  ISETP.GT.U32.AND P1, PT, R4, 0x727fffff, PT ;  /* 0x727fffff0400780c */ /* 0x000fe40003f24070 */
[----:B0-----:R-:W-:-:S11]  /*d060*/  ISETP.NE.AND P0, PT, RZ, UR6, PT ;  /* 0x00000006ff007c0c */ /* 0x001fd6000bf05270 */
[----:B-1----:R-:W-:Y:S05]  /*d070*/  @!P1 BRA `(.L_x_449) ;  /* 0x0000000000109947 */ /* 0x002fea0003800000 */
[----:B------:R-:W-:Y:S02]  /*d080*/  MOV R2, R3 ;  /* 0x0000000300027202 */ /* 0x000fe40000000f00 */
[----:B------:R-:W-:-:S07]  /*d090*/  MOV R38, 0xd0b0 ;  /* 0x0000d0b000267802 */ /* 0x000fce0000000f00 */
[----:B--234-:R-:W-:Y:S05]  /*d0a0*/  CALL.REL.NOINC `($__internal_10_$__cuda_sm20_sqrt_rn_f32_slowpath) ;  /* 0x0000001400887944 */ /* 0x01cfea0003c00000 */
[----:B------:R-:W-:Y:S05]  /*d0b0*/  BRA `(.L_x_450) ;  /* 0x0000000000107947 */ /* 0x000fea0003800000 */
.L_x_449:
[----:B------:R-:W-:Y:S01]  /*d0c0*/  FMUL.FTZ R50, R3, R2 ;  /* 0x0000000203327220 */ /* 0x000fe20000410000 */
[----:B------:R-:W-:-:S03]  /*d0d0*/  FMUL.FTZ R2, R2, 0.5 ;  /* 0x3f00000002027820 */ /* 0x000fc60000410000 */
[----:B------:R-:W-:-:S04]  /*d0e0*/  FFMA R3, -R50, R50, R3 ;  /* 0x0000003232037223 */ /* 0x000fc80000000103 */
[----:B------:R-:W-:-:S07]  /*d0f0*/  FFMA R50, R3, R2, R50 ;  /* 0x0000000203327223 */ /* 0x000fce0000000032 */
.L_x_450:
[----:B------:R-:W-:Y:S05]  /*d100*/  BSYNC.RECONVERGENT B0 ;  /* 0x0000000000007941 */ /* 0x000fea0003800200 */
.L_x_448:
[----:B------:R-:W-:-:S04]  /*d110*/  @P0 FFMA R19, R50, -R16, R19 ;  /* 0x8000001032130223 */ /* 0x000fc80000000013 */
[----:B------:R-:W-:-:S07]  /*d120*/  IMAD.MOV.U32 R2, RZ, RZ, R19 ;  /* 0x000000ffff027224 */ /* 0x000fce00078e0013 */
.L_x_402:
[----:B------:R-:W-:Y:S05]  /*d130*/  BSYNC.RECONVERGENT B2 ;  /* 0x0000000000027941 */ /* 0x000fea0003800200 */
.L_x_401:
[----:B------:R-:W-:Y:S01]  /*d140*/  FADD R39, R43, R2 ;  /* 0x000000022b277221 */ /* 0x000fe20000000000 */
[----:B------:R-:W-:-:S07]  /*d150*/  MOV R43, R15 ;  /* 0x0000000f002b7202 */ /* 0x000fce0000000f00 */
.L_x_373:
[----:B------:R-:W-:Y:S01]  /*d160*/  FFMA R0, R43, R16, R0 ;  /* 0x000000102b007223 */ /* 0x000fe20000000000 */
        /* <DEDUP_REMOVED lines=20> */
[----:B-1234-:R-:W-:Y:S05]  /*d2b0*/  CALL.REL.NOINC `($__internal_11_$__cuda_sm3x_div_rn_noftz_f32_slowpath) ;  /* 0x00000014005c7944 */ /* 0x01efea0003c00000 */
.L_x_454:
[----:B------:R-:W-:Y:S05]  /*d2c0*/  BSYNC.RECONVERGENT B3 ;  /* 0x0000000000037941 */ /* 0x000fea0003800200 */
.L_x_453:
[----:B------:R-:W0:Y:S02]  /*d2d0*/  FRND.FLOOR R3, R2 ;  /* 0x0000000200037307 */ /* 0x000e240000205000 */
[----:B0-----:R-:W-:-:S07]  /*d2e0*/  FFMA R0, R3, -6.2831854820251464844, R0 ;  /* 0xc0c90fdb03007823 */ /* 0x001fce0000000000 */
.L_x_452:
[----:B------:R-:W-:Y:S05]  /*d2f0*/  BSYNC.RECONVERGENT B2 ;  /* 0x0000000000027941 */ /* 0x000fea0003800200 */
.L_x_451:
[----:B------:R-:W0:Y:S01]  /*d300*/  LDC.64 R2, c[0x3][0x90] ;  /* 0x00c02400ff027b82 */ /* 0x000e220000000a00 */
[----:B------:R-:W5:Y:S01]  /*d310*/  LDCU.64 UR6, c[0x3][0x88] ;  /* 0x00c01100ff0677ac */ /* 0x000f620008000a00 */
[----:B0-----:R-:W-:Y:S01]  /*d320*/  ISETP.NE.U32.AND P0, PT, R2, UR4, PT ;  /* 0x0000000402007c0c */ /* 0x001fe2000bf05070 */
[----:B------:R-:W-:-:S03]  /*d330*/  UIADD3 UR4, UP0, UPT, UR4, 0x1, URZ ;  /* 0x0000000104047890 */ /* 0x000fc6000ff1e0ff */
[----:B------:R-:W-:Y:S01]  /*d340*/  ISETP.NE.AND.EX P0, PT, R3, UR5, PT, P0 ;  /* 0x0000000503007c0c */ /* 0x000fe2000bf05300 */
[----:B------:R-:W-:Y:S02]  /*d350*/  UIADD3.X UR5, UPT, UPT, URZ, UR5, URZ, UP0, !UPT ;  /* 0x00000005ff057290 */ /* 0x000fe400087fe4ff */
[----:B-----5:R-:W-:-:S04]  /*d360*/  UISETP.NE.U32.AND UP0, UPT, UR4, UR6, UPT ;  /* 0x000000060400728c */ /* 0x020fc8000bf05070 */
[----:B------:R-:W-:-:S06]  /*d370*/  UISETP.NE.AND.EX UP0, UPT, UR5, UR7, UPT, UP0 ;  /* 0x000000070500728c */ /* 0x000fcc000bf05300 */
[----:B------:R-:W-:-:S03]  /*d380*/  @!P0 FADD R45, R39, R44 ;  /* 0x0000002c272d8221 */ /* 0x000fc60000000000 */
[----:B------:R-:W-:Y:S05]  /*d390*/  BRA.U UP0, `(.L_x_455) ;  /* 0xffffff6100c87547 */ /* 0x000fea000b83ffff */
.L_x_292:
[----:B------:R-:W5:Y:S01]  /*d3a0*/  S2R R4, SR_TID.X ;  /* 0x0000000000047919 */ /* 0x000f620000002100 */
[----:B------:R-:W5:Y:S01]  /*d3b0*/  S2UR UR6, SR_CTAID.X ;  /* 0x00000000000679c3 */ /* 0x000f620000002500 */
[----:B------:R-:W-:-:S05]  /*d3c0*/  FADD R39, R39, R44 ;  /* 0x0000002c27277221 */ /* 0x000fca0000000000 */
[----:B------:R-:W-:Y:S02]  /*d3d0*/  STG.E desc[UR8][R36.64], R39 ;  /* 0x0000002724007986 */ /* 0x000fe4000c101908 */
[----:B------:R-:W5:Y:S02]  /*d3e0*/  LDC R9, c[0x0][0x360] ;  /* 0x0000d800ff097b82 */ /* 0x000f640000000800 */
[----:B------:R-:W-:Y:S06]  /*d3f0*/  STG.E desc[UR8][R34.64], R0 ;  /* 0x0000000022007986 */ /* 0x000fec000c101908 */
[----:B0-2-4-:R-:W0:Y:S08]  /*d400*/  LDC.64 R2, c[0x0][0x390] ;  /* 0x0000e400ff027b82 */ /* 0x015e300000000a00 */
[----:B------:R-:W2:Y:S01]  /*d410*/  LDC.64 R6, c[0x0][0x3a0] ;  /* 0x0000e800ff067b82 */ /* 0x000ea20000000a00 */
[----:B-----5:R-:W-:-:S04]  /*d420*/  IMAD R9, R9, UR6, R4 ;  /* 0x0000000609097c24 */ /* 0x020fc8000f8e0204 */
[----:B0-----:R-:W-:-:S05]  /*d430*/  IMAD.WIDE.U32 R2, R9, 0x4, R2 ;  /* 0x0000000409027825 */ /* 0x001fca00078e0002 */
[----:B------:R-:W-:Y:S01]  /*d440*/  STG.E desc[UR8][R2.64], R45 ;  /* 0x0000002d02007986 */ /* 0x000fe2000c101908 */
[----:B--2---:R-:W-:-:S05]  /*d450*/  IMAD.WIDE.U32 R6, R9, 0x30, R6 ;  /* 0x0000003009067825 */ /* 0x004fca00078e0006 */
[----:B------:R-:W-:Y:S04]  /*d460*/  STG.E.64 desc[UR8][R6.64], R30 ;  /* 0x0000001e06007986 */ /* 0x000fe8000c101b08 */
[----:B------:R-:W-:Y:S04]  /*d470*/  STG.E.64 desc[UR8][R6.64+0x8], R20 ;  /* 0x0000081406007986 */ /* 0x000fe8000c101b08 */
[----:B------:R-:W-:Y:S04]  /*d480*/  STG.E.64 desc[UR8][R6.64+0x10], R26 ;  /* 0x0000101a06007986 */ /* 0x000fe8000c101b08 */
[----:B------:R-:W-:Y:S04]  /*d490*/  STG.E.64 desc[UR8][R6.64+0x18], R24 ;  /* 0x0000181806007986 */ /* 0x000fe8000c101b08 */
[----:B------:R-:W-:Y:S04]  /*d4a0*/  STG.E.64 desc[UR8][R6.64+0x28], R32 ;  /* 0x0000282006007986 */ /* 0x000fe8000c101b08 */
[----:B------:R-:W-:Y:S01]  /*d4b0*/  STG.E desc[UR8][R6.64+0x20], R5 ;  /* 0x0000200506007986 */ /* 0x000fe2000c101908 */
[----:B------:R-:W-:Y:S05]  /*d4c0*/  EXIT ;  /* 0x000000000000794d */ /* 0x000fea0003800000 */
        .weak           $__internal_5_$__cuda_sm20_dblrcp_rn_slowpath_v3
        .type           $__internal_5_$__cuda_sm20_dblrcp_rn_slowpath_v3,@function
        .size           $__internal_5_$__cuda_sm20_dblrcp_rn_slowpath_v3,($__internal_6_$__cuda_sm20_div_s64 - $__internal_5_$__cuda_sm20_dblrcp_rn_slowpath_v3)
$__internal_5_$__cuda_sm20_dblrcp_rn_slowpath_v3:
        /* <DEDUP_REMOVED lines=24> */
.L_x_459:
        /* <DEDUP_REMOVED lines=9> */
.L_x_457:
[----:B------:R-:W-:Y:S01]  /*d6e0*/  LOP3.LUT R3, R19, 0x80000, RZ, 0xfc, !PT ;  /* 0x0008000013037812 */ /* 0x000fe200078efcff */
[----:B------:R-:W-:-:S07]  /*d6f0*/  IMAD.MOV.U32 R2, RZ, RZ, R18 ;  /* 0x000000ffff027224 */ /* 0x000fce00078e0012 */
.L_x_458:
[----:B------:R-:W-:Y:S05]  /*d700*/  BSYNC.RECONVERGENT B5 ;  /* 0x0000000000057941 */ /* 0x000fea0003800200 */
.L_x_456:
[----:B------:R-:W-:-:S04]  /*d710*/  MOV R39, 0x0 ;  /* 0x0000000000277802 */ /* 0x000fc80000000f00 */
[----:B------:R-:W-:Y:S05]  /*d720*/  RET.REL.NODEC R38 `(_Z11run_momentsPfS_S_S_P17curandStateXORWOW) ;  /* 0xffffff2826347950 */ /* 0x000fea0003c3ffff */
        .weak           $__internal_6_$__cuda_sm20_div_s64
        .type           $__internal_6_$__cuda_sm20_div_s64,@function
        .size           $__internal_6_$__cuda_sm20_div_s64,($__internal_7_$__cuda_sm20_dsqrt_rn_f64_mediumpath_v1 - $__internal_6_$__cuda_sm20_div_s64)
$__internal_6_$__cuda_sm20_div_s64:
[----:B------:R-:W0:Y:S02]  /*d730*/  LDCU.64 UR4, c[0x3][0x80] ;  /* 0x00c01000ff0477ac */ /* 0x000e240008000a00 */
[----:B0-----:R-:W-:Y:S02]  /*d740*/  IADD3 R12, P0, PT, RZ, -UR4, RZ ;  /* 0x80000004ff0c7c10 */ /* 0x001fe4000ff1e0ff */
[----:B------:R-:W-:-:S03]  /*d750*/  ISETP.LE.AND P1, PT, RZ, UR5, PT ;  /* 0x00000005ff007c0c */ /* 0x000fc6000bf23270 */
[----:B------:R-:W-:Y:S01]  /*d760*/  IMAD.X R3, RZ, RZ, ~UR5, P0 ;  /* 0x80000005ff037e24 */ /* 0x000fe200080e06ff */
[----:B------:R-:W-:-:S04]  /*d770*/  SEL R12, R12, UR4, !P1 ;  /* 0x000000040c0c7c07 */ /* 0x000fc8000c800000 */
[----:B------:R-:W-:-:S04]  /*d780*/  SEL R13, R3, UR5, !P1 ;  /* 0x00000005030d7c07 */ /* 0x000fc8000c800000 */
[----:B------:R-:W0:Y:S08]  /*d790*/  I2F.U64.RP R3, R12 ;  /* 0x0000000c00037312 */ /* 0x000e300000309000 */
[----:B0-----:R-:W0:Y:S02]  /*d7a0*/  MUFU.RCP R3, R3 ;  /* 0x0000000300037308 */ /* 0x001e240000001000 */
[----:B0-----:R-:W-:-:S06]  /*d7b0*/  IADD3 R14, PT, PT, R3, 0x1ffffffe, RZ ;  /* 0x1ffffffe030e7810 */ /* 0x001fcc0007ffe0ff */
[----:B------:R-:W0:Y:S02]  /*d7c0*/  F2I.U64.TRUNC R14, R14 ;  /* 0x0000000e000e7311 */ /* 0x000e24000020d800 */
[----:B0-----:R-:W-:-:S04]  /*d7d0*/  IMAD.WIDE.U32 R16, R14, R12, RZ ;  /* 0x0000000c0e107225 */ /* 0x001fc800078e00ff */
[----:B------:R-:W-:Y:S01]  /*d7e0*/  IMAD R17, R14, R13, R17 ;  /* 0x0000000d0e117224 */ /* 0x000fe200078e0211 */
[----:B------:R-:W-:-:S03]  /*d7f0*/  IADD3 R19, P0, PT, RZ, -R16, RZ ;  /* 0x80000010ff137210 */ /* 0x000fc60007f1e0ff */
[----:B------:R-:W-:Y:S02]  /*d800*/  IMAD R17, R15, R12, R17 ;  /* 0x0000000c0f117224 */ /* 0x000fe400078e0211 */
[----:B------:R-:W-:-:S04]  /*d810*/  IMAD.HI.U32 R16, R14, R19, RZ ;  /* 0x000000130e107227 */ /* 0x000fc800078e00ff */
[----:B------:R-:W-:Y:S01]  /*d820*/  IMAD.X R21, RZ, RZ, ~R17, P0 ;  /* 0x000000ffff157224 */ /* 0x000fe200000e0e11 */
[----:B------:R-:W-:-:S03]  /*d830*/  MOV R17, R14 ;  /* 0x0000000e00117202 */ /* 0x000fc60000000f00 */
[-C--:B------:R-:W-:Y:S02]  /*d840*/  IMAD R23, R15, R21.reuse, RZ ;  /* 0x000000150f177224 */ /* 0x080fe400078e02ff */
[----:B------:R-:W-:-:S04]  /*d850*/  IMAD.WIDE.U32 R16, P0, R14, R21, R16 ;  /* 0x000000150e107225 */ /* 0x000fc80007800010 */
[----:B------:R-:W-:-:S04]  /*d860*/  IMAD.HI.U32 R3, R15, R21, RZ ;  /* 0x000000150f037227 */ /* 0x000fc800078e00ff */
[----:B------:R-:W-:-:S04]  /*d870*/  IMAD.HI.U32 R16, P2, R15, R19, R16 ;  /* 0x000000130f107227 */ /* 0x000fc80007840010 */
[----:B------:R-:W-:Y:S01]  /*d880*/  IMAD.X R3, R3, 0x1, R15, P0 ;  /* 0x0000000103037824 */ /* 0x000fe200000e060f */
[----:B------:R-:W-:-:S04]  /*d890*/  IADD3 R17, P3, PT, R23, R16, RZ ;  /* 0x0000001017117210 */ /* 0x000fc80007f7e0ff */
[----:B------:R-:W-:Y:S01]  /*d8a0*/  IADD3.X R3, PT, PT, RZ, RZ, R3, P3, P2 ;  /* 0x000000ffff037210 */ /* 0x000fe20001fe4403 */
[----:B------:R-:W-:-:S04]  /*d8b0*/  IMAD.WIDE.U32 R14, R17, R12, RZ ;  /* 0x0000000c110e7225 */ /* 0x000fc800078e00ff */
[----:B------:R-:W-:Y:S01]  /*d8c0*/  IMAD R15, R17, R13, R15 ;  /* 0x0000000d110f7224 */ /* 0x000fe200078e020f */
[----:B------:R-:W-:-:S03]  /*d8d0*/  IADD3 R19, P0, PT, RZ, -R14, RZ ;  /* 0x8000000eff137210 */ /* 0x000fc60007f1e0ff */
[----:B------:R-:W-:Y:S02]  /*d8e0*/  IMAD R15, R3, R12, R15 ;  /* 0x0000000c030f7224 */ /* 0x000fe400078e020f */
[----:B------:R-:W-:-:S03]  /*d8f0*/  IMAD.HI.U32 R16, R17, R19, RZ ;  /* 0x0000001311107227 */ /* 0x000fc600078e00ff */
[----:B------:R-:W-:Y:S01]  /*d900*/  IADD3.X R14, PT, PT, RZ, ~R15, RZ, P0, !PT ;  /* 0x8000000fff0e7210 */ /* 0x000fe200007fe4ff */
[----:B------:R-:W-:-:S04]  /*d910*/  HFMA2 R15, -RZ, RZ, 0, 0 ;  /* 0x00000000ff0f7431 */ /* 0x000fc800000001ff */
[----:B------:R-:W-:-:S04]  /*d920*/  IMAD.WIDE.U32 R16, P0, R17, R14, R16 ;  /* 0x0000000e11107225 */ /* 0x000fc80007800010 */
[C---:B------:R-:W-:Y:S02]  /*d930*/  IMAD R18, R3.reuse, R14, RZ ;  /* 0x0000000e03127224 */ /* 0x040fe400078e02ff */
[----:B------:R-:W-:-:S04]  /*d940*/  IMAD.HI.U32 R17, P2, R3, R19, R16 ;  /* 0x0000001303117227 */ /* 0x000fc80007840010 */
[----:B------:R-:W-:Y:S01]  /*d950*/  IMAD.HI.U32 R16, R3, R14, RZ ;  /* 0x0000000e03107227 */ /* 0x000fe200078e00ff */
[----:B------:R-:W-:-:S03]  /*d960*/  IADD3 R17, P3, PT, R18, R17, RZ ;  /* 0x0000001112117210 */ /* 0x000fc60007f7e0ff */
[----:B------:R-:W-:Y:S02]  /*d970*/  IMAD.X R3, R16, 0x1, R3, P0 ;  /* 0x0000000110037824 */ /* 0x000fe400000e0603 */
[----:B------:R-:W-:-:S03]  /*d980*/  IMAD.HI.U32 R14, R17, R2, RZ ;  /* 0x00000002110e7227 */ /* 0x000fc600078e00ff */
[----:B------:R-:W-:Y:S01]  /*d990*/  IADD3.X R3, PT, PT, RZ, RZ, R3, P3, P2 ;  /* 0x000000ffff037210 */ /* 0x000fe20001fe4403 */
[----:B------:R-:W-:-:S04]  /*d9a0*/  IMAD.WIDE.U32 R14, RZ, R17, R14 ;  /* 0x00000011ff0e7225 */ /* 0x000fc800078e000e */
[----:B------:R-:W-:-:S05]  /*d9b0*/  IMAD.HI.U32 R3, P0, R3, R2, R14 ;  /* 0x0000000203037227 */ /* 0x000fca000780000e */
[----:B------:R-:W-:Y:S01]  /*d9c0*/  IADD3 R17, P2, PT, RZ, R3, RZ ;  /* 0x00000003ff117210 */ /* 0x000fe20007f5e0ff */
[----:B------:R-:W-:-:S04]  /*d9d0*/  IMAD.X R3, RZ, RZ, RZ, P0 ;  /* 0x000000ffff037224 */ /* 0x000fc800000e06ff */
[----:B------:R-:W-:Y:S01]  /*d9e0*/  IMAD.WIDE.U32 R14, R17, R12, RZ ;  /* 0x0000000c110e7225 */ /* 0x000fe200078e00ff */
[----:B------:R-:W-:-:S03]  /*d9f0*/  IADD3.X R3, PT, PT, RZ, R3, RZ, P2, !PT ;  /* 0x00000003ff037210 */ /* 0x000fc600017fe4ff */
[C---:B------:R-:W-:Y:S01]  /*da00*/  IMAD R15, R17.reuse, R13, R15 ;  /* 0x0000000d110f7224 */ /* 0x040fe200078e020f */
[----:B------:R-:W-:Y:S02]  /*da10*/  IADD3 R21, P2, PT, -R14, R2, RZ ;  /* 0x000000020e157210 */ /* 0x000fe40007f5e1ff */
[----:B------:R-:W-:Y:S01]  /*da20*/  IADD3 R2, P3, PT, R17, 0x1, RZ ;  /* 0x0000000111027810 */ /* 0x000fe20007f7e0ff */
[-C--:B------:R-:W-:Y:S01]  /*da30*/  IMAD R15, R3, R12.reuse, R15 ;  /* 0x0000000c030f7224 */ /* 0x080fe200078e020f */
[----:B------:R-:W-:-:S03]  /*da40*/  ISETP.GE.U32.AND P0, PT, R21, R12, PT ;  /* 0x0000000c1500720c */ /* 0x000fc60003f06070 */
[----:B------:R-:W-:Y:S01]  /*da50*/  IMAD.X R23, RZ, RZ, ~R15, P2 ;  /* 0x000000ffff177224 */ /* 0x000fe200010e0e0f */
[----:B------:R-:W-:Y:S01]  /*da60*/  IADD3 R15, P2, PT, R21, -R12, RZ ;  /* 0x8000000c150f7210 */ /* 0x000fe20007f5e0ff */
[----:B------:R-:W-:-:S03]  /*da70*/  IMAD.X R14, RZ, RZ, R3, P3 ;  /* 0x000000ffff0e7224 */ /* 0x000fc600018e0603 */
[CC--:B------:R-:W-:Y:S02]  /*da80*/  ISETP.GE.U32.AND.EX P0, PT, R23.reuse, R13.reuse, PT, P0 ;  /* 0x0000000d1700720c */ /* 0x0c0fe40003f06100 */
[----:B------:R-:W-:Y:S02]  /*da90*/  IADD3.X R19, PT, PT, R23, ~R13, RZ, P2, !PT ;  /* 0x8000000d17137210 */ /* 0x000fe400017fe4ff */
[----:B------:R-:W-:Y:S02]  /*daa0*/  SEL R15, R15, R21, P0 ;  /* 0x000000150f0f7207 */ /* 0x000fe40000000000 */
[----:B------:R-:W-:Y:S02]  /*dab0*/  SEL R19, R19, R23, P0 ;  /* 0x0000001713137207 */ /* 0x000fe40000000000 */
[----:B------:R-:W-:Y:S02]  /*dac0*/  SEL R17, R2, R17, P0 ;  /* 0x0000001102117207 */ /* 0x000fe40000000000 */
[----:B------:R-:W-:-:S02]  /*dad0*/  ISETP.GE.U32.AND P2, PT, R15, R12, PT ;  /* 0x0000000c0f00720c */ /* 0x000fc40003f46070 */
[----:B------:R-:W-:Y:S02]  /*dae0*/  SEL R2, R14, R3, P0 ;  /* 0x000000030e027207 */ /* 0x000fe40000000000 */
[----:B------:R-:W-:Y:S02]  /*daf0*/  IADD3 R12, P3, PT, R17, 0x1, RZ ;  /* 0x00000001110c7810 */ /* 0x000fe40007f7e0ff */
[----:B------:R-:W-:Y:S02]  /*db00*/  ISETP.GE.U32.AND.EX P0, PT, R19, R13, PT, P2 ;  /* 0x0000000d1300720c */ /* 0x000fe40003f06120 */
[-C--:B------:R-:W-:Y:S02]  /*db10*/  IADD3.X R13, PT, PT, RZ, R2.reuse, RZ, P3, !PT ;  /* 0x00000002ff0d7210 */ /* 0x080fe40001ffe4ff */
[----:B------:R-:W-:Y:S02]  /*db20*/  SEL R12, R12, R17, P0 ;  /* 0x000000110c0c7207 */ /* 0x000fe40000000000 */
[----:B------:R-:W-:-:S02]  /*db30*/  SEL R13, R13, R2, P0 ;  /* 0x000000020d0d7207 */ /* 0x000fc40000000000 */
[-C--:B------:R-:W-:Y:S02]  /*db40*/  IADD3 R3, P2, PT, RZ, -R12.reuse, RZ ;  /* 0x8000000cff037210 */ /* 0x080fe40007f5e0ff */
[----:B------:R-:W-:Y:S02]  /*db50*/  ISETP.NE.U32.AND P0, PT, RZ, UR4, PT ;  /* 0x00000004ff007c0c */ /* 0x000fe4000bf05070 */
[----:B------:R-:W-:Y:S01]  /*db60*/  SEL R12, R3, R12, !P1 ;  /* 0x0000000c030c7207 */ /* 0x000fe20004800000 */
[----:B------:R-:W-:Y:S01]  /*db70*/  IMAD.X R2, RZ, RZ, ~R13, P2 ;  /* 0x000000ffff027224 */ /* 0x000fe200010e0e0d */
[----:B------:R-:W-:Y:S01]  /*db80*/  ISETP.NE.AND.EX P0, PT, RZ, UR5, PT, P0 ;  /* 0x00000005ff007c0c */ /* 0x000fe2000bf05300 */
[----:B------:R-:W-:-:S03]  /*db90*/  IMAD.MOV.U32 R3, RZ, RZ, 0x0 ;  /* 0x00000000ff037424 */ /* 0x000fc600078e00ff */
[----:B------:R-:W-:Y:S02]  /*dba0*/  SEL R13, R2, R13, !P1 ;  /* 0x0000000d020d7207 */ /* 0x000fe40004800000 */
[----:B------:R-:W-:Y:S02]  /*dbb0*/  MOV R2, R4 ;  /* 0x0000000400027202 */ /* 0x000fe40000000f00 */
[----:B------:R-:W-:Y:S02]  /*dbc0*/  SEL R12, R12, 0xffffffff, P0 ;  /* 0xffffffff0c0c7807 */ /* 0x000fe40000000000 */
[----:B------:R-:W-:Y:S01]  /*dbd0*/  SEL R13, R13, 0xffffffff, P0 ;  /* 0xffffffff0d0d7807 */ /* 0x000fe20000000000 */
[----:B------:R-:W-:Y:S06]  /*dbe0*/  RET.REL.NODEC R2 `(_Z11run_momentsPfS_S_S_P17curandStateXORWOW) ;  /* 0xffffff2402047950 */ /* 0x000fec0003c3ffff */
        .weak           $__internal_7_$__cuda_sm20_dsqrt_rn_f64_mediumpath_v1
        .type           $__internal_7_$__cuda_sm20_dsqrt_rn_f64_mediumpath_v1,@function
        .size           $__internal_7_$__cuda_sm20_dsqrt_rn_f64_mediumpath_v1,($__internal_8_$__cuda_sm20_rcp_rn_f32_slowpath - $__internal_7_$__cuda_sm20_dsqrt_rn_f64_mediumpath_v1)
$__internal_7_$__cuda_sm20_dsqrt_rn_f64_mediumpath_v1:
[----:B------:R-:W-:Y:S01]  /*dbf0*/  ISETP.GE.U32.AND P0, PT, R28, -0x3400000, PT ;  /* 0xfcc000001c00780c */ /* 0x000fe20003f06070 */
[----:B------:R-:W-:Y:S01]  /*dc00*/  BSSY.RECONVERGENT B4, `(.L_x_460) ;  /* 0x0000024000047945 */ /* 0x000fe20003800200 */
[----:B------:R-:W-:-:S11]  /*dc10*/  MOV R28, R40 ;  /* 0x00000028001c7202 */ /* 0x000fd60000000f00 */
        /* <DEDUP_REMOVED lines=9> */
.L_x_461:
        /* <DEDUP_REMOVED lines=24> */
.L_x_463:
[----:B------:R-:W-:-:S11]  /*de30*/  DADD R2, R28, R28 ;  /* 0x000000001c027229 */ /* 0x000fd6000000001c */
.L_x_462:
[----:B------:R-:W-:Y:S05]  /*de40*/  BSYNC.RECONVERGENT B4 ;  /* 0x0000000000047941 */ /* 0x000fea0003800200 */
.L_x_460:
[----:B------:R-:W-:Y:S01]  /*de50*/  MOV R55, R3 ;  /* 0x0000000300377202 */ /* 0x000fe20000000f00 */
[----:B------:R-:W-:Y:S02]  /*de60*/  HFMA2 R3, -RZ, RZ, 0, 0 ;  /* 0x00000000ff037431 */ /* 0x000fe400000001ff */
[----:B------:R-:W-:Y:S02]  /*de70*/  IMAD.MOV.U32 R54, RZ, RZ, R2 ;  /* 0x000000ffff367224 */ /* 0x000fe400078e0002 */
[----:B------:R-:W-:-:S04]  /*de80*/  IMAD.MOV.U32 R2, RZ, RZ, R4 ;  /* 0x000000ffff027224 */ /* 0x000fc800078e0004 */
[----:B------:R-:W-:Y:S05]  /*de90*/  RET.REL.NODEC R2 `(_Z11run_momentsPfS_S_S_P17curandStateXORWOW) ;  /* 0xffffff2002587950 */ /* 0x000fea0003c3ffff */
        .weak           $__internal_8_$__cuda_sm20_rcp_rn_f32_slowpath
        .type           $__internal_8_$__cuda_sm20_rcp_rn_f32_slowpath,@function
        .size           $__internal_8_$__cuda_sm20_rcp_rn_f32_slowpath,($__internal_9_$__cuda_sm20_rem_s64 - $__internal_8_$__cuda_sm20_rcp_rn_f32_slowpath)
$__internal_8_$__cuda_sm20_rcp_rn_f32_slowpath:
[----:B------:R-:W-:Y:S01]  /*dea0*/  SHF.L.U32 R2, R3, 0x1, RZ ;  /* 0x0000000103027819 */ /* 0x000fe200000006ff */
[----:B------:R-:W-:Y:S03]  /*deb0*/  BSSY.RECONVERGENT B1, `(.L_x_464) ;  /* 0x0000030000017945 */ /* 0x000fe60003800200 */
[----:B------:R-:W-:-:S04]  /*dec0*/  SHF.R.U32.HI R20, RZ, 0x18, R2 ;  /* 0x00000018ff147819 */ /* 0x000fc80000011602 */
[----:B------:R-:W-:-:S13]  /*ded0*/  ISETP.NE.U32.AND P0, PT, R20, RZ, PT ;  /* 0x000000ff1400720c */ /* 0x000fda0003f05070 */
[----:B------:R-:W-:Y:S05]  /*dee0*/  @P0 BRA `(.L_x_465) ;  /* 0x0000000000280947 */ /* 0x000fea0003800000 */
[----:B------:R-:W-:-:S05]  /*def0*/  IMAD.SHL.U32 R2, R3, 0x2, RZ ;  /* 0x0000000203027824 */ /* 0x000fca00078e00ff */
[----:B------:R-:W-:-:S13]  /*df00*/  ISETP.NE.AND P0, PT, R2, RZ, PT ;  /* 0x000000ff0200720c */ /* 0x000fda0003f05270 */
[----:B------:R-:W-:Y:S01]  /*df10*/  @P0 FFMA R16, R3, 1.84467440737095516160e+19, RZ ;  /* 0x5f80000003100823 */ /* 0x000fe200000000ff */
[----:B------:R-:W-:Y:S08]  /*df20*/  @!P0 MUFU.RCP R4, R3 ;  /* 0x0000000300048308 */ /* 0x000ff00000001000 */
[----:B------:R-:W0:Y:S02]  /*df30*/  @P0 MUFU.RCP R19, R16 ;  /* 0x0000001000130308 */ /* 0x000e240000001000 */
[----:B0-----:R-:W-:-:S04]  /*df40*/  @P0 FFMA R2, R16, R19, -1 ;  /* 0xbf80000010020423 */ /* 0x001fc80000000013 */
[----:B------:R-:W-:-:S04]  /*df50*/  @P0 FADD.FTZ R2, -R2, -RZ ;  /* 0x800000ff02020221 */ /* 0x000fc80000010100 */
[----:B------:R-:W-:-:S04]  /*df60*/  @P0 FFMA R2, R19, R2, R19 ;  /* 0x0000000213020223 */ /* 0x000fc80000000013 */
[----:B------:R-:W-:Y:S01]  /*df70*/  @P0 FFMA R4, R2, 1.84467440737095516160e+19, RZ ;  /* 0x5f80000002040823 */ /* 0x000fe200000000ff */
[----:B------:R-:W-:Y:S06]  /*df80*/  BRA `(.L_x_466) ;  /* 0x0000000000887947 */ /* 0x000fec0003800000 */
.L_x_465:
[----:B------:R-:W-:-:S04]  /*df90*/  IADD3 R22, PT, PT, R20, -0xfd, RZ ;  /* 0xffffff0314167810 */ /* 0x000fc80007ffe0ff */
[----:B------:R-:W-:-:S13]  /*dfa0*/  ISETP.GT.U32.AND P0, PT, R22, 0x1, PT ;  /* 0x000000011600780c */ /* 0x000fda0003f04070 */
[----:B------:R-:W-:Y:S05]  /*dfb0*/  @P0 BRA `(.L_x_467) ;  /* 0x0000000000780947 */ /* 0x000fea0003800000 */
[----:B------:R-:W-:Y:S02]  /*dfc0*/  LOP3.LUT R2, R3, 0x7fffff, RZ, 0xc0, !PT ;  /* 0x007fffff03027812 */ /* 0x000fe400078ec0ff */
[----:B------:R-:W-:Y:S02]  /*dfd0*/  MOV R21, 0x3 ;  /* 0x0000000300157802 */ /* 0x000fe40000000f00 */
[----:B------:R-:W-:Y:S02]  /*dfe0*/  LOP3.LUT R2, R2, 0x3f800000, RZ, 0xfc, !PT ;  /* 0x3f80000002027812 */ /* 0x000fe400078efcff */
[----:B------:R-:W-:Y:S02]  /*dff0*/  SHF.L.U32 R21, R21, R22, RZ ;  /* 0x0000001615157219 */ /* 0x000fe400000006ff */
[----:B------:R-:W0:Y:S02]  /*e000*/  MUFU.RCP R19, R2 ;  /* 0x0000000200137308 */ /* 0x000e240000001000 */
        /* <DEDUP_REMOVED lines=13> */
[----:B------:R-:W-:Y:S02]  /*e0e0*/  LOP3.LUT P2, RZ, R21, 0x2, RZ, 0xc0, !PT ;  /* 0x0000000215ff7812 */ /* 0x000fe4000784c0ff */
[----:B------:R-:W-:Y:S02]  /*e0f0*/  IADD3 R19, PT, PT, R20, -0xfc, RZ ;  /* 0xffffff0414137810 */ /* 0x000fe40007ffe0ff */
[----:B------:R-:W-:Y:S02]  /*e100*/  PLOP3.LUT P0, PT, P0, P1, P2, 0xe0, 0x0 ;  /* 0x000000000000781c */ /* 0x000fe40000703c20 */
[----:B------:R-:W-:-:S02]  /*e110*/  LOP3.LUT P1, RZ, R3, 0x7fffff, RZ, 0xc0, !PT ;  /* 0x007fffff03ff7812 */ /* 0x000fc4000782c0ff */
[----:B------:R-:W-:Y:S02]  /*e120*/  SEL R2, RZ, 0x1, !P0 ;  /* 0x00000001ff027807 */ /* 0x000fe40004000000 */
[----:B------:R-:W-:Y:S02]  /*e130*/  SHF.R.U32.HI R4, RZ, R19, R4 ;  /* 0x00000013ff047219 */ /* 0x000fe40000011604 */
[----:B------:R-:W-:-:S04]  /*e140*/  IADD3 R2, PT, PT, -R2, RZ, RZ ;  /* 0x000000ff02027210 */ /* 0x000fc80007ffe1ff */
[----:B------:R-:W-:-:S13]  /*e150*/  ISETP.GE.AND P0, PT, R2, RZ, PT ;  /* 0x000000ff0200720c */ /* 0x000fda0003f06270 */
[----:B------:R-:W-:-:S05]  /*e160*/  @!P0 VIADD R4, R4, 0x1 ;  /* 0x0000000104048836 */ /* 0x000fca0000000000 */
[----:B------:R-:W-:-:S04]  /*e170*/  @!P1 SHF.L.U32 R4, R4, 0x1, RZ ;  /* 0x0000000104049819 */ /* 0x000fc800000006ff */
[----:B------:R-:W-:Y:S01]  /*e180*/  LOP3.LUT R4, R4, 0x80000000, R3, 0xf8, !PT ;  /* 0x8000000004047812 */ /* 0x000fe200078ef803 */
[----:B------:R-:W-:Y:S06]  /*e190*/  BRA `(.L_x_466) ;  /* 0x0000000000047947 */ /* 0x000fec0003800000 */
.L_x_467:
[----:B------:R0:W1:Y:S02]  /*e1a0*/  MUFU.RCP R4, R3 ;  /* 0x0000000300047308 */ /* 0x0000640000001000 */
.L_x_466:
[----:B------:R-:W-:Y:S05]  /*e1b0*/  BSYNC.RECONVERGENT B1 ;  /* 0x0000000000017941 */ /* 0x000fea0003800200 */
.L_x_464:
[----:B------:R-:W-:Y:S01]  /*e1c0*/  MOV R2, R18 ;  /* 0x0000001200027202 */ /* 0x000fe20000000f00 */
[----:B0-----:R-:W-:-:S04]  /*e1d0*/  IMAD.MOV.U32 R3, RZ, RZ, 0x0 ;  /* 0x00000000ff037424 */ /* 0x001fc800078e00ff */
[----:B-1----:R-:W-:Y:S05]  /*e1e0*/  RET.REL.NODEC R2 `(_Z11run_momentsPfS_S_S_P17curandStateXORWOW) ;  /* 0xffffff1c02847950 */ /* 0x002fea0003c3ffff */
        .weak           $__internal_9_$__cuda_sm20_rem_s64
        .type           $__internal_9_$__cuda_sm20_rem_s64,@function
        .size           $__internal_9_$__cuda_sm20_rem_s64,($__internal_10_$__cuda_sm20_sqrt_rn_f32_slowpath - $__internal_9_$__cuda_sm20_rem_s64)
$__internal_9_$__cuda_sm20_rem_s64:
[----:B------:R-:W0:Y:S01]  /*e1f0*/  LDCU UR10, c[0x3][0x9c] ;  /* 0x00c01380ff0a77ac */ /* 0x000e220008000800 */
[----:B------:R-:W-:Y:S02]  /*e200*/  UISETP.GE.AND UP0, UPT, UR6, URZ, UPT ;  /* 0x000000ff0600728c */ /* 0x000fe4000bf06270 */
[----:B0-----:R-:W-:-:S04]  /*e210*/  UIADD3 UR4, UP1, UPT, URZ, -UR10, URZ ;  /* 0x8000000aff047290 */ /* 0x001fc8000ff3e0ff */
[----:B------:R-:W-:Y:S02]  /*e220*/  UIADD3.X UR5, UPT, UPT, URZ, ~UR6, URZ, UP1, !UPT ;  /* 0x80000006ff057290 */ /* 0x000fe40008ffe4ff */
[----:B------:R-:W-:Y:S02]  /*e230*/  USEL UR4, UR4, UR10, !UP0 ;  /* 0x0000000a04047287 */ /* 0x000fe4000c000000 */
[----:B------:R-:W-:-:S09]  /*e240*/  USEL UR5, UR5, UR6, !UP0 ;  /* 0x0000000605057287 */ /* 0x000fd2000c000000 */
[----:B------:R-:W0:Y:S08]  /*e250*/  I2F.U64.RP R16, UR4 ;  /* 0x0000000400107d12 */ /* 0x000e300008309000 */
[----:B0-----:R-:W0:Y:S02]  /*e260*/  MUFU.RCP R16, R16 ;  /* 0x0000001000107308 */ /* 0x001e240000001000 */
[----:B0-----:R-:W-:-:S06]  /*e270*/  IADD3 R12, PT, PT, R16, 0x1ffffffe, RZ ;  /* 0x1ffffffe100c7810 */ /* 0x001fcc0007ffe0ff */
[----:B------:R-:W0:Y:S02]  /*e280*/  F2I.U64.TRUNC R12, R12 ;  /* 0x0000000c000c7311 */ /* 0x000e24000020d800 */
[----:B0-----:R-:W-:-:S04]  /*e290*/  IMAD.WIDE.U32 R14, R12, UR4, RZ ;  /* 0x000000040c0e7c25 */ /* 0x001fc8000f8e00ff */
[----:B------:R-:W-:Y:S01]  /*e2a0*/  IMAD R15, R12, UR5, R15 ;  /* 0x000000050c0f7c24 */ /* 0x000fe2000f8e020f */
[----:B------:R-:W-:-:S03]  /*e2b0*/  IADD3 R17, P0, PT, RZ, -R14, RZ ;  /* 0x8000000eff117210 */ /* 0x000fc60007f1e0ff */
[----:B------:R-:W-:Y:S02]  /*e2c0*/  IMAD R15, R13, UR4, R15 ;  /* 0x000000040d0f7c24 */ /* 0x000fe4000f8e020f */
[----:B------:R-:W-:-:S03]  /*e2d0*/  IMAD.HI.U32 R14, R12, R17, RZ ;  /* 0x000000110c0e7227 */ /* 0x000fc600078e00ff */
[----:B------:R-:W-:Y:S01]  /*e2e0*/  IADD3.X R19, PT, PT, RZ, ~R15, RZ, P0, !PT ;  /* 0x8000000fff137210 */ /* 0x000fe200007fe4ff */
[----:B------:R-:W-:-:S04]  /*e2f0*/  IMAD.MOV.U32 R15, RZ, RZ, R12 ;  /* 0x000000ffff0f7224 */ /* 0x000fc800078e000c */
[----:B------:R-:W-:-:S04]  /*e300*/  IMAD.WIDE.U32 R14, P0, R12, R19, R14 ;  /* 0x000000130c0e7225 */ /* 0x000fc8000780000e */
[C---:B------:R-:W-:Y:S02]  /*e310*/  IMAD R21, R13.reuse, R19, RZ ;  /* 0x000000130d157224 */ /* 0x040fe400078e02ff */
[----:B------:R-:W-:-:S04]  /*e320*/  IMAD.HI.U32 R14, P1, R13, R17, R14 ;  /* 0x000000110d0e7227 */ /* 0x000fc8000782000e */
[----:B------:R-:W-:Y:S01]  /*e330*/  IMAD.HI.U32 R19, R13, R19, RZ ;  /* 0x000000130d137227 */ /* 0x000fe200078e00ff */
[----:B------:R-:W-:-:S04]  /*e340*/  IADD3 R15, P2, PT, R21, R14, RZ ;  /* 0x0000000e150f7210 */ /* 0x000fc80007f5e0ff */
[----:B------:R-:W-:Y:S01]  /*e350*/  IADD3.X R14, PT, PT, R19, R13, RZ, P0, !PT ;  /* 0x0000000d130e7210 */ /* 0x000fe200007fe4ff */
[----:B------:R-:W-:-:S03]  /*e360*/  IMAD.WIDE.U32 R12, R15, UR4, RZ ;  /* 0x000000040f0c7c25 */ /* 0x000fc6000f8e00ff */
[----:B------:R-:W-:Y:S01]  /*e370*/  IADD3.X R17, PT, PT, RZ, RZ, R14, P2, P1 ;  /* 0x000000ffff117210 */ /* 0x000fe200017e240e */
[----:B------:R-:W-:Y:S01]  /*e380*/  IMAD R14, R15, UR5, R13 ;  /* 0x000000050f0e7c24 */ /* 0x000fe2000f8e020d */
[----:B------:R-:W-:Y:S02]  /*e390*/  IADD3 R19, P0, PT, RZ, -R12, RZ ;  /* 0x8000000cff137210 */ /* 0x000fe40007f1e0ff */
[----:B------:R-:W-:Y:S01]  /*e3a0*/  ISETP.GE.AND P1, PT, R3, RZ, PT ;  /* 0x000000ff0300720c */ /* 0x000fe20003f26270 */
[----:B------:R-:W-:Y:S01]  /*e3b0*/  IMAD R12, R17, UR4, R14 ;  /* 0x00000004110c7c24 */ /* 0x000fe2000f8e020e */
[----:B------:R-:W-:Y:S01]  /*e3c0*/  IADD3 R13, P4, PT, RZ, -R4, RZ ;  /* 0x80000004ff0d7210 */ /* 0x000fe20007f9e0ff */
[----:B------:R-:W-:-:S03]  /*e3d0*/  IMAD.HI.U32 R14, R15, R19, RZ ;  /* 0x000000130f0e7227 */ /* 0x000fc600078e00ff */
[----:B------:R-:W-:-:S05]  /*e3e0*/  IADD3.X R12, PT, PT, RZ, ~R12, RZ, P0, !PT ;  /* 0x8000000cff0c7210 */ /* 0x000fca00007fe4ff */
[----:B------:R-:W-:-:S04]  /*e3f0*/  IMAD.WIDE.U32 R14, P0, R15, R12, R14 ;  /* 0x0000000c0f0e7225 */ /* 0x000fc8000780000e */
[C---:B------:R-:W-:Y:S02]  /*e400*/  IMAD R16, R17.reuse, R12, RZ ;  /* 0x0000000c11107224 */ /* 0x040fe400078e02ff */
[----:B------:R-:W-:Y:S01]  /*e410*/  IMAD.HI.U32 R15, P2, R17, R19, R14 ;  /* 0x00000013110f7227 */ /* 0x000fe2000784000e */
[----:B------:R-:W-:-:S03]  /*e420*/  SEL R14, R13, R4, !P1 ;  /* 0x000000040d0e7207 */ /* 0x000fc60004800000 */
[----:B------:R-:W-:Y:S02]  /*e430*/  HFMA2 R13, -RZ, RZ, 0, 0 ;  /* 0x00000000ff0d7431 */ /* 0x000fe400000001ff */
[----:B------:R-:W-:Y:S01]  /*e440*/  IMAD.HI.U32 R12, R17, R12, RZ ;  /* 0x0000000c110c7227 */ /* 0x000fe200078e00ff */
[----:B------:R-:W-:-:S03]  /*e450*/  IADD3 R15, P3, PT, R16, R15, RZ ;  /* 0x0000000f100f7210 */ /* 0x000fc60007f7e0ff */
[----:B------:R-:W-:Y:S01]  /*e460*/  IMAD.X R16, RZ, RZ, ~R3, P4 ;  /* 0x000000ffff107224 */ /* 0x000fe200020e0e03 */
[----:B------:R-:W-:Y:S01]  /*e470*/  IADD3.X R17, PT, PT, R12, R17, RZ, P0, !PT ;  /* 0x000000110c117210 */ /* 0x000fe200007fe4ff */
[----:B------:R-:W-:-:S03]  /*e480*/  IMAD.HI.U32 R12, R15, R14, RZ ;  /* 0x0000000e0f0c7227 */ /* 0x000fc600078e00ff */
[----:B------:R-:W-:Y:S02]  /*e490*/  SEL R16, R16, R3, !P1 ;  /* 0x0000000310107207 */ /* 0x000fe40004800000 */
[----:B------:R-:W-:-:S03]  /*e4a0*/  IADD3.X R17, PT, PT, RZ, RZ, R17, P3, P2 ;  /* 0x000000ffff117210 */ /* 0x000fc60001fe4411 */
[----:B------:R-:W-:-:S04]  /*e4b0*/  IMAD.WIDE.U32 R12, R15, R16, R12 ;  /* 0x000000100f0c7225 */ /* 0x000fc800078e000c */
[C---:B------:R-:W-:Y:S02]  /*e4c0*/  IMAD R15, R17.reuse, R16, RZ ;  /* 0x00000010110f7224 */ /* 0x040fe400078e02ff */
[----:B------:R-:W-:-:S04]  /*e4d0*/  IMAD.HI.U32 R12, P0, R17, R14, R12 ;  /* 0x0000000e110c7227 */ /* 0x000fc8000780000c */
[----:B------:R-:W-:Y:S01]  /*e4e0*/  IMAD.HI.U32 R3, R17, R16, RZ ;  /* 0x0000001011037227 */ /* 0x000fe200078e00ff */
[----:B------:R-:W-:-:S03]  /*e4f0*/  IADD3 R15, P2, PT, R15, R12, RZ ;  /* 0x0000000c0f0f7210 */ /* 0x000fc60007f5e0ff */
[----:B------:R-:W-:Y:S02]  /*e500*/  IMAD.X R3, RZ, RZ, R3, P0 ;  /* 0x000000ffff037224 */ /* 0x000fe400000e0603 */
[----:B------:R-:W-:-:S03]  /*e510*/  IMAD.WIDE.U32 R12, R15, UR4, RZ ;  /* 0x000000040f0c7c25 */ /* 0x000fc6000f8e00ff */
[----:B------:R-:W-:Y:S01]  /*e520*/  IADD3.X R3, PT, PT, RZ, R3, RZ, P2, !PT ;  /* 0x00000003ff037210 */ /* 0x000fe200017fe4ff */
[----:B------:R-:W-:Y:S01]  /*e530*/  IMAD R4, R15, UR5, R13 ;  /* 0x000000050f047c24 */ /* 0x000fe2000f8e020d */
[----:B------:R-:W-:-:S03]  /*e540*/  IADD3 R14, P2, PT, -R12, R14, RZ ;  /* 0x0000000e0c0e7210 */ /* 0x000fc60007f5e1ff */
[----:B------:R-:W-:Y:S01]  /*e550*/  IMAD R3, R3, UR4, R4 ;  /* 0x0000000403037c24 */ /* 0x000fe2000f8e0204 */
[----:B------:R-:W-:-:S04]  /*e560*/  ISETP.GE.U32.AND P0, PT, R14, UR4, PT ;  /* 0x000000040e007c0c */ /* 0x000fc8000bf06070 */
[----:B------:R-:W-:Y:S02]  /*e570*/  IADD3.X R13, PT, PT, ~R3, R16, RZ, P2, !PT ;  /* 0x00000010030d7210 */ /* 0x000fe400017fe5ff */
[----:B------:R-:W-:Y:S02]  /*e580*/  IADD3 R3, P2, PT, R14, -UR4, RZ ;  /* 0x800000040e037c10 */ /* 0x000fe4000ff5e0ff */
[C---:B------:R-:W-:Y:S02]  /*e590*/  ISETP.GE.U32.AND.EX P0, PT, R13.reuse, UR5, PT, P0 ;  /* 0x000000050d007c0c */ /* 0x040fe4000bf06100 */
[----:B------:R-:W-:Y:S02]  /*e5a0*/  IADD3.X R12, PT, PT, R13, ~UR5, RZ, P2, !PT ;  /* 0x800000050d0c7c10 */ /* 0x000fe400097fe4ff */
[----:B------:R-:W-:Y:S02]  /*e5b0*/  SEL R3, R3, R14, P0 ;  /* 0x0000000e03037207 */ /* 0x000fe40000000000 */
[----:B------:R-:W-:-:S02]  /*e5c0*/  SEL R12, R12, R13, P0 ;  /* 0x0000000d0c0c7207 */ /* 0x000fc40000000000 */
[C---:B------:R-:W-:Y:S02]  /*e5d0*/  ISETP.GE.U32.AND P0, PT, R3.reuse, UR4, PT ;  /* 0x0000000403007c0c */ /* 0x040fe4000bf06070 */
[----:B------:R-:W-:Y:S02]  /*e5e0*/  IADD3 R4, P2, PT, R3, -UR4, RZ ;  /* 0x8000000403047c10 */ /* 0x000fe4000ff5e0ff */
[C---:B------:R-:W-:Y:S02]  /*e5f0*/  ISETP.GE.U32.AND.EX P0, PT, R12.reuse, UR5, PT, P0 ;  /* 0x000000050c007c0c */ /* 0x040fe4000bf06100 */
[----:B------:R-:W-:Y:S02]  /*e600*/  IADD3.X R13, PT, PT, R12, ~UR5, RZ, P2, !PT ;  /* 0x800000050c0d7c10 */ /* 0x000fe400097fe4ff */
[----:B------:R-:W-:Y:S02]  /*e610*/  SEL R4, R4, R3, P0 ;  /* 0x0000000304047207 */ /* 0x000fe40000000000 */
[----:B------:R-:W-:-:S02]  /*e620*/  SEL R13, R13, R12, P0 ;  /* 0x0000000c0d0d7207 */ /* 0x000fc40000000000 */
[-C--:B------:R-:W-:Y:S02]  /*e630*/  IADD3 R3, P2, PT, RZ, -R4.reuse, RZ ;  /* 0x80000004ff037210 */ /* 0x080fe40007f5e0ff */
[----:B------:R-:W-:Y:S02]  /*e640*/  ISETP.NE.U32.AND P0, PT, RZ, UR10, PT ;  /* 0x0000000aff007c0c */ /* 0x000fe4000bf05070 */
[----:B------:R-:W-:Y:S01]  /*e650*/  SEL R4, R3, R4, !P1 ;  /* 0x0000000403047207 */ /* 0x000fe20004800000 */
[----:B------:R-:W-:Y:S01]  /*e660*/  IMAD.X R12, RZ, RZ, ~R13, P2 ;  /* 0x000000ffff0c7224 */ /* 0x000fe200010e0e0d */
[----:B------:R-:W-:Y:S02]  /*e670*/  MOV R3, 0x0 ;  /* 0x0000000000037802 */ /* 0x000fe40000000f00 */
[----:B------:R-:W-:Y:S02]  /*e680*/  ISETP.NE.AND.EX P0, PT, RZ, UR6, PT, P0 ;  /* 0x00000006ff007c0c */ /* 0x000fe4000bf05300 */
[----:B------:R-:W-:-:S02]  /*e690*/  SEL R13, R12, R13, !P1 ;  /* 0x0000000d0c0d7207 */ /* 0x000fc40004800000 */
[----:B------:R-:W-:Y:S02]  /*e6a0*/  SEL R4, R4, 0xffffffff, P0 ;  /* 0xffffffff04047807 */ /* 0x000fe40000000000 */
[----:B------:R-:W-:Y:S01]  /*e6b0*/  SEL R13, R13, 0xffffffff, P0 ;  /* 0xffffffff0d0d7807 */ /* 0x000fe20000000000 */
[----:B------:R-:W-:Y:S06]  /*e6c0*/  RET.REL.NODEC R2 `(_Z11run_momentsPfS_S_S_P17curandStateXORWOW) ;  /* 0xffffff18024c7950 */ /* 0x000fec0003c3ffff */
        .weak           $__internal_10_$__cuda_sm20_sqrt_rn_f32_slowpath
        .type           $__internal_10_$__cuda_sm20_sqrt_rn_f32_slowpath,@function
        .size           $__internal_10_$__cuda_sm20_sqrt_rn_f32_slowpath,($__internal_11_$__cuda_sm3x_div_rn_noftz_f32_slowpath - $__internal_10_$__cuda_sm20_sqrt_rn_f32_slowpath)
$__internal_10_$__cuda_sm20_sqrt_rn_f32_slowpath:
[----:B------:R-:W-:-:S13]  /*e6d0*/  LOP3.LUT P1, RZ, R2, 0x7fffffff, RZ, 0xc0, !PT ;  /* 0x7fffffff02ff7812 */ /* 0x000fda000782c0ff */
[----:B------:R-:W-:Y:S01]  /*e6e0*/  @!P1 MOV R50, R2 ;  /* 0x0000000200329202 */ /* 0x000fe20000000f00 */
[----:B------:R-:W-:Y:S06]  /*e6f0*/  @!P1 BRA `(.L_x_468) ;  /* 0x0000000000409947 */ /* 0x000fec0003800000 */
[----:B------:R-:W-:-:S13]  /*e700*/  FSETP.GEU.FTZ.AND P1, PT, R2, RZ, PT ;  /* 0x000000ff0200720b */ /* 0x000fda0003f3e000 */
[----:B------:R-:W-:Y:S01]  /*e710*/  @!P1 IMAD.MOV.U32 R50, RZ, RZ, 0x7fffffff ;  /* 0x7fffffffff329424 */ /* 0x000fe200078e00ff */
        /* <DEDUP_REMOVED lines=11> */
[----:B------:R-:W-:-:S03]  /*e7d0*/  @!P1 MOV R50, R2 ;  /* 0x0000000200329202 */ /* 0x000fc60000000f00 */
[----:B------:R-:W-:-:S04]  /*e7e0*/  @P1 FFMA R42, R54, R42, R3 ;  /* 0x0000002a362a1223 */ /* 0x000fc80000000003 */
[----:B------:R-:W-:-:S07]  /*e7f0*/  @P1 FMUL.FTZ R50, R42, 2.3283064365386962891e-10 ;  /* 0x2f8000002a321820 */ /* 0x000fce0000410000 */
.L_x_468:
[----:B------:R-:W-:Y:S01]  /*e800*/  MOV R2, R38 ;  /* 0x0000002600027202 */ /* 0x000fe20000000f00 */
[----:B------:R-:W-:-:S04]  /*e810*/  IMAD.MOV.U32 R3, RZ, RZ, 0x0 ;  /* 0x00000000ff037424 */ /* 0x000fc800078e00ff */
[----:B------:R-:W-:Y:S05]  /*e820*/  RET.REL.NODEC R2 `(_Z11run_momentsPfS_S_S_P17curandStateXORWOW) ;  /* 0xffffff1402f47950 */ /* 0x000fea0003c3ffff */
        .weak           $__internal_11_$__cuda_sm3x_div_rn_noftz_f32_slowpath
        .type           $__internal_11_$__cuda_sm3x_div_rn_noftz_f32_slowpath,@function
        .size           $__internal_11_$__cuda_sm3x_div_rn_noftz_f32_slowpath,(.L_x_501 - $__internal_11_$__cuda_sm3x_div_rn_noftz_f32_slowpath)
$__internal_11_$__cuda_sm3x_div_rn_noftz_f32_slowpath:
[----:B------:R-:W-:Y:S01]  /*e830*/  SHF.R.U32.HI R18, RZ, 0x17, R3 ;  /* 0x00000017ff127819 */ /* 0x000fe20000011603 */
[----:B------:R-:W-:Y:S01]  /*e840*/  BSSY.RECONVERGENT B0, `(.L_x_469) ;  /* 0x0000062000007945 */ /* 0x000fe20003800200 */
[----:B------:R-:W-:Y:S02]  /*e850*/  SHF.R.U32.HI R22, RZ, 0x17, R2 ;  /* 0x00000017ff167819 */ /* 0x000fe40000011602 */
[----:B------:R-:W-:Y:S02]  /*e860*/  LOP3.LUT R18, R18, 0xff, RZ, 0xc0, !PT ;  /* 0x000000ff12127812 */ /* 0x000fe400078ec0ff */
[----:B------:R-:W-:Y:S02]  /*e870*/  LOP3.LUT R22, R22, 0xff, RZ, 0xc0, !PT ;  /* 0x000000ff16167812 */ /* 0x000fe400078ec0ff */
[----:B------:R-:W-:Y:S02]  /*e880*/  IADD3 R23, PT, PT, R18, -0x1, RZ ;  /* 0xffffffff12177810 */ /* 0x000fe40007ffe0ff */
[----:B------:R-:W-:-:S02]  /*e890*/  IADD3 R38, PT, PT, R22, -0x1, RZ ;  /* 0xffffffff16267810 */ /* 0x000fc40007ffe0ff */
[----:B------:R-:W-:-:S04]  /*e8a0*/  ISETP.GT.U32.AND P0, PT, R23, 0xfd, PT ;  /* 0x000000fd1700780c */ /* 0x000fc80003f04070 */
[----:B------:R-:W-:-:S13]  /*e8b0*/  ISETP.GT.U32.OR P0, PT, R38, 0xfd, P0 ;  /* 0x000000fd2600780c */ /* 0x000fda0000704470 */
[----:B------:R-:W-:Y:S01]  /*e8c0*/  @!P0 IMAD.MOV.U32 R19, RZ, RZ, RZ ;  /* 0x000000ffff138224 */ /* 0x000fe200078e00ff */
        /* <DEDUP_REMOVED lines=19> */
[----:B------:R-:W-:Y:S01]  /*ea00*/  @P0 MOV R19, RZ ;  /* 0x000000ff00130202 */ /* 0x000fe20000000f00 */
[----:B------:R-:W-:Y:S01]  /*ea10*/  @!P0 FFMA R2, R2, 1.84467440737095516160e+19, RZ ;  /* 0x5f80000002028823 */ /* 0x000fe200000000ff */
[----:B------:R-:W-:Y:S01]  /*ea20*/  @!P0 MOV R19, 0xffffffc0 ;  /* 0xffffffc000138802 */ /* 0x000fe20000000f00 */
[----:B------:R-:W-:-:S04]  /*ea30*/  @!P1 FFMA R3, R3, 1.84467440737095516160e+19, RZ ;  /* 0x5f80000003039823 */ /* 0x000fc800000000ff */
[----:B------:R-:W-:-:S07]  /*ea40*/  @!P1 VIADD R19, R19, 0x40 ;  /* 0x0000004013139836 */ /* 0x000fce0000000000 */
.L_x_470:
[----:B------:R-:W-:Y:S01]  /*ea50*/  LEA R52, R18, 0xc0800000, 0x17 ;  /* 0xc080000012347811 */ /* 0x000fe200078eb8ff */
[----:B------:R-:W-:Y:S01]  /*ea60*/  BSSY.RECONVERGENT B1, `(.L_x_475) ;  /* 0x0000036000017945 */ /* 0x000fe20003800200 */
[----:B------:R-:W-:Y:S02]  /*ea70*/  IADD3 R23, PT, PT, R22, -0x7f, RZ ;  /* 0xffffff8116177810 */ /* 0x000fe40007ffe0ff */
[----:B------:R-:W-:-:S03]  /*ea80*/  IADD3 R52, PT, PT, -R52, R3, RZ ;  /* 0x0000000334347210 */ /* 0x000fc60007ffe1ff */
[----:B------:R-:W-:Y:S01]  /*ea90*/  IMAD R2, R23, -0x800000, R2 ;  /* 0xff80000017027824 */ /* 0x000fe200078e0202 */
[----:B------:R-:W0:Y:S01]  /*eaa0*/  MUFU.RCP R38, R52 ;  /* 0x0000003400267308 */ /* 0x000e220000001000 */
[----:B------:R-:W-:-:S04]  /*eab0*/  FADD.FTZ R3, -R52, -RZ ;  /* 0x800000ff34037221 */ /* 0x000fc80000010100 */
[----:B0-----:R-:W-:-:S04]  /*eac0*/  FFMA R55, R38, R3, 1 ;  /* 0x3f80000026377423 */ /* 0x001fc80000000003 */
[----:B------:R-:W-:-:S04]  /*ead0*/  FFMA R55, R38, R55, R38 ;  /* 0x0000003726377223 */ /* 0x000fc80000000026 */
[----:B------:R-:W-:-:S04]  /*eae0*/  FFMA R22, R2, R55, RZ ;  /* 0x0000003702167223 */ /* 0x000fc800000000ff */
[----:B------:R-:W-:-:S04]  /*eaf0*/  FFMA R38, R3, R22, R2 ;  /* 0x0000001603267223 */ /* 0x000fc80000000002 */
[----:B------:R-:W-:Y:S01]  /*eb00*/  FFMA R38, R55, R38, R22 ;  /* 0x0000002637267223 */ /* 0x000fe20000000016 */
[----:B------:R-:W-:-:S03]  /*eb10*/  IADD3 R22, PT, PT, R23, 0x7f, -R18 ;  /* 0x0000007f17167810 */ /* 0x000fc60007ffe812 */
[----:B------:R-:W-:Y:S02]  /*eb20*/  FFMA R3, R3, R38, R2 ;  /* 0x0000002603037223 */ /* 0x000fe40000000002 */
[----:B------:R-:W-:Y:S02]  /*eb30*/  IMAD.IADD R19, R22, 0x1, R19 ;  /* 0x0000000116137824 */ /* 0x000fe400078e0213 */
[----:B------:R-:W-:-:S05]  /*eb40*/  FFMA R2, R55, R3, R38 ;  /* 0x0000000337027223 */ /* 0x000fca0000000026 */
[----:B------:R-:W-:-:S04]  /*eb50*/  SHF.R.U32.HI R18, RZ, 0x17, R2 ;  /* 0x00000017ff127819 */ /* 0x000fc80000011602 */
[----:B------:R-:W-:-:S04]  /*eb60*/  LOP3.LUT R18, R18, 0xff, RZ, 0xc0, !PT ;  /* 0x000000ff12127812 */ /* 0x000fc800078ec0ff */
[----:B------:R-:W-:-:S04]  /*eb70*/  IADD3 R18, PT, PT, R18, R19, RZ ;  /* 0x0000001312127210 */ /* 0x000fc80007ffe0ff */
        /* <DEDUP_REMOVED lines=28> */
[----:B------:R-:W-:-:S04]  /*ed40*/  LOP3.LUT R3, R3, R38, RZ, 0xc0, !PT ;  /* 0x0000002603037212 */ /* 0x000fc800078ec0ff */
[----:B------:R-:W-:-:S04]  /*ed50*/  IADD3 R3, PT, PT, R18, R3, RZ ;  /* 0x0000000312037210 */ /* 0x000fc80007ffe0ff */
[----:B------:R-:W-:Y:S01]  /*ed60*/  LOP3.LUT R2, R3, R2, RZ, 0xfc, !PT ;  /* 0x0000000203027212 */ /* 0x000fe200078efcff */
[----:B------:R-:W-:Y:S06]  /*ed70*/  BRA `(.L_x_478) ;  /* 0x0000000000107947 */ /* 0x000fec0003800000 */
.L_x_477:
[----:B------:R-:W-:-:S04]  /*ed80*/  LOP3.LUT R2, R2, 0x80000000, RZ, 0xc0, !PT ;  /* 0x8000000002027812 */ /* 0x000fc800078ec0ff */
[----:B------:R-:W-:Y:S01]  /*ed90*/  LOP3.LUT R2, R2, 0x7f800000, RZ, 0xfc, !PT ;  /* 0x7f80000002027812 */ /* 0x000fe200078efcff */
[----:B------:R-:W-:Y:S06]  /*eda0*/  BRA `(.L_x_478) ;  /* 0x0000000000047947 */ /* 0x000fec0003800000 */
.L_x_476:
[----:B------:R-:W-:-:S07]  /*edb0*/  IMAD R2, R19, 0x800000, R2 ;  /* 0x0080000013027824 */ /* 0x000fce00078e0202 */
.L_x_478:
[----:B------:R-:W-:Y:S05]  /*edc0*/  BSYNC.RECONVERGENT B1 ;  /* 0x0000000000017941 */ /* 0x000fea0003800200 */
.L_x_475:
[----:B------:R-:W-:Y:S05]  /*edd0*/  BRA `(.L_x_479) ;  /* 0x0000000000207947 */ /* 0x000fea0003800000 */
.L_x_474:
[----:B------:R-:W-:-:S04]  /*ede0*/  LOP3.LUT R2, R3, 0x80000000, R2, 0x48, !PT ;  /* 0x8000000003027812 */ /* 0x000fc800078e4802 */
[----:B------:R-:W-:Y:S01]  /*edf0*/  LOP3.LUT R2, R2, 0x7f800000, RZ, 0xfc, !PT ;  /* 0x7f80000002027812 */ /* 0x000fe200078efcff */
[----:B------:R-:W-:Y:S06]  /*ee00*/  BRA `(.L_x_479) ;  /* 0x0000000000147947 */ /* 0x000fec0003800000 */
.L_x_473:
[----:B------:R-:W-:Y:S01]  /*ee10*/  LOP3.LUT R2, R3, 0x80000000, R2, 0x48, !PT ;  /* 0x8000000003027812 */ /* 0x000fe200078e4802 */
[----:B------:R-:W-:Y:S06]  /*ee20*/  BRA `(.L_x_479) ;  /* 0x00000000000c7947 */ /* 0x000fec0003800000 */
.L_x_472:
[----:B------:R-:W0:Y:S01]  /*ee30*/  MUFU.RSQ R2, -QNAN ;  /* 0xffc0000000027908 */ /* 0x000e220000001400 */
[----:B------:R-:W-:Y:S05]  /*ee40*/  BRA `(.L_x_479) ;  /* 0x0000000000047947 */ /* 0x000fea0003800000 */
.L_x_471:
[----:B------:R-:W-:-:S07]  /*ee50*/  FADD.FTZ R2, R2, R3 ;  /* 0x0000000302027221 */ /* 0x000fce0000010000 */
.L_x_479:
[----:B------:R-:W-:Y:S05]  /*ee60*/  BSYNC.RECONVERGENT B0 ;  /* 0x0000000000007941 */ /* 0x000fea0003800200 */
.L_x_469:
[----:B------:R-:W-:Y:S01]  /*ee70*/  HFMA2 R19, -RZ, RZ, 0, 0 ;  /* 0x00000000ff137431 */ /* 0x000fe200000001ff */
[----:B------:R-:W-:-:S04]  /*ee80*/  MOV R18, R4 ;  /* 0x0000000400127202 */ /* 0x000fc80000000f00 */
[----:B0-----:R-:W-:Y:S05]  /*ee90*/  RET.REL.NODEC R18 `(_Z11run_momentsPfS_S_S_P17curandStateXORWOW) ;  /* 0xffffff1012587950 */ /* 0x001fea0003c3ffff */
.L_x_480:
        /* <DEDUP_REMOVED lines=14> */
.L_x_501:


//--------------------- .text._Z12init_dev_rngPjP17curandStateXORWOW --------------------------
	.section	.text._Z12init_dev_rngPjP17curandStateXORWOW,"ax",@progbits
	.align	128
        .global         _Z12init_dev_rngPjP17curandStateXORWOW
        .type           _Z12init_dev_rngPjP17curandStateXORWOW,@function
        .size           _Z12init_dev_rngPjP17curandStateXORWOW,(.L_x_504 - _Z12init_dev_rngPjP17curandStateXORWOW)
        .other          _Z12init_dev_rngPjP17curandStateXORWOW,@"STO_CUDA_ENTRY STV_DEFAULT"
_Z12init_dev_rngPjP17curandStateXORWOW:
.text._Z12init_dev_rngPjP17curandStateXORWOW:
[----:B------:R-:W-:Y:S01]  /*0000*/  LDC R1, c[0x0][0x37c] ;  /* 0x0000df00ff017b82 */ /* 0x000fe20000000800 */
[----:B------:R-:W0:Y:S07]  /*0010*/  S2R R5, SR_TID.X ;  /* 0x0000000000057919 */ /* 0x000e2e0000002100 */
[----:B------:R-:W0:Y:S01]  /*0020*/  S2UR UR6, SR_CTAID.X ;  /* 0x00000000000679c3 */ /* 0x000e220000002500 */
[----:B------:R-:W1:Y:S07]  /*0030*/  LDCU.64 UR4, c[0x0][0x358] ;  /* 0x00006b00ff0477ac */ /* 0x000e6e0008000a00 */
[----:B------:R-:W0:Y:S08]  /*0040*/  LDC R0, c[0x0][0x360] ;  /* 0x0000d800ff007b82 */ /* 0x000e300000000800 */
[----:B------:R-:W2:Y:S08]  /*0050*/  LDC.64 R2, c[0x0][0x380] ;  /* 0x0000e000ff027b82 */ /* 0x000eb00000000a00 */
[----:B------:R-:W3:Y:S01]  /*0060*/  LDC.64 R6, c[0x0][0x388] ;  /* 0x0000e200ff067b82 */ /* 0x000ee20000000a00 */
[----:B0-----:R-:W-:-:S04]  /*0070*/  IMAD R0, R0, UR6, R5 ;  /* 0x0000000600007c24 */ /* 0x001fc8000f8e0205 */
[----:B--2---:R-:W-:-:S06]  /*0080*/  IMAD.WIDE.U32 R2, R0, 0x4, R2 ;  /* 0x0000000400027825 */ /* 0x004fcc00078e0002 */
[----:B-1----:R-:W2:Y:S01]  /*0090*/  LDG.E R2, desc[UR4][R2.64] ;  /* 0x0000000402027981 */ /* 0x002ea2000c1e1900 */
[----:B------:R-:W-:Y:S01]  /*00a0*/  IMAD.MOV.U32 R11, RZ, RZ, -0x75bd8fc ;  /* 0xf8a42704ff0b7424 */ /* 0x000fe200078e00ff */
[C---:B------:R-:W-:Y:S01]  /*00b0*/  ISETP.NE.AND P0, PT, R0.reuse, RZ, PT ;  /* 0x000000ff0000720c */ /* 0x040fe20003f05270 */
[----:B------:R-:W-:Y:S01]  /*00c0*/  IMAD.MOV.U32 R12, RZ, RZ, -0x23270784 ;  /* 0xdcd8f87cff0c7424 */ /* 0x000fe200078e00ff */
[----:B------:R-:W-:Y:S01]  /*00d0*/  BSSY.RECONVERGENT B0, `(.L_x_481) ;  /* 0x00000db000007945 */ /* 0x000fe20003800200 */
[----:B---3--:R-:W-:Y:S01]  /*00e0*/  IMAD.WIDE.U32 R6, R0, 0x30, R6 ;  /* 0x0000003000067825 */ /* 0x008fe200078e0006 */
[----:B--2---:R-:W-:-:S05]  /*00f0*/  LOP3.LUT R4, R2, 0xaad26b49, RZ, 0x3c, !PT ;  /* 0xaad26b4902047812 */ /* 0x004fca00078e3cff */
[----:B------:R-:W-:-:S04]  /*0100*/  IMAD R4, R4, 0x4182bed5, RZ ;  /* 0x4182bed504047824 */ /* 0x000fc800078e02ff */
[C---:B------:R-:W-:Y:S01]  /*0110*/  VIADD R8, R4.reuse, 0xd9f6dc18 ;  /* 0xd9f6dc1804087836 */ /* 0x040fe20000000000 */
[C---:B------:R-:W-:Y:S01]  /*0120*/  LOP3.LUT R10, R4.reuse, 0x159a55e5, RZ, 0x3c, !PT ;  /* 0x159a55e5040a7812 */ /* 0x040fe200078e3cff */
[C---:B------:R-:W-:Y:S02]  /*0130*/  VIADD R9, R4.reuse, 0x75bcd15 ;  /* 0x075bcd1504097836 */ /* 0x040fe40000000000 */
[----:B------:R-:W-:Y:S02]  /*0140*/  VIADD R13, R4, 0x583f19 ;  /* 0x00583f19040d7836 */ /* 0x000fe40000000000 */
[----:B------:R0:W-:Y:S04]  /*0150*/  STG.E.64 desc[UR4][R6.64+0x8], R10 ;  /* 0x0000080a06007986 */ /* 0x0001e8000c101b04 */
[----:B------:R0:W-:Y:S04]  /*0160*/  STG.E.64 desc[UR4][R6.64], R8 ;  /* 0x0000000806007986 */ /* 0x0001e8000c101b04 */
[----:B------:R0:W-:Y:S01]  /*0170*/  STG.E.64 desc[UR4][R6.64+0x10], R12 ;  /* 0x0000100c06007986 */ /* 0x0001e2000c101b04 */
[----:B------:R-:W-:Y:S05]  /*0180*/  @!P0 BRA `(.L_x_482) ;  /* 0x0000000c003c8947 */ /* 0x000fea0003800000 */
[----:B0-----:R-:W-:-:S07]  /*0190*/  CS2R R12, SRZ ;  /* 0x00000000000c7805 */ /* 0x001fce000001ff00 */
.L_x_488:
[----:B0-----:R-:W-:Y:S01]  /*01a0*/  LOP3.LUT R2, R0, 0x3, RZ, 0xc0, !PT ;  /* 0x0000000300027812 */ /* 0x001fe200078ec0ff */
[----:B------:R-:W-:Y:S03]  /*01b0*/  BSSY.RECONVERGENT B1, `(.L_x_483) ;  /* 0x00000c6000017945 */ /* 0x000fe60003800200 */
[----:B------:R-:W-:-:S04]  /*01c0*/  ISETP.NE.U32.AND P0, PT, R2, RZ, PT ;  /* 0x000000ff0200720c */ /* 0x000fc80003f05070 */
[----:B------:R-:W-:-:S13]  /*01d0*/  ISETP.NE.AND.EX P0, PT, RZ, RZ, PT, P0 ;  /* 0x000000ffff00720c */ /* 0x000fda0003f05300 */
[----:B------:R-:W-:Y:S05]  /*01e0*/  @!P0 BRA `(.L_x_484) ;  /* 0x0000000c00088947 */ /* 0x000fea0003800000 */
[----:B------:R-:W0:Y:S01]  /*01f0*/  LDC.64 R8, c[0x4][RZ] ;  /* 0x01000000ff087b82 */ /* 0x000e220000000a00 */
[----:B------:R-:W-:Y:S02]  /*0200*/  IMAD.MOV.U32 R14, RZ, RZ, RZ ;  /* 0x000000ffff0e7224 */ /* 0x000fe400078e00ff */
[----:B0-----:R-:W-:-:S07]  /*0210*/  IMAD.WIDE.U32 R8, R12, 0xc80, R8 ;  /* 0x00000c800c087825 */ /* 0x001fce00078e0008 */
.L_x_487:
[----:B0-----:R-:W-:Y:S01]  /*0220*/  IMAD.MOV.U32 R15, RZ, RZ, RZ ;  /* 0x000000ffff0f7224 */ /* 0x001fe200078e00ff */
[----:B------:R-:W-:Y:S01]  /*0230*/  CS2R R2, SRZ ;  /* 0x0000000000027805 */ /* 0x000fe2000001ff00 */
[----:B------:R-:W-:Y:S01]  /*0240*/  IMAD.MOV.U32 R17, RZ, RZ, RZ ;  /* 0x000000ffff117224 */ /* 0x000fe200078e00ff */
[----:B------:R-:W-:-:S07]  /*0250*/  CS2R R4, SRZ ;  /* 0x0000000000047805 */ /* 0x000fce000001ff00 */
.L_x_486:
[----:B------:R-:W-:-:S05]  /*0260*/  IMAD.WIDE.U32 R10, R17, 0x4, R6 ;  /* 0x00000004110a7825 */ /* 0x000fca00078e0006 */
[----:B------:R0:W5:Y:S01]  /*0270*/  LDG.E R16, desc[UR4][R10.64+0x4] ;  /* 0x000004040a107981 */ /* 0x000162000c1e1900 */
[----:B------:R-:W-:-:S07]  /*0280*/  IMAD.MOV.U32 R19, RZ, RZ, RZ ;  /* 0x000000ffff137224 */ /* 0x000fce00078e00ff */
.L_x_485:
[----:B-----5:R-:W-:Y:S01]  /*0290*/  SHF.R.U32.HI R24, RZ, R19, R16 ;  /* 0x00000013ff187219 */ /* 0x020fe20000011610 */
[----:B0-----:R-:W-:-:S03]  /*02a0*/  IMAD.SHL.U32 R10, R17, 0x20, RZ ;  /* 0x00000020110a7824 */ /* 0x001fc600078e00ff */
[----:B------:R-:W-:Y:S01]  /*02b0*/  LOP3.LUT R11, R24, 0x1, RZ, 0xc0, !PT ;  /* 0x00000001180b7812 */ /* 0x000fe200078ec0ff */
[----:B------:R-:W-:-:S03]  /*02c0*/  IMAD.IADD R10, R10, 0x1, R19 ;  /* 0x000000010a0a7824 */ /* 0x000fc600078e0213 */
[----:B------:R-:W-:Y:S01]  /*02d0*/  ISETP.NE.U32.AND P0, PT, R11, 0x1, PT ;  /* 0x000000010b00780c */ /* 0x000fe20003f05070 */
[----:B------:R-:W-:-:S03]  /*02e0*/  IMAD R11, R10, 0x5, RZ ;  /* 0x000000050a0b7824 */ /* 0x000fc600078e02ff */
[----:B------:R-:W-:Y:S01]  /*02f0*/  R2P PR, R24, 0x7e ;  /* 0x0000007e18007804 */ /* 0x000fe20000000000 */
[----:B------:R-:W-:-:S08]  /*0300*/  IMAD.WIDE.U32 R10, R11, 0x4, R8 ;  /* 0x000000040b0a7825 */ /* 0x000fd000078e0008 */
[----:B------:R-:W2:Y:S04]  /*0310*/  @!P0 LDG.E R18, desc[UR4][R10.64] ;  /* 0x000000040a128981 */ /* 0x000ea8000c1e1900 */
[----:B------:R-:W3:Y:S04]  /*0320*/  @!P0 LDG.E R20, desc[UR4][R10.64+0x10] ;  /* 0x000010040a148981 */ /* 0x000ee8000c1e1900 */
[----:B------:R-:W4:Y:S04]  /*0330*/  @P1 LDG.E R22, desc[UR4][R10.64+0x14] ;  /* 0x000014040a161981 */ /* 0x000f28000c1e1900 */
[----:B------:R-:W4:Y:S04]  /*0340*/  @P2 LDG.E R26, desc[UR4][R10.64+0x28] ;  /* 0x000028040a1a2981 */ /* 0x000f28000c1e1900 */
[----:B------:R-:W4:Y:S04]  /*0350*/  @!P0 LDG.E R21, desc[UR4][R10.64+0x4] ;  /* 0x000004040a158981 */ /* 0x000f28000c1e1900 */
[----:B------:R-:W4:Y:S04]  /*0360*/  @!P0 LDG.E R23, desc[UR4][R10.64+0xc] ;  /* 0x00000c040a178981 */ /* 0x000f28000c1e1900 */
[----:B------:R-:W4:Y:S04]  /*0370*/  @P1 LDG.E R25, desc[UR4][R10.64+0x18] ;  /* 0x000018040a191981 */ /* 0x000f28000c1e1900 */
[----:B------:R-:W4:Y:S04]  /*0380*/  @P3 LDG.E R28, desc[UR4][R10.64+0x3c] ;  /* 0x00003c040a1c3981 */ /* 0x000f28000c1e1900 */
[----:B------:R-:W4:Y:S01]  /*0390*/  @P6 LDG.E R27, desc[UR4][R10.64+0x7c] ;  /* 0x00007c040a1b6981 */ /* 0x000f22000c1e1900 */
[----:B--2---:R-:W-:-:S03]  /*03a0*/  @!P0 LOP3.LUT R15, R15, R18, RZ, 0x3c, !PT ;  /* 0x000000120f0f8212 */ /* 0x004fc600078e3cff */
[----:B------:R-:W2:Y:S01]  /*03b0*/  @!P0 LDG.E R18, desc[UR4][R10.64+0x8] ;  /* 0x000008040a128981 */ /* 0x000ea2000c1e1900 */
[----:B---3--:R-:W-:-:S03]  /*03c0*/  @!P0 LOP3.LUT R3, R3, R20, RZ, 0x3c, !PT ;  /* 0x0000001403038212 */ /* 0x008fc600078e3cff */
[----:B------:R-:W3:Y:S01]  /*03d0*/  @P1 LDG.E R20, desc[UR4][R10.64+0x24] ;  /* 0x000024040a141981 */ /* 0x000ee2000c1e1900 */
[----:B----4-:R-:W-:-:S03]  /*03e0*/  @P1 LOP3.LUT R15, R15, R22, RZ, 0x3c, !PT ;  /* 0x000000160f0f1212 */ /* 0x010fc600078e3cff */
[----:B------:R-:W4:Y:S01]  /*03f0*/  @P2 LDG.E R22, desc[UR4][R10.64+0x38] ;  /* 0x000038040a162981 */ /* 0x000f22000c1e1900 */
[----:B------:R-:W-:-:S03]  /*0400*/  @P2 LOP3.LUT R15, R15, R26, RZ, 0x3c, !PT ;  /* 0x0000001a0f0f2212 */ /* 0x000fc600078e3cff */
[----:B------:R-:W4:Y:S01]  /*0410*/  @P4 LDG.E R26, desc[UR4][R10.64+0x50] ;  /* 0x000050040a1a4981 */ /* 0x000f22000c1e1900 */
[----:B------:R-:W-:-:S03]  /*0420*/  @!P0 LOP3.LUT R4, R4, R21, RZ, 0x3c, !PT ;  /* 0x0000001504048212 */ /* 0x000fc600078e3cff */
[----:B------:R-:W4:Y:S01]  /*0430*/  @P1 LDG.E R21, desc[UR4][R10.64+0x20] ;  /* 0x000020040a151981 */ /* 0x000f22000c1e1900 */
[----:B------:R-:W-:-:S03]  /*0440*/  @!P0 LOP3.LUT R2, R2, R23, RZ, 0x3c, !PT ;  /* 0x0000001702028212 */ /* 0x000fc600078e3cff */
[----:B------:R-:W4:Y:S01]  /*0450*/  @P2 LDG.E R23, desc[UR4][R10.64+0x2c] ;  /* 0x00002c040a172981 */ /* 0x000f22000c1e1900 */
[----:B------:R-:W-:-:S03]  /*0460*/  @P1 LOP3.LUT R4, R4, R25, RZ, 0x3c, !PT ;  /* 0x0000001904041212 */ /* 0x000fc600078e3cff */
[----:B------:R-:W4:Y:S01]  /*0470*/  @P2 LDG.E R25, desc[UR4][R10.64+0x34] ;  /* 0x000034040a192981 */ /* 0x000f22000c1e1900 */
[----:B--2---:R-:W-:-:S03]  /*0480*/  @!P0 LOP3.LUT R5, R5, R18, RZ, 0x3c, !PT ;  /* 0x0000001205058212 */ /* 0x004fc600078e3cff */
[----:B------:R-:W2:Y:S01]  /*0490*/  @P1 LDG.E R18, desc[UR4][R10.64+0x1c] ;  /* 0x00001c040a121981 */ /* 0x000ea2000c1e1900 */
[----:B---3--:R-:W-:-:S03]  /*04a0*/  @P1 LOP3.LUT R3, R3, R20, RZ, 0x3c, !PT ;  /* 0x0000001403031212 */ /* 0x008fc600078e3cff */
[----:B------:R-:W3:Y:S01]  /*04b0*/  @P2 LDG.E R20, desc[UR4][R10.64+0x30] ;  /* 0x000030040a142981 */ /* 0x000ee2000c1e1900 */
[----:B----4-:R-:W-:-:S03]  /*04c0*/  @P2 LOP3.LUT R3, R3, R22, RZ, 0x3c, !PT ;  /* 0x0000001603032212 */ /* 0x010fc600078e3cff */
[----:B------:R-:W4:Y:S01]  /*04d0*/  @P3 LDG.E R22, desc[UR4][R10.64+0x4c] ;  /* 0x00004c040a163981 */ /* 0x000f22000c1e1900 */
[----:B------:R-:W-:-:S04]  /*04e0*/  @P3 LOP3.LUT R15, R15, R28, RZ, 0x3c, !PT ;  /* 0x0000001c0f0f3212 */ /* 0x000fc800078e3cff */
[----:B------:R-:W-:Y:S02]  /*04f0*/  @P4 LOP3.LUT R15, R15, R26, RZ, 0x3c, !PT ;  /* 0x0000001a0f0f4212 */ /* 0x000fe400078e3cff */
[----:B------:R-:W-:Y:S01]  /*0500*/  @P1 LOP3.LUT R2, R2, R21, RZ, 0x3c, !PT ;  /* 0x0000001502021212 */ /* 0x000fe200078e3cff */
[----:B------:R-:W4:Y:S04]  /*0510*/  @P5 LDG.E R26, desc[UR4][R10.64+0x64] ;  /* 0x000064040a1a5981 */ /* 0x000f28000c1e1900 */
[----:B------:R-:W4:Y:S01]  /*0520*/  @P3 LDG.E R21, desc[UR4][R10.64+0x40] ;  /* 0x000040040a153981 */ /* 0x000f22000c1e1900 */
[----:B------:R-:W-:Y:S02]  /*0530*/  @P2 LOP3.LUT R4, R4, R23, RZ, 0x3c, !PT ;  /* 0x0000001704042212 */ /* 0x000fe400078e3cff */
[----:B------:R-:W-:Y:S01]  /*0540*/  @P2 LOP3.LUT R2, R2, R25, RZ, 0x3c, !PT ;  /* 0x0000001902022212 */ /* 0x000fe200078e3cff */
[----:B------:R-:W4:Y:S04]  /*0550*/  @P3 LDG.E R23, desc[UR4][R10.64+0x48] ;  /* 0x000048040a173981 */ /* 0x000f28000c1e1900 */
[----:B------:R-:W4:Y:S01]  /*0560*/  @P4 LDG.E R25, desc[UR4][R10.64+0x54] ;  /* 0x000054040a194981 */ /* 0x000f22000c1e1900 */
[----:B--2---:R-:W-:-:S03]  /*0570*/  @P1 LOP3.LUT R5, R5, R18, RZ, 0x3c, !PT ;  /* 0x0000001205051212 */ /* 0x004fc600078e3cff */
[----:B------:R-:W2:Y:S01]  /*0580*/  @P3 LDG.E R18, desc[UR4][R10.64+0x44] ;  /* 0x000044040a123981 */ /* 0x000ea2000c1e1900 */
[----:B---3--:R-:W-:-:S03]  /*0590*/  @P2 LOP3.LUT R5, R5, R20, RZ, 0x3c, !PT ;  /* 0x0000001405052212 */ /* 0x008fc600078e3cff */
[----:B------:R-:W3:Y:S01]  /*05a0*/  @P4 LDG.E R20, desc[UR4][R10.64+0x58] ;  /* 0x000058040a144981 */ /* 0x000ee2000c1e1900 */
[----:B----4-:R-:W-:-:S03]  /*05b0*/  @P3 LOP3.LUT R3, R3, R22, RZ, 0x3c, !PT ;  /* 0x0000001603033212 */ /* 0x010fc600078e3cff */
[----:B------:R-:W4:Y:S01]  /*05c0*/  @P4 LDG.E R22, desc[UR4][R10.64+0x60] ;  /* 0x000060040a164981 */ /* 0x000f22000c1e1900 */
[----:B------:R-:W-:Y:S02]  /*05d0*/  LOP3.LUT P0, RZ, R24, 0x80, RZ, 0xc0, !PT ;  /* 0x0000008018ff7812 */ /* 0x000fe4000780c0ff */
[----:B------:R-:W-:Y:S02]  /*05e0*/  @P5 LOP3.LUT R15, R15, R26, RZ, 0x3c, !PT ;  /* 0x0000001a0f0f5212 */ /* 0x000fe400078e3cff */
[----:B------:R-:W4:Y:S01]  /*05f0*/  @P6 LDG.E R26, desc[UR4][R10.64+0x78] ;  /* 0x000078040a1a6981 */ /* 0x000f22000c1e1900 */
[----:B------:R-:W-:-:S03]  /*0600*/  @P3 LOP3.LUT R4, R4, R21, RZ, 0x3c, !PT ;  /* 0x0000001504043212 */ /* 0x000fc600078e3cff */
[----:B------:R-:W4:Y:S01]  /*0610*/  @P4 LDG.E R21, desc[UR4][R10.64+0x5c] ;  /* 0x00005c040a154981 */ /* 0x000f22000c1e1900 */
[----:B------:R-:W-:-:S03]  /*0620*/  @P3 LOP3.LUT R2, R2, R23, RZ, 0x3c, !PT ;  /* 0x0000001702023212 */ /* 0x000fc600078e3cff */
[----:B------:R-:W4:Y:S01]  /*0630*/  @P5 LDG.E R23, desc[UR4][R10.64+0x68] ;  /* 0x000068040a175981 */ /* 0x000f22000c1e1900 */
[----:B------:R-:W-:-:S03]  /*0640*/  @P4 LOP3.LUT R4, R4, R25, RZ, 0x3c, !PT ;  /* 0x0000001904044212 */ /* 0x000fc600078e3cff */
[----:B------:R-:W4:Y:S01]  /*0650*/  @P5 LDG.E R25, desc[UR4][R10.64+0x70] ;  /* 0x000070040a195981 */ /* 0x000f22000c1e1900 */
[----:B--2---:R-:W-:-:S03]  /*0660*/  @P3 LOP3.LUT R5, R5, R18, RZ, 0x3c, !PT ;  /* 0x0000001205053212 */ /* 0x004fc600078e3cff */
[----:B------:R-:W2:Y:S01]  /*0670*/  @P5 LDG.E R18, desc[UR4][R10.64+0x6c] ;  /* 0x00006c040a125981 */ /* 0x000ea2000c1e1900 */
[----:B---3--:R-:W-:-:S03]  /*0680*/  @P4 LOP3.LUT R5, R5, R20, RZ, 0x3c, !PT ;  /* 0x0000001405054212 */ /* 0x008fc600078e3cff */
[----:B------:R-:W3:Y:S01]  /*0690*/  @P5 LDG.E R20, desc[UR4][R10.64+0x74] ;  /* 0x000074040a145981 */ /* 0x000ee2000c1e1900 */
[----:B----4-:R-:W-:-:S03]  /*06a0*/  @P4 LOP3.LUT R3, R3, R22, RZ, 0x3c, !PT ;  /* 0x0000001603034212 */ /* 0x010fc600078e3cff */
[----:B------:R-:W4:Y:S01]  /*06b0*/  @P0 LDG.E R22, desc[UR4][R10.64+0x8c] ;  /* 0x00008c040a160981 */ /* 0x000f22000c1e1900 */
[----:B------:R-:W-:-:S03]  /*06c0*/  @P6 LOP3.LUT R15, R15, R26, RZ, 0x3c, !PT ;  /* 0x0000001a0f0f6212 */ /* 0x000fc600078e3cff */
        /* <DEDUP_REMOVED lines=13> */
[----:B------:R-:W-:Y:S02]  /*07a0*/  @P6 LOP3.LUT R4, R4, R27, RZ, 0x3c, !PT ;  /* 0x0000001b04046212 */ /* 0x000fe400078e3cff */
[----:B------:R-:W-:Y:S02]  /*07b0*/  @P6 LOP3.LUT R2, R2, R21, RZ, 0x3c, !PT ;  /* 0x0000001502026212 */ /* 0x000fe400078e3cff */
[----:B------:R-:W-:Y:S02]  /*07c0*/  @P0 LOP3.LUT R4, R4, R23, RZ, 0x3c, !PT ;  /* 0x0000001704040212 */ /* 0x000fe400078e3cff */
[----:B------:R-:W-:Y:S02]  /*07d0*/  @P0 LOP3.LUT R2, R2, R25, RZ, 0x3c, !PT ;  /* 0x0000001902020212 */ /* 0x000fe400078e3cff */
[----:B--2---:R-:W-:Y:S02]  /*07e0*/  @P6 LOP3.LUT R5, R5, R18, RZ, 0x3c, !PT ;  /* 0x0000001205056212 */ /* 0x004fe400078e3cff */
[----:B---3--:R-:W-:-:S02]  /*07f0*/  @P6 LOP3.LUT R3, R3, R20, RZ, 0x3c, !PT ;  /* 0x0000001403036212 */ /* 0x008fc400078e3cff */
[----:B----4-:R-:W-:Y:S02]  /*0800*/  @P0 LOP3.LUT R5, R5, R22, RZ, 0x3c, !PT ;  /* 0x0000001605050212 */ /* 0x010fe400078e3cff */
[----:B------:R-:W-:Y:S02]  /*0810*/  @P0 LOP3.LUT R3, R3, R26, RZ, 0x3c, !PT ;  /* 0x0000001a03030212 */ /* 0x000fe400078e3cff */
[----:B------:R-:W-:-:S13]  /*0820*/  R2P PR, R24.B1, 0x7f ;  /* 0x0000007f18007804 */ /* 0x000fda0000001000 */
[----:B------:R-:W2:Y:S04]  /*0830*/  @P0 LDG.E R18, desc[UR4][R10.64+0xa0] ;  /* 0x0000a0040a120981 */ /* 0x000ea8000c1e1900 */
[----:B------:R-:W3:Y:S04]  /*0840*/  @P1 LDG.E R22, desc[UR4][R10.64+0xb4] ;  /* 0x0000b4040a161981 */ /* 0x000ee8000c1e1900 */
[----:B------:R-:W4:Y:S04]  /*0850*/  @P2 LDG.E R26, desc[UR4][R10.64+0xc8] ;  /* 0x0000c8040a1a2981 */ /* 0x000f28000c1e1900 */
[----:B------:R-:W4:Y:S04]  /*0860*/  @P3 LDG.E R28, desc[UR4][R10.64+0xdc] ;  /* 0x0000dc040a1c3981 */ /* 0x000f28000c1e1900 */
[----:B------:R-:W4:Y:S04]  /*0870*/  @P0 LDG.E R23, desc[UR4][R10.64+0xa4] ;  /* 0x0000a4040a170981 */ /* 0x000f28000c1e1900 */
[----:B------:R-:W4:Y:S04]  /*0880*/  @P0 LDG.E R20, desc[UR4][R10.64+0xa8] ;  /* 0x0000a8040a140981 */ /* 0x000f28000c1e1900 */
[----:B------:R-:W4:Y:S04]  /*0890*/  @P4 LDG.E R25, desc[UR4][R10.64+0xf0] ;  /* 0x0000f0040a194981 */ /* 0x000f28000c1e1900 */
        /* <DEDUP_REMOVED lines=21> */
[----:B------:R-:W-:Y:S02]  /*09f0*/  LOP3.LUT P0, RZ, R24, 0x8000, RZ, 0xc0, !PT ;  /* 0x0000800018ff7812 */ /* 0x000fe4000780c0ff */
[----:B----4-:R-:W-:Y:S01]  /*0a00*/  @P5 LOP3.LUT R15, R15, R26, RZ, 0x3c, !PT ;  /* 0x0000001a0f0f5212 */ /* 0x010fe200078e3cff */
[----:B------:R-:W4:Y:S04]  /*0a10*/  @P3 LDG.E R24, desc[UR4][R10.64+0xe4] ;  /* 0x0000e4040a183981 */ /* 0x000f28000c1e1900 */
[----:B------:R-:W2:Y:S01]  /*0a20*/  @P6 LDG.E R26, desc[UR4][R10.64+0x118] ;  /* 0x000118040a1a6981 */ /* 0x000ea2000c1e1900 */
        /* <DEDUP_REMOVED lines=8> */
[----:B---3--:R-:W-:-:S03]  /*0ab0*/  @P2 LOP3.LUT R3, R3, R22, RZ, 0x3c, !PT ;  /* 0x0000001603032212 */ /* 0x008fc600078e3cff */
[----:B------:R-:W3:Y:S01]  /*0ac0*/  @P4 LDG.E R22, desc[UR4][R10.64+0x100] ;  /* 0x000100040a164981 */ /* 0x000ee2000c1e1900 */
[----:B--2---:R-:W-:-:S03]  /*0ad0*/  @P6 LOP3.LUT R15, R15, R26, RZ, 0x3c, !PT ;  /* 0x0000001a0f0f6212 */ /* 0x004fc600078e3cff */
[----:B------:R-:W2:Y:S01]  /*0ae0*/  @P0 LDG.E R26, desc[UR4][R10.64+0x12c] ;  /* 0x00012c040a1a0981 */ /* 0x000ea2000c1e1900 */
[----:B----4-:R-:W-:-:S03]  /*0af0*/  @P2 LOP3.LUT R2, R2, R23, RZ, 0x3c, !PT ;  /* 0x0000001702022212 */ /* 0x010fc600078e3cff */
[----:B------:R-:W4:Y:S01]  /*0b00*/  @P4 LDG.E R23, desc[UR4][R10.64+0xfc] ;  /* 0x0000fc040a174981 */ /* 0x000f22000c1e1900 */
[----:B------:R-:W-:-:S03]  /*0b10*/  @P2 LOP3.LUT R5, R5, R20, RZ, 0x3c, !PT ;  /* 0x0000001405052212 */ /* 0x000fc600078e3cff */
[----:B------:R-:W4:Y:S01]  /*0b20*/  @P4 LDG.E R20, desc[UR4][R10.64+0xf8] ;  /* 0x0000f8040a144981 */ /* 0x000f22000c1e1900 */
[----:B------:R-:W-:Y:S02]  /*0b30*/  @P3 LOP3.LUT R2, R2, R27, RZ, 0x3c, !PT ;  /* 0x0000001b02023212 */ /* 0x000fe400078e3cff */
[----:B------:R-:W-:Y:S01]  /*0b40*/  @P3 LOP3.LUT R4, R4, R25, RZ, 0x3c, !PT ;  /* 0x0000001904043212 */ /* 0x000fe200078e3cff */
[----:B------:R-:W4:Y:S01]  /*0b50*/  @P5 LDG.E R27, desc[UR4][R10.64+0x110] ;  /* 0x000110040a1b5981 */ /* 0x000f22000c1e1900 */
[----:B------:R-:W-:-:S03]  /*0b60*/  @P3 LOP3.LUT R5, R5, R24, RZ, 0x3c, !PT ;  /* 0x0000001805053212 */ /* 0x000fc600078e3cff */
[----:B------:R-:W4:Y:S04]  /*0b70*/  @P5 LDG.E R25, desc[UR4][R10.64+0x108] ;  /* 0x000108040a195981 */ /* 0x000f28000c1e1900 */
        /* <DEDUP_REMOVED lines=19> */
[----:B------:R-:W-:-:S05]  /*0cb0*/  VIADD R19, R19, 0x10 ;  /* 0x0000001013137836 */ /* 0x000fca0000000000 */
[----:B------:R-:W-:Y:S02]  /*0cc0*/  ISETP.NE.AND P1, PT, R19, 0x20, PT ;  /* 0x000000201300780c */ /* 0x000fe40003f25270 */
[----:B------:R-:W-:Y:S02]  /*0cd0*/  @P5 LOP3.LUT R3, R3, R18, RZ, 0x3c, !PT ;  /* 0x0000001203035212 */ /* 0x000fe400078e3cff */
[----:B------:R-:W-:Y:S02]  /*0ce0*/  @P6 LOP3.LUT R4, R4, R21, RZ, 0x3c, !PT ;  /* 0x0000001504046212 */ /* 0x000fe400078e3cff */
[----:B---3--:R-:W-:-:S04]  /*0cf0*/  @P6 LOP3.LUT R3, R3, R22, RZ, 0x3c, !PT ;  /* 0x0000001603036212 */ /* 0x008fc800078e3cff */
[----:B--2---:R-:W-:Y:S02]  /*0d00*/  @P0 LOP3.LUT R3, R3, R26, RZ, 0x3c, !PT ;  /* 0x0000001a03030212 */ /* 0x004fe400078e3cff */
[----:B----4-:R-:W-:Y:S02]  /*0d10*/  @P6 LOP3.LUT R2, R2, R23, RZ, 0x3c, !PT ;  /* 0x0000001702026212 */ /* 0x010fe400078e3cff */
[----:B------:R-:W-:Y:S02]  /*0d20*/  @P6 LOP3.LUT R5, R5, R20, RZ, 0x3c, !PT ;  /* 0x0000001405056212 */ /* 0x000fe400078e3cff */
[----:B------:R-:W-:Y:S02]  /*0d30*/  @P0 LOP3.LUT R2, R2, R27, RZ, 0x3c, !PT ;  /* 0x0000001b02020212 */ /* 0x000fe400078e3cff */
[----:B------:R-:W-:Y:S02]  /*0d40*/  @P0 LOP3.LUT R4, R4, R25, RZ, 0x3c, !PT ;  /* 0x0000001904040212 */ /* 0x000fe400078e3cff */
[----:B------:R-:W-:Y:S01]  /*0d50*/  @P0 LOP3.LUT R5, R5, R24, RZ, 0x3c, !PT ;  /* 0x0000001805050212 */ /* 0x000fe200078e3cff */
[----:B------:R-:W-:Y:S06]  /*0d60*/  @P1 BRA `(.L_x_485) ;  /* 0xfffffff400481947 */ /* 0x000fec000383ffff */
[----:B------:R-:W-:-:S05]  /*0d70*/  VIADD R17, R17, 0x1 ;  /* 0x0000000111117836 */ /* 0x000fca0000000000 */
[----:B------:R-:W-:-:S13]  /*0d80*/  ISETP.NE.AND P0, PT, R17, 0x5, PT ;  /* 0x000000051100780c */ /* 0x000fda0003f05270 */
[----:B------:R-:W-:Y:S05]  /*0d90*/  @P0 BRA `(.L_x_486) ;  /* 0xfffffff400300947 */ /* 0x000fea000383ffff */
[----:B------:R0:W-:Y:S01]  /*0da0*/  STG.E.64 desc[UR4][R6.64+0x8], R4 ;  /* 0x0000080406007986 */ /* 0x0001e2000c101b04 */
[----:B------:R-:W-:Y:S01]  /*0db0*/  VIADD R14, R14, 0x1 ;  /* 0x000000010e0e7836 */ /* 0x000fe20000000000 */
[----:B------:R-:W-:Y:S02]  /*0dc0*/  LOP3.LUT R11, R0, 0x3, RZ, 0xc0, !PT ;  /* 0x00000003000b7812 */ /* 0x000fe400078ec0ff */
[----:B------:R0:W-:Y:S02]  /*0dd0*/  STG.E.64 desc[UR4][R6.64+0x10], R2 ;  /* 0x0000100206007986 */ /* 0x0001e4000c101b04 */
[----:B------:R-:W-:Y:S02]  /*0de0*/  ISETP.GE.U32.AND P0, PT, R14, R11, PT ;  /* 0x0000000b0e00720c */ /* 0x000fe40003f06070 */
[----:B------:R0:W-:Y:S11]  /*0df0*/  STG.E desc[UR4][R6.64+0x4], R15 ;  /* 0x0000040f06007986 */ /* 0x0001f6000c101904 */
[----:B------:R-:W-:Y:S05]  /*0e00*/  @!P0 BRA `(.L_x_487) ;  /* 0xfffffff400048947 */ /* 0x000fea000383ffff */
.L_x_484:
[----:B------:R-:W-:Y:S05]  /*0e10*/  BSYNC.RECONVERGENT B1 ;  /* 0x0000000000017941 */ /* 0x000fea0003800200 */
.L_x_483:
[----:B------:R-:W-:Y:S01]  /*0e20*/  ISETP.GT.U32.AND P0, PT, R0, 0x3, PT ;  /* 0x000000030000780c */ /* 0x000fe20003f04070 */
[----:B------:R-:W-:Y:S01]  /*0e30*/  VIADD R12, R12, 0x1 ;  /* 0x000000010c0c7836 */ /* 0x000fe20000000000 */
[--C-:B------:R-:W-:Y:S02]  /*0e40*/  SHF.R.U64 R0, R0, 0x2, R13.reuse ;  /* 0x0000000200007819 */ /* 0x100fe4000000120d */
[----:B------:R-:W-:Y:S02]  /*0e50*/  ISETP.GT.U32.AND.EX P0, PT, R13, RZ, PT, P0 ;  /* 0x000000ff0d00720c */ /* 0x000fe40003f04100 */
[----:B------:R-:W-:-:S11]  /*0e60*/  SHF.R.U32.HI R13, RZ, 0x2, R13 ;  /* 0x00000002ff0d7819 */ /* 0x000fd6000001160d */
[----:B------:R-:W-:Y:S05]  /*0e70*/  @P0 BRA `(.L_x_488) ;  /* 0xfffffff000c80947 */ /* 0x000fea000383ffff */
.L_x_482:
[----:B------:R-:W-:Y:S05]  /*0e80*/  BSYNC.RECONVERGENT B0 ;  /* 0x0000000000007941 */ /* 0x000fea0003800200 */
.L_x_481:
[----:B------:R-:W-:Y:S04]  /*0e90*/  STG.E.64 desc[UR4][R6.64+0x18], RZ ;  /* 0x000018ff06007986 */ /* 0x000fe8000c101b04 */
[----:B------:R-:W-:Y:S04]  /*0ea0*/  STG.E desc[UR4][R6.64+0x20], RZ ;  /* 0x000020ff06007986 */ /* 0x000fe8000c101904 */
[----:B------:R-:W-:Y:S01]  /*0eb0*/  STG.E.64 desc[UR4][R6.64+0x28], RZ ;  /* 0x000028ff06007986 */ /* 0x000fe2000c101b04 */
[----:B------:R-:W-:Y:S05]  /*0ec0*/  EXIT ;  /* 0x000000000000794d */ /* 0x000fea0003800000 */
.L_x_489:
        /* <DEDUP_REMOVED lines=11> */
.L_x_504:


//--------------------- .nv.global.init           --------------------------
	.section	.nv.global.init,"aw",@progbits
	.align	4
.nv.global.init:
	.type		__cudart_i2opi_f,@object
	.size		__cudart_i2opi_f,(mrg32k3aM1SubSeq - __cudart_i2opi_f)
__cudart_i2opi_f:
        /*0000*/ 	.byte	0x41, 0x90, 0x43, 0x3c, 0x99, 0x95, 0x62, 0xdb, 0xc0, 0xdd, 0x34, 0xf5, 0xd1, 0x57, 0x27, 0xfc
        /*0010*/ 	.byte	0x29, 0x15, 0x44, 0x4e, 0x6e, 0x83, 0xf9, 0xa2
	.type		mrg32k3aM1SubSeq,@object
	.size		mrg32k3aM1SubSeq,(mrg32k3aM2SubSeq - mrg32k3aM1SubSeq)
mrg32k3aM1SubSeq:
        /*0018*/ 	.byte	0x0b, 0xcc, 0xee, 0x04, 0x73, 0x29, 0x8b, 0x6f, 0xf6, 0x53, 0x03, 0xf6, 0x23, 0xf6, 0xea, 0xda
        /* <DEDUP_REMOVED lines=125> */
	.type		mrg32k3aM2SubSeq,@object
	.size		mrg32k3aM2SubSeq,(mrg32k3aM1 - mrg32k3aM2SubSeq)
mrg32k3aM2SubSeq:
        /* <DEDUP_REMOVED lines=126> */
	.type		mrg32k3aM1,@object
	.size		mrg32k3aM1,(mrg32k3aM1Seq - mrg32k3aM1)
mrg32k3aM1:
        /* <DEDUP_REMOVED lines=144> */
	.type		mrg32k3aM1Seq,@object
	.size		mrg32k3aM1Seq,(mrg32k3aM2 - mrg32k3aM1Seq)
mrg32k3aM1Seq:
        /* <DEDUP_REMOVED lines=144> */
	.type		mrg32k3aM2,@object
	.size		mrg32k3aM2,(mrg32k3aM2Seq - mrg32k3aM2)
mrg32k3aM2:
        /* <DEDUP_REMOVED lines=144> */
	.type		mrg32k3aM2Seq,@object
	.size		mrg32k3aM2Seq,(precalc_xorwow_matrix - mrg32k3aM2Seq)
mrg32k3aM2Seq:
        /* <DEDUP_REMOVED lines=144> */
	.type		precalc_xorwow_matrix,@object
	.size		precalc_xorwow_matrix,(precalc_xorwow_offset_matrix - precalc_xorwow_matrix)
precalc_xorwow_matrix:
        /* <DEDUP_REMOVED lines=6400> */
	.type		precalc_xorwow_offset_matrix,@object
	.size		precalc_xorwow_offset_matrix,(.L_1 - precalc_xorwow_offset_matrix)
precalc_xorwow_offset_matrix:
        /* <DEDUP_REMOVED lines=6400> */
.L_1:


//--------------------- .nv.shared.reserved.0     --------------------------
	.section	.nv.shared.reserved.0,"aw",@nobits
	.weak		__nv_reservedSMEM_offset_0_alias
	.size		__nv_reservedSMEM_offset_0_alias, 0, 64
	.other		__nv_reservedSMEM_offset_0_alias,@"STO_CUDA_RESERVED_SHARED STV_DEFAULT"
__nv_reservedSMEM_offset_0_alias:
	.zero		0
	.zero		64


//--------------------- .nv.constant0._Z8run_trajPfS_P17curandStateXORWOW --------------------------
	.section	.nv.constant0._Z8run_trajPfS_P17curandStateXORWOW,"a",@progbits
	.sectionflags	@""
	.align	4
.nv.constant0._Z8run_trajPfS_P17curandStateXORWOW:
	.zero		920


//--------------------- .nv.constant0._Z11run_momentsPfS_S_S_P17curandStateXORWOW --------------------------
	.section	.nv.constant0._Z11run_momentsPfS_S_S_P17curandStateXORWOW,"a",@progbits
	.sectionflags	@""
	.align	4
.nv.constant0._Z11run_momentsPfS_S_S_P17curandStateXORWOW:
	.zero		936


//--------------------- .nv.constant0._Z12init_dev_rngPjP17curandStateXORWOW --------------------------
	.section	.nv.constant0._Z12init_dev_rngPjP17curandStateXORWOW,"a",@progbits
	.sectionflags	@""
	.align	4
.nv.constant0._Z12init_dev_rngPjP17curandStateXORWOW:
	.zero		912


//--------------------- SYMBOLS --------------------------

	.type		.nv.reservedSmem.offset0,@object
	.size		.nv.reservedSmem.offset0,0x4
